	.target	sm_90a

	.elftype	@"ET_EXEC"


//--------------------- .note.nv.tkinfo           --------------------------
	.section	.note.nv.tkinfo,"",@"SHT_NOTE"
	.sectionflags	@"SHF_NOTE_NV_TKINFO"
	.tkinfo
        /*0018*/ 	.word	0x00000002
        /*0030*/ 	.string	""
        /*0030*/ 	.string	"ptxas"
        /*0030*/ 	.string	"Cuda compilation tools, release 13.0, V13.0.88"
        /*0030*/ 	.string	"Build cuda_13.0.r13.0/compiler.36424714_0"
        /*0030*/ 	.string	"-v  -suppress-debug-info  -lineinfo  -arch sm_90a "



//--------------------- .note.nv.cuinfo           --------------------------
	.section	.note.nv.cuinfo,"",@"SHT_NOTE"
	.sectionflags	@"SHF_NOTE_NV_CUINFO"
        /*0018*/ 	.short	0x0002
        /*001a*/ 	.short	0x005a
        /*001c*/ 	.short	0x0082
	.zero		2


//--------------------- .nv.info                  --------------------------
	.section	.nv.info,"",@"SHT_CUDA_INFO"
	.align	4


	//----- nvinfo : EIATTR_REGCOUNT
	.align		4
        /*0000*/ 	.byte	0x04, 0x2f
        /*0002*/ 	.short	(.L_1 - .L_0)
	.align		4
.L_0:
        /*0004*/ 	.word	index@(matmul_kernel)
        /*0008*/ 	.word	0x00000040


	//----- nvinfo : EIATTR_FRAME_SIZE
	.align		4
.L_1:
        /*000c*/ 	.byte	0x04, 0x11
        /*000e*/ 	.short	(.L_3 - .L_2)
	.align		4
.L_2:
        /*0010*/ 	.word	index@(matmul_kernel)
        /*0014*/ 	.word	0x00006788


	//----- nvinfo : EIATTR_MIN_STACK_SIZE
	.align		4
.L_3:
        /*0018*/ 	.byte	0x04, 0x12
        /*001a*/ 	.short	(.L_5 - .L_4)
	.align		4
.L_4:
        /*001c*/ 	.word	index@(matmul_kernel)
        /*0020*/ 	.word	0x00006788
.L_5:


//--------------------- .nv.compat                --------------------------
	.section	.nv.compat,"",@"SHT_CUDA_COMPAT_INFO"
	.align	4
        /*0000*/ 	.byte	0x02, 0x09, 0x01, 0x00, 0x02, 0x02, 0x02, 0x00, 0x02, 0x05, 0x05, 0x00, 0x03, 0x07, 0x01, 0x01
        /*0010*/ 	.byte	0x02, 0x03, 0x00, 0x00, 0x02, 0x06, 0x01, 0x00, 0x04, 0x0b, 0x08, 0x00, 0x00, 0x00, 0x00, 0x00
        /*0020*/ 	.byte	0x00, 0x00, 0x00, 0x00


//--------------------- .nv.info.matmul_kernel    --------------------------
	.section	.nv.info.matmul_kernel,"",@"SHT_CUDA_INFO"
	.sectionflags	@""
	.align	4


	//----- nvinfo : EIATTR_CUDA_API_VERSION
	.align		4
        /*0000*/ 	.byte	0x04, 0x37
        /*0002*/ 	.short	(.L_7 - .L_6)
.L_6:
        /*0004*/ 	.word	0x00000082


	//----- nvinfo : EIATTR_KPARAM_INFO
	.align		4
.L_7:
        /*0008*/ 	.byte	0x04, 0x17
        /*000a*/ 	.short	(.L_9 - .L_8)
.L_8:
        /*000c*/ 	.word	0x00000000
        /*0010*/ 	.short	0x000d
        /*0012*/ 	.short	0x0048
        /*0014*/ 	.byte	0x00, 0xf4, 0x21, 0x00


	//----- nvinfo : EIATTR_KPARAM_INFO
	.align		4
.L_9:
        /*0018*/ 	.byte	0x04, 0x17
        /*001a*/ 	.short	(.L_11 - .L_10)
.L_10:
        /*001c*/ 	.word	0x00000000
        /*0020*/ 	.short	0x000c
        /*0022*/ 	.short	0x0040
        /*0024*/ 	.byte	0x00, 0xf4, 0x21, 0x00


	//----- nvinfo : EIATTR_KPARAM_INFO
	.align		4
.L_11:
        /*0028*/ 	.byte	0x04, 0x17
        /*002a*/ 	.short	(.L_13 - .L_12)
.L_12:
        /*002c*/ 	.word	0x00000000
        /*0030*/ 	.short	0x000b
        /*0032*/ 	.short	0x0038
        /*0034*/ 	.byte	0x00, 0xf0, 0x11, 0x00


	//----- nvinfo : EIATTR_KPARAM_INFO
	.align		4
.L_13:
        /*0038*/ 	.byte	0x04, 0x17
        /*003a*/ 	.short	(.L_15 - .L_14)
.L_14:
        /*003c*/ 	.word	0x00000000
        /*0040*/ 	.short	0x000a
        /*0042*/ 	.short	0x0034
        /*0044*/ 	.byte	0x00, 0xf0, 0x11, 0x00


	//----- nvinfo : EIATTR_KPARAM_INFO
	.align		4
.L_15:
        /*0048*/ 	.byte	0x04, 0x17
        /*004a*/ 	.short	(.L_17 - .L_16)
.L_16:
        /*004c*/ 	.word	0x00000000
        /*0050*/ 	.short	0x0009
        /*0052*/ 	.short	0x0030
        /*0054*/ 	.byte	0x00, 0xf0, 0x11, 0x00


	//----- nvinfo : EIATTR_KPARAM_INFO
	.align		4
.L_17:
        /*0058*/ 	.byte	0x04, 0x17
        /*005a*/ 	.short	(.L_19 - .L_18)
.L_18:
        /*005c*/ 	.word	0x00000000
        /*0060*/ 	.short	0x0008
        /*0062*/ 	.short	0x002c
        /*0064*/ 	.byte	0x00, 0xf0, 0x11, 0x00


	//----- nvinfo : EIATTR_KPARAM_INFO
	.align		4
.L_19:
        /*0068*/ 	.byte	0x04, 0x17
        /*006a*/ 	.short	(.L_21 - .L_20)
.L_20:
        /*006c*/ 	.word	0x00000000
        /*0070*/ 	.short	0x0007
        /*0072*/ 	.short	0x0028
        /*0074*/ 	.byte	0x00, 0xf0, 0x11, 0x00


	//----- nvinfo : EIATTR_KPARAM_INFO
	.align		4
.L_21:
        /*0078*/ 	.byte	0x04, 0x17
        /*007a*/ 	.short	(.L_23 - .L_22)
.L_22:
        /*007c*/ 	.word	0x00000000
        /*0080*/ 	.short	0x0006
        /*0082*/ 	.short	0x0024
        /*0084*/ 	.byte	0x00, 0xf0, 0x11, 0x00


	//----- nvinfo : EIATTR_KPARAM_INFO
	.align		4
.L_23:
        /*0088*/ 	.byte	0x04, 0x17
        /*008a*/ 	.short	(.L_25 - .L_24)
.L_24:
        /*008c*/ 	.word	0x00000000
        /*0090*/ 	.short	0x0005
        /*0092*/ 	.short	0x0020
        /*0094*/ 	.byte	0x00, 0xf0, 0x11, 0x00


	//----- nvinfo : EIATTR_KPARAM_INFO
	.align		4
.L_25:
        /*0098*/ 	.byte	0x04, 0x17
        /*009a*/ 	.short	(.L_27 - .L_26)
.L_26:
        /*009c*/ 	.word	0x00000000
        /*00a0*/ 	.short	0x0004
        /*00a2*/ 	.short	0x001c
        /*00a4*/ 	.byte	0x00, 0xf0, 0x11, 0x00


	//----- nvinfo : EIATTR_KPARAM_INFO
	.align		4
.L_27:
        /*00a8*/ 	.byte	0x04, 0x17
        /*00aa*/ 	.short	(.L_29 - .L_28)
.L_28:
        /*00ac*/ 	.word	0x00000000
        /*00b0*/ 	.short	0x0003
        /*00b2*/ 	.short	0x0018
        /*00b4*/ 	.byte	0x00, 0xf0, 0x11, 0x00


	//----- nvinfo : EIATTR_KPARAM_INFO
	.align		4
.L_29:
        /*00b8*/ 	.byte	0x04, 0x17
        /*00ba*/ 	.short	(.L_31 - .L_30)
.L_30:
        /*00bc*/ 	.word	0x00000000
        /*00c0*/ 	.short	0x0002
        /*00c2*/ 	.short	0x0010
        /*00c4*/ 	.byte	0x00, 0xf4, 0x21, 0x00


	//----- nvinfo : EIATTR_KPARAM_INFO
	.align		4
.L_31:
        /*00c8*/ 	.byte	0x04, 0x17
        /*00ca*/ 	.short	(.L_33 - .L_32)
.L_32:
        /*00cc*/ 	.word	0x00000000
        /*00d0*/ 	.short	0x0001
        /*00d2*/ 	.short	0x0008
        /*00d4*/ 	.byte	0x00, 0xf4, 0x21, 0x00


	//----- nvinfo : EIATTR_KPARAM_INFO
	.align		4
.L_33:
        /*00d8*/ 	.byte	0x04, 0x17
        /*00da*/ 	.short	(.L_35 - .L_34)
.L_34:
        /*00dc*/ 	.word	0x00000000
        /*00e0*/ 	.short	0x0000
        /*00e2*/ 	.short	0x0000
        /*00e4*/ 	.byte	0x00, 0xf4, 0x21, 0x00


	//----- nvinfo : EIATTR_SPARSE_MMA_MASK
	.align		4
.L_35:
        /*00e8*/ 	.byte	0x03, 0x50
        /*00ea*/ 	.short	0x0000


	//----- nvinfo : EIATTR_MAXREG_COUNT
	.align		4
        /*00ec*/ 	.byte	0x03, 0x1b
        /*00ee*/ 	.short	0x00ff


	//----- nvinfo : EIATTR_NUM_BARRIERS
	.align		4
        /*00f0*/ 	.byte	0x02, 0x4c
        /*00f2*/ 	.byte	0x01
	.zero		1


	//----- nvinfo : EIATTR_ANNOTATIONS
	.align		4
        /*00f4*/ 	.byte	0x04, 0x55
        /*00f6*/ 	.short	(.L_37 - .L_36)


	//   ....[0]....
.L_36:
        /*00f8*/ 	.word	0x00000001
        /*00fc*/ 	.byte	0x70, 0x00, 0x00, 0x00, 0x01, 0x00, 0x00, 0x00, 0xa0, 0x00, 0x00, 0x00, 0x01, 0x00, 0x00, 0x00
        /* <DEDUP_REMOVED lines=517> */
        /*215c*/ 	.byte	0x50, 0x49, 0x00, 0x00


	//----- nvinfo : EIATTR_MERCURY_ISA_VERSION
	.align		4
.L_37:
        /*2160*/ 	.byte	0x03, 0x5f
        /*2162*/ 	.short	0x0101


	//----- nvinfo : EIATTR_COOP_GROUP_MASK_REGIDS
	.align		4
        /*2164*/ 	.byte	0x04, 0x29
        /*2166*/ 	.short	(.L_39 - .L_38)


	//   ....[0]....
.L_38:
        /*2168*/ 	.word	0xffffffff


	//   ....[1]....
        /*216c*/ 	.word	0xffffffff


	//   ....[2]....
        /*2170*/ 	.word	0xffffffff


	//   ....[3]....
        /*2174*/ 	.word	0xffffffff


	//   ....[4]....
        /*2178*/ 	.word	0xffffffff


	//   ....[5]....
        /*217c*/ 	.word	0xffffffff


	//   ....[6]....
        /*2180*/ 	.word	0xffffffff


	//   ....[7]....
        /*2184*/ 	.word	0xffffffff


	//   ....[8]....
        /*2188*/ 	.word	0xffffffff


	//   ....[9]....
        /*218c*/ 	.word	0xffffffff


	//   ....[10]....
        /*2190*/ 	.word	0xffffffff


	//   ....[11]....
        /*2194*/ 	.word	0xffffffff


	//   ....[12]....
        /*2198*/ 	.word	0xffffffff


	//   ....[13]....
        /*219c*/ 	.word	0xffffffff


	//   ....[14]....
        /*21a0*/ 	.word	0xffffffff


	//   ....[15]....
        /*21a4*/ 	.word	0xffffffff


	//   ....[16]....
        /*21a8*/ 	.word	0xffffffff


	//   ....[17]....
        /*21ac*/ 	.word	0xffffffff


	//   ....[18]....
        /*21b0*/ 	.word	0xffffffff


	//   ....[19]....
        /*21b4*/ 	.word	0xffffffff


	//   ....[20]....
        /*21b8*/ 	.word	0xffffffff


	//   ....[21]....
        /*21bc*/ 	.word	0xffffffff


	//   ....[22]....
        /*21c0*/ 	.word	0xffffffff


	//   ....[23]....
        /*21c4*/ 	.word	0xffffffff


	//   ....[24]....
        /*21c8*/ 	.word	0xffffffff


	//   ....[25]....
        /*21cc*/ 	.word	0xffffffff


	//   ....[26]....
        /*21d0*/ 	.word	0xffffffff


	//   ....[27]....
        /*21d4*/ 	.word	0xffffffff


	//   ....[28]....
        /*21d8*/ 	.word	0xffffffff


	//   ....[29]....
        /*21dc*/ 	.word	0xffffffff


	//   ....[30]....
        /*21e0*/ 	.word	0xffffffff


	//   ....[31]....
        /*21e4*/ 	.word	0xffffffff


	//   ....[32]....
        /*21e8*/ 	.word	0xffffffff


	//   ....[33]....
        /*21ec*/ 	.word	0xffffffff


	//   ....[34]....
        /*21f0*/ 	.word	0xffffffff


	//   ....[35]....
        /*21f4*/ 	.word	0xffffffff


	//   ....[36]....
        /*21f8*/ 	.word	0xffffffff


	//   ....[37]....
        /*21fc*/ 	.word	0xffffffff


	//   ....[38]....
        /*2200*/ 	.word	0xffffffff


	//   ....[39]....
        /*2204*/ 	.word	0xffffffff


	//   ....[40]....
        /*2208*/ 	.word	0xffffffff


	//   ....[41]....
        /*220c*/ 	.word	0xffffffff


	//   ....[42]....
        /*2210*/ 	.word	0xffffffff


	//   ....[43]....
        /*2214*/ 	.word	0xffffffff


	//   ....[44]....
        /*2218*/ 	.word	0xffffffff


	//   ....[45]....
        /*221c*/ 	.word	0xffffffff


	//   ....[46]....
        /*2220*/ 	.word	0xffffffff


	//   ....[47]....
        /*2224*/ 	.word	0xffffffff


	//   ....[48]....
        /*2228*/ 	.word	0xffffffff


	//   ....[49]....
        /*222c*/ 	.word	0xffffffff


	//   ....[50]....
        /*2230*/ 	.word	0xffffffff


	//   ....[51]....
        /*2234*/ 	.word	0xffffffff


	//   ....[52]....
        /*2238*/ 	.word	0xffffffff


	//   ....[53]....
        /*223c*/ 	.word	0xffffffff


	//   ....[54]....
        /*2240*/ 	.word	0xffffffff


	//   ....[55]....
        /*2244*/ 	.word	0xffffffff


	//   ....[56]....
        /*2248*/ 	.word	0xffffffff


	//   ....[57]....
        /*224c*/ 	.word	0xffffffff


	//   ....[58]....
        /*2250*/ 	.word	0xffffffff


	//   ....[59]....
        /*2254*/ 	.word	0xffffffff


	//   ....[60]....
        /*2258*/ 	.word	0xffffffff


	//   ....[61]....
        /*225c*/ 	.word	0xffffffff


	//   ....[62]....
        /*2260*/ 	.word	0xffffffff


	//   ....[63]....
        /*2264*/ 	.word	0xffffffff


	//   ....[64]....
        /*2268*/ 	.word	0xffffffff


	//   ....[65]....
        /*226c*/ 	.word	0xffffffff


	//   ....[66]....
        /*2270*/ 	.word	0xffffffff


	//   ....[67]....
        /*2274*/ 	.word	0xffffffff


	//   ....[68]....
        /*2278*/ 	.word	0xffffffff


	//   ....[69]....
        /*227c*/ 	.word	0xffffffff


	//   ....[70]....
        /*2280*/ 	.word	0xffffffff


	//   ....[71]....
        /*2284*/ 	.word	0xffffffff


	//   ....[72]....
        /*2288*/ 	.word	0xffffffff


	//   ....[73]....
        /*228c*/ 	.word	0xffffffff


	//   ....[74]....
        /*2290*/ 	.word	0xffffffff


	//   ....[75]....
        /*2294*/ 	.word	0xffffffff


	//   ....[76]....
        /*2298*/ 	.word	0xffffffff


	//   ....[77]....
        /*229c*/ 	.word	0xffffffff


	//   ....[78]....
        /*22a0*/ 	.word	0xffffffff


	//   ....[79]....
        /*22a4*/ 	.word	0xffffffff


	//   ....[80]....
        /*22a8*/ 	.word	0xffffffff


	//   ....[81]....
        /*22ac*/ 	.word	0xffffffff


	//   ....[82]....
        /*22b0*/ 	.word	0xffffffff


	//   ....[83]....
        /*22b4*/ 	.word	0xffffffff


	//   ....[84]....
        /*22b8*/ 	.word	0xffffffff


	//   ....[85]....
        /*22bc*/ 	.word	0xffffffff


	//   ....[86]....
        /*22c0*/ 	.word	0xffffffff


	//   ....[87]....
        /*22c4*/ 	.word	0xffffffff


	//   ....[88]....
        /*22c8*/ 	.word	0xffffffff


	//   ....[89]....
        /*22cc*/ 	.word	0xffffffff


	//   ....[90]....
        /*22d0*/ 	.word	0xffffffff


	//   ....[91]....
        /*22d4*/ 	.word	0xffffffff


	//   ....[92]....
        /*22d8*/ 	.word	0xffffffff


	//   ....[93]....
        /*22dc*/ 	.word	0xffffffff


	//   ....[94]....
        /*22e0*/ 	.word	0xffffffff


	//   ....[95]....
        /*22e4*/ 	.word	0xffffffff


	//   ....[96]....
        /*22e8*/ 	.word	0xffffffff


	//   ....[97]....
        /*22ec*/ 	.word	0xffffffff


	//   ....[98]....
        /*22f0*/ 	.word	0xffffffff


	//   ....[99]....
        /*22f4*/ 	.word	0xffffffff


	//   ....[100]....
        /*22f8*/ 	.word	0xffffffff


	//   ....[101]....
        /*22fc*/ 	.word	0xffffffff


	//   ....[102]....
        /*2300*/ 	.word	0xffffffff


	//   ....[103]....
        /*2304*/ 	.word	0xffffffff


	//   ....[104]....
        /*2308*/ 	.word	0xffffffff


	//   ....[105]....
        /*230c*/ 	.word	0xffffffff


	//   ....[106]....
        /*2310*/ 	.word	0xffffffff


	//   ....[107]....
        /*2314*/ 	.word	0xffffffff


	//   ....[108]....
        /*2318*/ 	.word	0xffffffff


	//   ....[109]....
        /*231c*/ 	.word	0xffffffff


	//   ....[110]....
        /*2320*/ 	.word	0xffffffff


	//   ....[111]....
        /*2324*/ 	.word	0xffffffff


	//   ....[112]....
        /*2328*/ 	.word	0xffffffff


	//   ....[113]....
        /*232c*/ 	.word	0xffffffff


	//   ....[114]....
        /*2330*/ 	.word	0xffffffff


	//   ....[115]....
        /*2334*/ 	.word	0xffffffff


	//   ....[116]....
        /*2338*/ 	.word	0xffffffff


	//   ....[117]....
        /*233c*/ 	.word	0xffffffff


	//   ....[118]....
        /*2340*/ 	.word	0xffffffff


	//   ....[119]....
        /*2344*/ 	.word	0xffffffff


	//   ....[120]....
        /*2348*/ 	.word	0xffffffff


	//   ....[121]....
        /*234c*/ 	.word	0xffffffff


	//   ....[122]....
        /*2350*/ 	.word	0xffffffff


	//   ....[123]....
        /*2354*/ 	.word	0xffffffff


	//   ....[124]....
        /*2358*/ 	.word	0xffffffff


	//   ....[125]....
        /*235c*/ 	.word	0xffffffff


	//   ....[126]....
        /*2360*/ 	.word	0xffffffff


	//   ....[127]....
        /*2364*/ 	.word	0xffffffff


	//   ....[128]....
        /*2368*/ 	.word	0xffffffff


	//   ....[129]....
        /*236c*/ 	.word	0xffffffff


	//   ....[130]....
        /*2370*/ 	.word	0xffffffff


	//   ....[131]....
        /*2374*/ 	.word	0xffffffff


	//   ....[132]....
        /*2378*/ 	.word	0xffffffff


	//   ....[133]....
        /*237c*/ 	.word	0xffffffff


	//   ....[134]....
        /*2380*/ 	.word	0xffffffff


	//   ....[135]....
        /*2384*/ 	.word	0xffffffff


	//   ....[136]....
        /*2388*/ 	.word	0xffffffff


	//   ....[137]....
        /*238c*/ 	.word	0xffffffff


	//   ....[138]....
        /*2390*/ 	.word	0xffffffff


	//   ....[139]....
        /*2394*/ 	.word	0xffffffff


	//   ....[140]....
        /*2398*/ 	.word	0xffffffff


	//   ....[141]....
        /*239c*/ 	.word	0xffffffff


	//   ....[142]....
        /*23a0*/ 	.word	0xffffffff


	//   ....[143]....
        /*23a4*/ 	.word	0xffffffff


	//   ....[144]....
        /*23a8*/ 	.word	0xffffffff


	//   ....[145]....
        /*23ac*/ 	.word	0xffffffff


	//   ....[146]....
        /*23b0*/ 	.word	0xffffffff


	//   ....[147]....
        /*23b4*/ 	.word	0xffffffff


	//   ....[148]....
        /*23b8*/ 	.word	0xffffffff


	//   ....[149]....
        /*23bc*/ 	.word	0xffffffff


	//   ....[150]....
        /*23c0*/ 	.word	0xffffffff


	//   ....[151]....
        /*23c4*/ 	.word	0xffffffff


	//   ....[152]....
        /*23c8*/ 	.word	0xffffffff


	//   ....[153]....
        /*23cc*/ 	.word	0xffffffff


	//   ....[154]....
        /*23d0*/ 	.word	0xffffffff


	//   ....[155]....
        /*23d4*/ 	.word	0xffffffff


	//   ....[156]....
        /*23d8*/ 	.word	0xffffffff


	//   ....[157]....
        /*23dc*/ 	.word	0xffffffff


	//   ....[158]....
        /*23e0*/ 	.word	0xffffffff


	//   ....[159]....
        /*23e4*/ 	.word	0xffffffff


	//   ....[160]....
        /*23e8*/ 	.word	0xffffffff


	//   ....[161]....
        /*23ec*/ 	.word	0xffffffff


	//   ....[162]....
        /*23f0*/ 	.word	0xffffffff


	//   ....[163]....
        /*23f4*/ 	.word	0xffffffff


	//   ....[164]....
        /*23f8*/ 	.word	0xffffffff


	//   ....[165]....
        /*23fc*/ 	.word	0xffffffff


	//   ....[166]....
        /*2400*/ 	.word	0xffffffff


	//   ....[167]....
        /*2404*/ 	.word	0xffffffff


	//   ....[168]....
        /*2408*/ 	.word	0xffffffff


	//   ....[169]....
        /*240c*/ 	.word	0xffffffff


	//   ....[170]....
        /*2410*/ 	.word	0xffffffff


	//   ....[171]....
        /*2414*/ 	.word	0xffffffff


	//   ....[172]....
        /*2418*/ 	.word	0xffffffff


	//   ....[173]....
        /*241c*/ 	.word	0xffffffff


	//   ....[174]....
        /*2420*/ 	.word	0xffffffff


	//   ....[175]....
        /*2424*/ 	.word	0xffffffff


	//   ....[176]....
        /*2428*/ 	.word	0xffffffff


	//   ....[177]....
        /*242c*/ 	.word	0xffffffff


	//   ....[178]....
        /*2430*/ 	.word	0xffffffff


	//   ....[179]....
        /*2434*/ 	.word	0xffffffff


	//   ....[180]....
        /*2438*/ 	.word	0xffffffff


	//   ....[181]....
        /*243c*/ 	.word	0xffffffff


	//   ....[182]....
        /*2440*/ 	.word	0xffffffff


	//   ....[183]....
        /*2444*/ 	.word	0xffffffff


	//   ....[184]....
        /*2448*/ 	.word	0xffffffff


	//   ....[185]....
        /*244c*/ 	.word	0xffffffff


	//   ....[186]....
        /*2450*/ 	.word	0xffffffff


	//   ....[187]....
        /*2454*/ 	.word	0xffffffff


	//   ....[188]....
        /*2458*/ 	.word	0xffffffff


	//   ....[189]....
        /*245c*/ 	.word	0xffffffff


	//   ....[190]....
        /*2460*/ 	.word	0xffffffff


	//   ....[191]....
        /*2464*/ 	.word	0xffffffff


	//   ....[192]....
        /*2468*/ 	.word	0xffffffff


	//   ....[193]....
        /*246c*/ 	.word	0xffffffff


	//   ....[194]....
        /*2470*/ 	.word	0xffffffff


	//   ....[195]....
        /*2474*/ 	.word	0xffffffff


	//   ....[196]....
        /*2478*/ 	.word	0xffffffff


	//   ....[197]....
        /*247c*/ 	.word	0xffffffff


	//   ....[198]....
        /*2480*/ 	.word	0xffffffff


	//   ....[199]....
        /*2484*/ 	.word	0xffffffff


	//   ....[200]....
        /*2488*/ 	.word	0xffffffff


	//   ....[201]....
        /*248c*/ 	.word	0xffffffff


	//   ....[202]....
        /*2490*/ 	.word	0xffffffff


	//   ....[203]....
        /*2494*/ 	.word	0xffffffff


	//   ....[204]....
        /*2498*/ 	.word	0xffffffff


	//   ....[205]....
        /*249c*/ 	.word	0xffffffff


	//   ....[206]....
        /*24a0*/ 	.word	0xffffffff


	//   ....[207]....
        /*24a4*/ 	.word	0xffffffff


	//   ....[208]....
        /*24a8*/ 	.word	0xffffffff


	//   ....[209]....
        /*24ac*/ 	.word	0xffffffff


	//   ....[210]....
        /*24b0*/ 	.word	0xffffffff


	//   ....[211]....
        /*24b4*/ 	.word	0xffffffff


	//   ....[212]....
        /*24b8*/ 	.word	0xffffffff


	//   ....[213]....
        /*24bc*/ 	.word	0xffffffff


	//   ....[214]....
        /*24c0*/ 	.word	0xffffffff


	//   ....[215]....
        /*24c4*/ 	.word	0xffffffff


	//   ....[216]....
        /*24c8*/ 	.word	0xffffffff


	//   ....[217]....
        /*24cc*/ 	.word	0xffffffff


	//   ....[218]....
        /*24d0*/ 	.word	0xffffffff


	//   ....[219]....
        /*24d4*/ 	.word	0xffffffff


	//   ....[220]....
        /*24d8*/ 	.word	0xffffffff


	//   ....[221]....
        /*24dc*/ 	.word	0xffffffff


	//   ....[222]....
        /*24e0*/ 	.word	0xffffffff


	//   ....[223]....
        /*24e4*/ 	.word	0xffffffff


	//   ....[224]....
        /*24e8*/ 	.word	0xffffffff


	//   ....[225]....
        /*24ec*/ 	.word	0xffffffff


	//   ....[226]....
        /*24f0*/ 	.word	0xffffffff


	//   ....[227]....
        /*24f4*/ 	.word	0xffffffff


	//   ....[228]....
        /*24f8*/ 	.word	0xffffffff


	//   ....[229]....
        /*24fc*/ 	.word	0xffffffff


	//   ....[230]....
        /*2500*/ 	.word	0xffffffff


	//   ....[231]....
        /*2504*/ 	.word	0xffffffff


	//   ....[232]....
        /*2508*/ 	.word	0xffffffff


	//   ....[233]....
        /*250c*/ 	.word	0xffffffff


	//   ....[234]....
        /*2510*/ 	.word	0xffffffff


	//   ....[235]....
        /*2514*/ 	.word	0xffffffff


	//   ....[236]....
        /*2518*/ 	.word	0xffffffff


	//   ....[237]....
        /*251c*/ 	.word	0xffffffff


	//   ....[238]....
        /*2520*/ 	.word	0xffffffff


	//   ....[239]....
        /*2524*/ 	.word	0xffffffff


	//   ....[240]....
        /*2528*/ 	.word	0xffffffff


	//   ....[241]....
        /*252c*/ 	.word	0xffffffff


	//   ....[242]....
        /*2530*/ 	.word	0xffffffff


	//   ....[243]....
        /*2534*/ 	.word	0xffffffff


	//   ....[244]....
        /*2538*/ 	.word	0xffffffff


	//   ....[245]....
        /*253c*/ 	.word	0xffffffff


	//   ....[246]....
        /*2540*/ 	.word	0xffffffff


	//   ....[247]....
        /*2544*/ 	.word	0xffffffff


	//   ....[248]....
        /*2548*/ 	.word	0xffffffff


	//   ....[249]....
        /*254c*/ 	.word	0xffffffff


	//   ....[250]....
        /*2550*/ 	.word	0xffffffff


	//   ....[251]....
        /*2554*/ 	.word	0xffffffff


	//   ....[252]....
        /*2558*/ 	.word	0xffffffff


	//   ....[253]....
        /*255c*/ 	.word	0xffffffff


	//   ....[254]....
        /*2560*/ 	.word	0xffffffff


	//----- nvinfo : EIATTR_COOP_GROUP_INSTR_OFFSETS
	.align		4
.L_39:
        /*2564*/ 	.byte	0x04, 0x28
        /*2566*/ 	.short	(.L_41 - .L_40)


	//   ....[0]....
.L_40:
        /*2568*/ 	.word	0x000e8e80


	//   ....[1]....
        /*256c*/ 	.word	0x000e8f40


	//   ....[2]....
        /*2570*/ 	.word	0x000e9030


	//   ....[3]....
        /*2574*/ 	.word	0x000e9130


	//   ....[4]....
        /*2578*/ 	.word	0x000e9180


	//   ....[5]....
        /*257c*/ 	.word	0x000e9250


	//   ....[6]....
        /*2580*/ 	.word	0x000e9270


	//   ....[7]....
        /*2584*/ 	.word	0x000e9310


	//   ....[8]....
        /*2588*/ 	.word	0x000e9370


	//   ....[9]....
        /*258c*/ 	.word	0x000e93d0


	//   ....[10]....
        /*2590*/ 	.word	0x000e9410


	//   ....[11]....
        /*2594*/ 	.word	0x000e94f0


	//   ....[12]....
        /*2598*/ 	.word	0x000e9550


	//   ....[13]....
        /*259c*/ 	.word	0x000e9650


	//   ....[14]....
        /*25a0*/ 	.word	0x000e96a0


	//   ....[15]....
        /*25a4*/ 	.word	0x000e9720


	//   ....[16]....
        /*25a8*/ 	.word	0x000e9810


	//   ....[17]....
        /*25ac*/ 	.word	0x000e9960


	//   ....[18]....
        /*25b0*/ 	.word	0x000e99c0


	//   ....[19]....
        /*25b4*/ 	.word	0x000e9b00


	//   ....[20]....
        /*25b8*/ 	.word	0x000e9be0


	//   ....[21]....
        /*25bc*/ 	.word	0x000e9c10


	//   ....[22]....
        /*25c0*/ 	.word	0x000e9c30


	//   ....[23]....
        /*25c4*/ 	.word	0x000e9cc0


	//   ....[24]....
        /*25c8*/ 	.word	0x000e9d10


	//   ....[25]....
        /*25cc*/ 	.word	0x000e9da0


	//   ....[26]....
        /*25d0*/ 	.word	0x000e9de0


	//   ....[27]....
        /*25d4*/ 	.word	0x000e9e60


	//   ....[28]....
        /*25d8*/ 	.word	0x000e9f00


	//   ....[29]....
        /*25dc*/ 	.word	0x000ea000


	//   ....[30]....
        /*25e0*/ 	.word	0x000ea030


	//   ....[31]....
        /*25e4*/ 	.word	0x000ea160


	//   ....[32]....
        /*25e8*/ 	.word	0x000ea1d0


	//   ....[33]....
        /*25ec*/ 	.word	0x000ea2e0


	//   ....[34]....
        /*25f0*/ 	.word	0x000ea3e0


	//   ....[35]....
        /*25f4*/ 	.word	0x000ea490


	//   ....[36]....
        /*25f8*/ 	.word	0x000ea4c0


	//   ....[37]....
        /*25fc*/ 	.word	0x000ea590


	//   ....[38]....
        /*2600*/ 	.word	0x000ea5b0


	//   ....[39]....
        /*2604*/ 	.word	0x000ea670


	//   ....[40]....
        /*2608*/ 	.word	0x000ea6d0


	//   ....[41]....
        /*260c*/ 	.word	0x000ea740


	//   ....[42]....
        /*2610*/ 	.word	0x000ea790


	//   ....[43]....
        /*2614*/ 	.word	0x000ea820


	//   ....[44]....
        /*2618*/ 	.word	0x000ea8c0


	//   ....[45]....
        /*261c*/ 	.word	0x000ea8f0


	//   ....[46]....
        /*2620*/ 	.word	0x000ea9e0


	//   ....[47]....
        /*2624*/ 	.word	0x000eab10


	//   ....[48]....
        /*2628*/ 	.word	0x000eac50


	//   ....[49]....
        /*262c*/ 	.word	0x000eaca0


	//   ....[50]....
        /*2630*/ 	.word	0x000ead10


	//   ....[51]....
        /*2634*/ 	.word	0x000eae00


	//   ....[52]....
        /*2638*/ 	.word	0x000eae70


	//   ....[53]....
        /*263c*/ 	.word	0x000eaf40


	//   ....[54]....
        /*2640*/ 	.word	0x000eaf70


	//   ....[55]....
        /*2644*/ 	.word	0x000eafd0


	//   ....[56]....
        /*2648*/ 	.word	0x000eb020


	//   ....[57]....
        /*264c*/ 	.word	0x000eb0f0


	//   ....[58]....
        /*2650*/ 	.word	0x000eb1e0


	//   ....[59]....
        /*2654*/ 	.word	0x000eb200


	//   ....[60]....
        /*2658*/ 	.word	0x000eb260


	//   ....[61]....
        /*265c*/ 	.word	0x000eb290


	//   ....[62]....
        /*2660*/ 	.word	0x000eb3b0


	//   ....[63]....
        /*2664*/ 	.word	0x000eb480


	//   ....[64]....
        /*2668*/ 	.word	0x000eb520


	//   ....[65]....
        /*266c*/ 	.word	0x000eb630


	//   ....[66]....
        /*2670*/ 	.word	0x000eb6a0


	//   ....[67]....
        /*2674*/ 	.word	0x000eb7c0


	//   ....[68]....
        /*2678*/ 	.word	0x000eb840


	//   ....[69]....
        /*267c*/ 	.word	0x000eb8e0


	//   ....[70]....
        /*2680*/ 	.word	0x000eb900


	//   ....[71]....
        /*2684*/ 	.word	0x000eb9b0


	//   ....[72]....
        /*2688*/ 	.word	0x000eba00


	//   ....[73]....
        /*268c*/ 	.word	0x000eba70


	//   ....[74]....
        /*2690*/ 	.word	0x000ebab0


	//   ....[75]....
        /*2694*/ 	.word	0x000ebb50


	//   ....[76]....
        /*2698*/ 	.word	0x000ebbf0


	//   ....[77]....
        /*269c*/ 	.word	0x000ebc10


	//   ....[78]....
        /*26a0*/ 	.word	0x000ebd20


	//   ....[79]....
        /*26a4*/ 	.word	0x000ebe60


	//   ....[80]....
        /*26a8*/ 	.word	0x000ebeb0


	//   ....[81]....
        /*26ac*/ 	.word	0x000ebff0


	//   ....[82]....
        /*26b0*/ 	.word	0x000ec120


	//   ....[83]....
        /*26b4*/ 	.word	0x000ec150


	//   ....[84]....
        /*26b8*/ 	.word	0x000ec260


	//   ....[85]....
        /*26bc*/ 	.word	0x000ec280


	//   ....[86]....
        /*26c0*/ 	.word	0x000ec2a0


	//   ....[87]....
        /*26c4*/ 	.word	0x000ec320


	//   ....[88]....
        /*26c8*/ 	.word	0x000ec360


	//   ....[89]....
        /*26cc*/ 	.word	0x000ec400


	//   ....[90]....
        /*26d0*/ 	.word	0x000ec510


	//   ....[91]....
        /*26d4*/ 	.word	0x000ec550


	//   ....[92]....
        /*26d8*/ 	.word	0x000ec630


	//   ....[93]....
        /*26dc*/ 	.word	0x000ec650


	//   ....[94]....
        /*26e0*/ 	.word	0x000ec670


	//   ....[95]....
        /*26e4*/ 	.word	0x000ec690


	//   ....[96]....
        /*26e8*/ 	.word	0x000ec700


	//   ....[97]....
        /*26ec*/ 	.word	0x000ec770


	//   ....[98]....
        /*26f0*/ 	.word	0x000ec7c0


	//   ....[99]....
        /*26f4*/ 	.word	0x000ec800


	//   ....[100]....
        /*26f8*/ 	.word	0x000ec840


	//   ....[101]....
        /*26fc*/ 	.word	0x000ec890


	//   ....[102]....
        /*2700*/ 	.word	0x000ec8e0


	//   ....[103]....
        /*2704*/ 	.word	0x000ec900


	//   ....[104]....
        /*2708*/ 	.word	0x000ec980


	//   ....[105]....
        /*270c*/ 	.word	0x000ec9b0


	//   ....[106]....
        /*2710*/ 	.word	0x000ec9e0


	//   ....[107]....
        /*2714*/ 	.word	0x000ecaa0


	//   ....[108]....
        /*2718*/ 	.word	0x000ecb40


	//   ....[109]....
        /*271c*/ 	.word	0x000ecbb0


	//   ....[110]....
        /*2720*/ 	.word	0x000ecbd0


	//   ....[111]....
        /*2724*/ 	.word	0x000ecc30


	//   ....[112]....
        /*2728*/ 	.word	0x000ecc60


	//   ....[113]....
        /*272c*/ 	.word	0x000ecce0


	//   ....[114]....
        /*2730*/ 	.word	0x000ecd10


	//   ....[115]....
        /*2734*/ 	.word	0x000ecd60


	//   ....[116]....
        /*2738*/ 	.word	0x000ecd80


	//   ....[117]....
        /*273c*/ 	.word	0x000ece20


	//   ....[118]....
        /*2740*/ 	.word	0x000ece60


	//   ....[119]....
        /*2744*/ 	.word	0x000ecea0


	//   ....[120]....
        /*2748*/ 	.word	0x000ecf10


	//   ....[121]....
        /*274c*/ 	.word	0x000ecf50


	//   ....[122]....
        /*2750*/ 	.word	0x000ecfc0


	//   ....[123]....
        /*2754*/ 	.word	0x000ed0b0


	//   ....[124]....
        /*2758*/ 	.word	0x000ed120


	//   ....[125]....
        /*275c*/ 	.word	0x000ed140


	//   ....[126]....
        /*2760*/ 	.word	0x000ed160


	//   ....[127]....
        /*2764*/ 	.word	0x000ed180


	//   ....[128]....
        /*2768*/ 	.word	0x000ed230


	//   ....[129]....
        /*276c*/ 	.word	0x000ed260


	//   ....[130]....
        /*2770*/ 	.word	0x000ed280


	//   ....[131]....
        /*2774*/ 	.word	0x000ed320


	//   ....[132]....
        /*2778*/ 	.word	0x000ed360


	//   ....[133]....
        /*277c*/ 	.word	0x000ed3b0


	//   ....[134]....
        /*2780*/ 	.word	0x000ed3f0


	//   ....[135]....
        /*2784*/ 	.word	0x000ed410


	//   ....[136]....
        /*2788*/ 	.word	0x000ed470


	//   ....[137]....
        /*278c*/ 	.word	0x000ed530


	//   ....[138]....
        /*2790*/ 	.word	0x000ed550


	//   ....[139]....
        /*2794*/ 	.word	0x000ed610


	//   ....[140]....
        /*2798*/ 	.word	0x000ed660


	//   ....[141]....
        /*279c*/ 	.word	0x000ed6a0


	//   ....[142]....
        /*27a0*/ 	.word	0x000ed720


	//   ....[143]....
        /*27a4*/ 	.word	0x000ed7b0


	//   ....[144]....
        /*27a8*/ 	.word	0x000ed7e0


	//   ....[145]....
        /*27ac*/ 	.word	0x000ed820


	//   ....[146]....
        /*27b0*/ 	.word	0x000ed860


	//   ....[147]....
        /*27b4*/ 	.word	0x000ed900


	//   ....[148]....
        /*27b8*/ 	.word	0x000ed920


	//   ....[149]....
        /*27bc*/ 	.word	0x000ed990


	//   ....[150]....
        /*27c0*/ 	.word	0x000ed9d0


	//   ....[151]....
        /*27c4*/ 	.word	0x000eda60


	//   ....[152]....
        /*27c8*/ 	.word	0x000edaa0


	//   ....[153]....
        /*27cc*/ 	.word	0x000edb20


	//   ....[154]....
        /*27d0*/ 	.word	0x000edb90


	//   ....[155]....
        /*27d4*/ 	.word	0x000edbf0


	//   ....[156]....
        /*27d8*/ 	.word	0x000edca0


	//   ....[157]....
        /*27dc*/ 	.word	0x000edcc0


	//   ....[158]....
        /*27e0*/ 	.word	0x000edce0


	//   ....[159]....
        /*27e4*/ 	.word	0x000edd00


	//   ....[160]....
        /*27e8*/ 	.word	0x000edd60


	//   ....[161]....
        /*27ec*/ 	.word	0x000eddb0


	//   ....[162]....
        /*27f0*/ 	.word	0x000eddd0


	//   ....[163]....
        /*27f4*/ 	.word	0x000ede80


	//   ....[164]....
        /*27f8*/ 	.word	0x000edef0


	//   ....[165]....
        /*27fc*/ 	.word	0x000edf40


	//   ....[166]....
        /*2800*/ 	.word	0x000edff0


	//   ....[167]....
        /*2804*/ 	.word	0x000ee010


	//   ....[168]....
        /*2808*/ 	.word	0x000ee090


	//   ....[169]....
        /*280c*/ 	.word	0x000ee0c0


	//   ....[170]....
        /*2810*/ 	.word	0x000ee100


	//   ....[171]....
        /*2814*/ 	.word	0x000ee1e0


	//   ....[172]....
        /*2818*/ 	.word	0x000ee210


	//   ....[173]....
        /*281c*/ 	.word	0x000ee240


	//   ....[174]....
        /*2820*/ 	.word	0x000ee290


	//   ....[175]....
        /*2824*/ 	.word	0x000ee310


	//   ....[176]....
        /*2828*/ 	.word	0x000ee380


	//   ....[177]....
        /*282c*/ 	.word	0x000ee3a0


	//   ....[178]....
        /*2830*/ 	.word	0x000ee3f0


	//   ....[179]....
        /*2834*/ 	.word	0x000ee410


	//   ....[180]....
        /*2838*/ 	.word	0x000ee460


	//   ....[181]....
        /*283c*/ 	.word	0x000ee500


	//   ....[182]....
        /*2840*/ 	.word	0x000ee5b0


	//   ....[183]....
        /*2844*/ 	.word	0x000ee5f0


	//   ....[184]....
        /*2848*/ 	.word	0x000ee640


	//   ....[185]....
        /*284c*/ 	.word	0x000ee670


	//   ....[186]....
        /*2850*/ 	.word	0x000ee710


	//   ....[187]....
        /*2854*/ 	.word	0x000ee740


	//   ....[188]....
        /*2858*/ 	.word	0x000ee770


	//   ....[189]....
        /*285c*/ 	.word	0x000ee790


	//   ....[190]....
        /*2860*/ 	.word	0x000ee890


	//   ....[191]....
        /*2864*/ 	.word	0x000ee8b0


	//   ....[192]....
        /*2868*/ 	.word	0x000ee920


	//   ....[193]....
        /*286c*/ 	.word	0x000ee990


	//   ....[194]....
        /*2870*/ 	.word	0x000ee9c0


	//   ....[195]....
        /*2874*/ 	.word	0x000eea80


	//   ....[196]....
        /*2878*/ 	.word	0x000eeaa0


	//   ....[197]....
        /*287c*/ 	.word	0x000eead0


	//   ....[198]....
        /*2880*/ 	.word	0x000eeaf0


	//   ....[199]....
        /*2884*/ 	.word	0x000eeb20


	//   ....[200]....
        /*2888*/ 	.word	0x000eec00


	//   ....[201]....
        /*288c*/ 	.word	0x000eec70


	//   ....[202]....
        /*2890*/ 	.word	0x000eecb0


	//   ....[203]....
        /*2894*/ 	.word	0x000eed10


	//   ....[204]....
        /*2898*/ 	.word	0x000eed30


	//   ....[205]....
        /*289c*/ 	.word	0x000eedb0


	//   ....[206]....
        /*28a0*/ 	.word	0x000eedd0


	//   ....[207]....
        /*28a4*/ 	.word	0x000eedf0


	//   ....[208]....
        /*28a8*/ 	.word	0x000eee50


	//   ....[209]....
        /*28ac*/ 	.word	0x000eeeb0


	//   ....[210]....
        /*28b0*/ 	.word	0x000eef60


	//   ....[211]....
        /*28b4*/ 	.word	0x000eefe0


	//   ....[212]....
        /*28b8*/ 	.word	0x000ef010


	//   ....[213]....
        /*28bc*/ 	.word	0x000ef060


	//   ....[214]....
        /*28c0*/ 	.word	0x000ef0a0


	//   ....[215]....
        /*28c4*/ 	.word	0x000ef0c0


	//   ....[216]....
        /*28c8*/ 	.word	0x000ef190


	//   ....[217]....
        /*28cc*/ 	.word	0x000ef1c0


	//   ....[218]....
        /*28d0*/ 	.word	0x000ef1f0


	//   ....[219]....
        /*28d4*/ 	.word	0x000ef2d0


	//   ....[220]....
        /*28d8*/ 	.word	0x000ef310


	//   ....[221]....
        /*28dc*/ 	.word	0x000ef340


	//   ....[222]....
        /*28e0*/ 	.word	0x000ef360


	//   ....[223]....
        /*28e4*/ 	.word	0x000ef3a0


	//   ....[224]....
        /*28e8*/ 	.word	0x000ef410


	//   ....[225]....
        /*28ec*/ 	.word	0x000ef4d0


	//   ....[226]....
        /*28f0*/ 	.word	0x000ef510


	//   ....[227]....
        /*28f4*/ 	.word	0x000ef570


	//   ....[228]....
        /*28f8*/ 	.word	0x000ef610


	//   ....[229]....
        /*28fc*/ 	.word	0x000ef690


	//   ....[230]....
        /*2900*/ 	.word	0x000ef6c0


	//   ....[231]....
        /*2904*/ 	.word	0x000ef6f0


	//   ....[232]....
        /*2908*/ 	.word	0x000ef740


	//   ....[233]....
        /*290c*/ 	.word	0x000ef800


	//   ....[234]....
        /*2910*/ 	.word	0x000ef830


	//   ....[235]....
        /*2914*/ 	.word	0x000ef850


	//   ....[236]....
        /*2918*/ 	.word	0x000ef8a0


	//   ....[237]....
        /*291c*/ 	.word	0x000ef960


	//   ....[238]....
        /*2920*/ 	.word	0x000ef9a0


	//   ....[239]....
        /*2924*/ 	.word	0x000ef9c0


	//   ....[240]....
        /*2928*/ 	.word	0x000efa00


	//   ....[241]....
        /*292c*/ 	.word	0x000efa80


	//   ....[242]....
        /*2930*/ 	.word	0x000efc20


	//   ....[243]....
        /*2934*/ 	.word	0x000efc40


	//   ....[244]....
        /*2938*/ 	.word	0x000efc60


	//   ....[245]....
        /*293c*/ 	.word	0x000efde0


	//   ....[246]....
        /*2940*/ 	.word	0x000efe00


	//   ....[247]....
        /*2944*/ 	.word	0x000efe20


	//   ....[248]....
        /*2948*/ 	.word	0x000efe60


	//   ....[249]....
        /*294c*/ 	.word	0x000efe80


	//   ....[250]....
        /*2950*/ 	.word	0x000eff20


	//   ....[251]....
        /*2954*/ 	.word	0x000eff70


	//   ....[252]....
        /*2958*/ 	.word	0x000eff90


	//   ....[253]....
        /*295c*/ 	.word	0x000f0090


	//   ....[254]....
        /*2960*/ 	.word	0x000f00c0


	//----- nvinfo : EIATTR_EXIT_INSTR_OFFSETS
	.align		4
.L_41:
        /*2964*/ 	.byte	0x04, 0x1c
        /*2966*/ 	.short	(.L_43 - .L_42)


	//   ....[0]....
.L_42:
        /*2968*/ 	.word	0x0011bf10


	//   ....[1]....
        /*296c*/ 	.word	0x0011bf40


	//----- nvinfo : EIATTR_REQNTID
	.align		4
.L_43:
        /*2970*/ 	.byte	0x04, 0x10
        /*2972*/ 	.short	(.L_45 - .L_44)
.L_44:
        /*2974*/ 	.word	0x00000020
        /*2978*/ 	.word	0x00000001
        /*297c*/ 	.word	0x00000001


	//----- nvinfo : EIATTR_CBANK_PARAM_SIZE
	.align		4
.L_45:
        /*2980*/ 	.byte	0x03, 0x19
        /*2982*/ 	.short	0x0050


	//----- nvinfo : EIATTR_PARAM_CBANK
	.align		4
        /*2984*/ 	.byte	0x04, 0x0a
        /*2986*/ 	.short	(.L_47 - .L_46)
	.align		4
.L_46:
        /*2988*/ 	.word	index@(.nv.constant0.matmul_kernel)
        /*298c*/ 	.short	0x0210
        /*298e*/ 	.short	0x0050


	//----- nvinfo : EIATTR_SW_WAR
	.align		4
.L_47:
        /*2990*/ 	.byte	0x04, 0x36
        /*2992*/ 	.short	(.L_49 - .L_48)
.L_48:
        /*2994*/ 	.word	0x00000008
.L_49:


//--------------------- .nv.callgraph             --------------------------
	.section	.nv.callgraph,"",@"SHT_CUDA_CALLGRAPH"
	.align	4
	.sectionentsize	8
	.align		4
        /*0000*/ 	.word	0x00000000
	.align		4
        /*0004*/ 	.word	0xffffffff
	.align		4
        /*0008*/ 	.word	0x00000000
	.align		4
        /*000c*/ 	.word	0xfffffffe
	.align		4
        /*0010*/ 	.word	0x00000000
	.align		4
        /*0014*/ 	.word	0xfffffffd
	.align		4
        /*0018*/ 	.word	0x00000000
	.align		4
        /*001c*/ 	.word	0xfffffffc


//--------------------- .text.matmul_kernel       --------------------------
	.section	.text.matmul_kernel,"ax",@progbits
	.align	128
        .global         matmul_kernel
        .type           matmul_kernel,@function
        .size           matmul_kernel,(.L_x_3 - matmul_kernel)
        .other          matmul_kernel,@"STO_CUDA_ENTRY STV_DEFAULT"
matmul_kernel:
.text.matmul_kernel:
[----:B------:R-:W0:Y:S08]  /*0000*/  LDC R1, c[0x0][0x28] ;  /* 0x00000a00ff017b82 */ /* 0x000e300000000800 */
[----:B------:R-:W1:Y:S01]  /*0010*/  LDC.64 R2, c[0x0][0x228] ;  /* 0x00008a00ff027b82 */ /* 0x000e620000000a00 */
[----:B0-----:R-:W-:Y:S01]  /*0020*/  VIADD R1, R1, 0xffff9878 ;  /* 0xffff987801017836 */ /* 0x001fe20000000000 */
[----:B------:R-:W0:Y:S01]  /*0030*/  S2R R5, SR_CTAID.X ;  /* 0x0000000000057919 */ /* 0x000e220000002500 */
[----:B------:R-:W-:Y:S01]  /*0040*/  UMOV UR15, 0x400 ;  /* 0x00000400000f7882 */ /* 0x000fe20000000000 */
[----:B------:R-:W2:Y:S04]  /*0050*/  S2R R12, SR_TID.X ;  /* 0x00000000000c7919 */ /* 0x000ea80000002100 */
[----:B------:R-:W3:Y:S01]  /*0060*/  S2UR UR4, SR_CgaCtaId ;  /* 0x00000000000479c3 */ /* 0x000ee20000008800 */
[----:B-1----:R1:W-:Y:S01]  /*0070*/  STL.64 [R1+0x2048], R2 ;  /* 0x0020480201007387 */ /* 0x0023e20000100a00 */
[----:B------:R-:W-:-:S02]  /*0080*/  IMAD.MOV.U32 R23, RZ, RZ, R3 ;  /* 0x000000ffff177224 */ /* 0x000fc400078e0003 */
[----:B------:R-:W-:Y:S01]  /*0090*/  IMAD.MOV.U32 R18, RZ, RZ, R2 ;  /* 0x000000ffff127224 */ /* 0x000fe200078e0002 */
[----:B------:R-:W-:Y:S01]  /*00a0*/  STL [R1+0x60], RZ ;  /* 0x000060ff01007387 */ /* 0x000fe20000100800 */
[----:B------:R-:W-:-:S03]  /*00b0*/  VIADD R0, R23, 0x7f ;  /* 0x0000007f17007836 */ /* 0x000fc60000000000 */
[----:B------:R-:W-:Y:S01]  /*00c0*/  STL [R1+0x64], RZ ;  /* 0x000064ff01007387 */ /* 0x000fe20000100800 */
[----:B---3--:R-:W-:Y:S01]  /*00d0*/  ULEA UR15, UR4, UR15, 0x18 ;  /* 0x0000000f040f7291 */ /* 0x008fe2000f8ec03f */
[----:B0-----:R-:W-:Y:S02]  /*00e0*/  IABS R8, R5 ;  /* 0x0000000500087213 */ /* 0x001fe40000000000 */
[----:B------:R-:W-:Y:S01]  /*00f0*/  STL [R1+0x68], RZ ;  /* 0x000068ff01007387 */ /* 0x000fe20000100800 */
[----:B-1----:R-:W-:Y:S01]  /*0100*/  SHF.R.S32.HI R3, RZ, 0x1f, R0 ;  /* 0x0000001fff037819 */ /* 0x002fe20000011400 */
[----:B------:R-:W-:Y:S02]  /*0110*/  ULDC.64 UR4, c[0x0][0x208] ;  /* 0x0000820000047ab9 */ /* 0x000fe40000000a00 */
[----:B------:R-:W-:Y:S01]  /*0120*/  STL [R1+0x6c], RZ ;  /* 0x00006cff01007387 */ /* 0x000fe20000100800 */
[----:B------:R-:W-:-:S03]  /*0130*/  LEA.HI R3, R3, R0, RZ, 0x7 ;  /* 0x0000000003037211 */ /* 0x000fc600078f38ff */
[----:B------:R-:W-:Y:S01]  /*0140*/  STL [R1+0x80], RZ ;  /* 0x000080ff01007387 */ /* 0x000fe20000100800 */
[----:B------:R-:W-:-:S03]  /*0150*/  SHF.R.S32.HI R3, RZ, 0x7, R3 ;  /* 0x00000007ff037819 */ /* 0x000fc60000011403 */
[----:B------:R-:W-:Y:S02]  /*0160*/  STL [R1+0x84], RZ ;  /* 0x000084ff01007387 */ /* 0x000fe40000100800 */
[----:B------:R-:W-:Y:S02]  /*0170*/  IMAD.SHL.U32 R4, R3, 0x8, RZ ;  /* 0x0000000803047824 */ /* 0x000fe400078e00ff */
[----:B------:R-:W-:Y:S03]  /*0180*/  STL [R1+0x88], RZ ;  /* 0x000088ff01007387 */ /* 0x000fe60000100800 */
[-C--:B------:R-:W-:Y:S01]  /*0190*/  IABS R7, R4.reuse ;  /* 0x0000000400077213 */ /* 0x080fe20000000000 */
[----:B------:R-:W-:Y:S01]  /*01a0*/  STL [R1+0x8c], RZ ;  /* 0x00008cff01007387 */ /* 0x000fe20000100800 */
[----:B------:R-:W-:Y:S02]  /*01b0*/  IABS R10, R4 ;  /* 0x00000004000a7213 */ /* 0x000fe40000000000 */
[----:B------:R-:W0:Y:S01]  /*01c0*/  I2F.RP R0, R7 ;  /* 0x0000000700007306 */ /* 0x000e220000209400 */
[----:B------:R-:W-:Y:S04]  /*01d0*/  STL [R1+0xa0], RZ ;  /* 0x0000a0ff01007387 */ /* 0x000fe80000100800 */
[----:B------:R-:W-:Y:S04]  /*01e0*/  STL [R1+0xa4], RZ ;  /* 0x0000a4ff01007387 */ /* 0x000fe80000100800 */
[----:B------:R-:W-:Y:S04]  /*01f0*/  STL [R1+0xa8], RZ ;  /* 0x0000a8ff01007387 */ /* 0x000fe80000100800 */
[----:B------:R-:W-:Y:S01]  /*0200*/  STL [R1+0xac], RZ ;  /* 0x0000acff01007387 */ /* 0x000fe20000100800 */
[----:B0-----:R-:W0:Y:S03]  /*0210*/  MUFU.RCP R0, R0 ;  /* 0x0000000000007308 */ /* 0x001e260000001000 */
[----:B------:R-:W-:Y:S04]  /*0220*/  STL [R1+0xc0], RZ ;  /* 0x0000c0ff01007387 */ /* 0x000fe80000100800 */
[----:B------:R-:W-:Y:S04]  /*0230*/  STL [R1+0xc4], RZ ;  /* 0x0000c4ff01007387 */ /* 0x000fe80000100800 */
[----:B------:R-:W-:Y:S04]  /*0240*/  STL [R1+0xc8], RZ ;  /* 0x0000c8ff01007387 */ /* 0x000fe80000100800 */
[----:B------:R-:W-:Y:S01]  /*0250*/  STL [R1+0xcc], RZ ;  /* 0x0000ccff01007387 */ /* 0x000fe20000100800 */
[----:B0-----:R-:W-:-:S03]  /*0260*/  VIADD R2, R0, 0xffffffe ;  /* 0x0ffffffe00027836 */ /* 0x001fc60000000000 */
[----:B------:R-:W-:Y:S01]  /*0270*/  STL [R1+0xe0], RZ ;  /* 0x0000e0ff01007387 */ /* 0x000fe20000100800 */
[----:B------:R-:W-:Y:S01]  /*0280*/  IMAD.MOV R0, RZ, RZ, -R10 ;  /* 0x000000ffff007224 */ /* 0x000fe200078e0a0a */
[----:B------:R0:W1:Y:S02]  /*0290*/  F2I.FTZ.U32.TRUNC.NTZ R3, R2 ;  /* 0x0000000200037305 */ /* 0x000064000021f000 */
[----:B------:R-:W-:Y:S04]  /*02a0*/  STL [R1+0xe4], RZ ;  /* 0x0000e4ff01007387 */ /* 0x000fe80000100800 */
[----:B------:R-:W-:Y:S04]  /*02b0*/  STL [R1+0xe8], RZ ;  /* 0x0000e8ff01007387 */ /* 0x000fe80000100800 */
[----:B------:R-:W-:Y:S01]  /*02c0*/  STL [R1+0xec], RZ ;  /* 0x0000ecff01007387 */ /* 0x000fe20000100800 */
[----:B0-----:R-:W-:-:S03]  /*02d0*/  IMAD.MOV.U32 R2, RZ, RZ, RZ ;  /* 0x000000ffff027224 */ /* 0x001fc600078e00ff */
[----:B------:R-:W-:Y:S01]  /*02e0*/  STL [R1+0x100], RZ ;  /* 0x000100ff01007387 */ /* 0x000fe20000100800 */
[----:B-1----:R-:W-:-:S03]  /*02f0*/  IMAD.MOV R6, RZ, RZ, -R3 ;  /* 0x000000ffff067224 */ /* 0x002fc600078e0a03 */
[----:B------:R-:W-:Y:S01]  /*0300*/  STL [R1+0x104], RZ ;  /* 0x000104ff01007387 */ /* 0x000fe20000100800 */
[----:B------:R-:W-:-:S03]  /*0310*/  IMAD R9, R6, R7, RZ ;  /* 0x0000000706097224 */ /* 0x000fc600078e02ff */
[----:B------:R-:W-:Y:S01]  /*0320*/  STL [R1+0x108], RZ ;  /* 0x000108ff01007387 */ /* 0x000fe20000100800 */
[----:B------:R-:W-:Y:S02]  /*0330*/  IMAD.MOV.U32 R6, RZ, RZ, R8 ;  /* 0x000000ffff067224 */ /* 0x000fe400078e0008 */
[----:B------:R-:W-:Y:S01]  /*0340*/  IMAD.HI.U32 R3, R3, R9, R2 ;  /* 0x0000000903037227 */ /* 0x000fe200078e0002 */
[----:B------:R-:W-:Y:S04]  /*0350*/  STL [R1+0x10c], RZ ;  /* 0x00010cff01007387 */ /* 0x000fe80000100800 */
[----:B------:R-:W-:Y:S01]  /*0360*/  STL [R1+0x120], RZ ;  /* 0x000120ff01007387 */ /* 0x000fe20000100800 */
[----:B------:R-:W-:-:S03]  /*0370*/  IMAD.HI.U32 R3, R3, R6, RZ ;  /* 0x0000000603037227 */ /* 0x000fc600078e00ff */
[----:B------:R-:W-:Y:S01]  /*0380*/  STL [R1+0x124], RZ ;  /* 0x000124ff01007387 */ /* 0x000fe20000100800 */
[----:B------:R-:W-:-:S03]  /*0390*/  IMAD R0, R3, R0, R6 ;  /* 0x0000000003007224 */ /* 0x000fc600078e0206 */
[----:B------:R-:W-:Y:S02]  /*03a0*/  STL [R1+0x128], RZ ;  /* 0x000128ff01007387 */ /* 0x000fe40000100800 */
[----:B------:R-:W-:Y:S02]  /*03b0*/  ISETP.GT.U32.AND P1, PT, R7, R0, PT ;  /* 0x000000000700720c */ /* 0x000fe40003f24070 */
[----:B------:R-:W-:Y:S04]  /*03c0*/  STL [R1+0x12c], RZ ;  /* 0x00012cff01007387 */ /* 0x000fe80000100800 */
[----:B------:R-:W-:Y:S04]  /*03d0*/  STL [R1+0x140], RZ ;  /* 0x000140ff01007387 */ /* 0x000fe80000100800 */
[----:B------:R-:W-:Y:S03]  /*03e0*/  STL [R1+0x144], RZ ;  /* 0x000144ff01007387 */ /* 0x000fe60000100800 */
[----:B------:R-:W-:Y:S01]  /*03f0*/  @!P1 IMAD.IADD R0, R0, 0x1, -R7 ;  /* 0x0000000100009824 */ /* 0x000fe200078e0a07 */
[----:B------:R-:W-:Y:S01]  /*0400*/  STL [R1+0x148], RZ ;  /* 0x000148ff01007387 */ /* 0x000fe20000100800 */
[----:B------:R-:W-:Y:S01]  /*0410*/  @!P1 VIADD R3, R3, 0x1 ;  /* 0x0000000103039836 */ /* 0x000fe20000000000 */
[----:B------:R-:W-:-:S02]  /*0420*/  ISETP.NE.AND P1, PT, R4, RZ, PT ;  /* 0x000000ff0400720c */ /* 0x000fc40003f25270 */
[----:B------:R-:W-:Y:S01]  /*0430*/  STL [R1+0x14c], RZ ;  /* 0x00014cff01007387 */ /* 0x000fe20000100800 */
[----:B------:R-:W-:Y:S02]  /*0440*/  ISETP.GE.U32.AND P0, PT, R0, R7, PT ;  /* 0x000000070000720c */ /* 0x000fe40003f06070 */
[----:B------:R-:W-:Y:S01]  /*0450*/  LOP3.LUT R0, R5, R4, RZ, 0x3c, !PT ;  /* 0x0000000405007212 */ /* 0x000fe200078e3cff */
[----:B------:R-:W-:Y:S03]  /*0460*/  STL [R1+0x160], RZ ;  /* 0x000160ff01007387 */ /* 0x000fe60000100800 */
[----:B------:R-:W-:Y:S01]  /*0470*/  ISETP.GE.AND P2, PT, R0, RZ, PT ;  /* 0x000000ff0000720c */ /* 0x000fe20003f46270 */
[----:B------:R-:W-:Y:S01]  /*0480*/  STL [R1+0x164], RZ ;  /* 0x000164ff01007387 */ /* 0x000fe20000100800 */
[----:B------:R-:W-:-:S03]  /*0490*/  VIADD R0, R18, 0x1ff ;  /* 0x000001ff12007836 */ /* 0x000fc60000000000 */
[----:B------:R-:W-:Y:S02]  /*04a0*/  STL [R1+0x168], RZ ;  /* 0x000168ff01007387 */ /* 0x000fe40000100800 */
[----:B------:R-:W-:Y:S02]  /*04b0*/  @P0 VIADD R3, R3, 0x1 ;  /* 0x0000000103030836 */ /* 0x000fe40000000000 */
[----:B------:R-:W-:Y:S02]  /*04c0*/  STL [R1+0x16c], RZ ;  /* 0x00016cff01007387 */ /* 0x000fe40000100800 */
[----:B------:R-:W-:Y:S01]  /*04d0*/  IMAD.MOV.U32 R2, RZ, RZ, R3 ;  /* 0x000000ffff027224 */ /* 0x000fe200078e0003 */
[----:B------:R-:W-:Y:S01]  /*04e0*/  SHF.R.S32.HI R3, RZ, 0x1f, R0 ;  /* 0x0000001fff037819 */ /* 0x000fe20000011400 */
[----:B------:R-:W-:Y:S02]  /*04f0*/  STL [R1+0x180], RZ ;  /* 0x000180ff01007387 */ /* 0x000fe40000100800 */
[----:B------:R-:W-:Y:S01]  /*0500*/  @!P2 IMAD.MOV R2, RZ, RZ, -R2 ;  /* 0x000000ffff02a224 */ /* 0x000fe200078e0a02 */
[----:B------:R-:W-:Y:S01]  /*0510*/  @!P1 LOP3.LUT R2, RZ, R4, RZ, 0x33, !PT ;  /* 0x00000004ff029212 */ /* 0x000fe200078e33ff */
[----:B------:R-:W-:Y:S01]  /*0520*/  STL [R1+0x184], RZ ;  /* 0x000184ff01007387 */ /* 0x000fe20000100800 */
[----:B------:R-:W-:-:S03]  /*0530*/  LEA.HI R3, R3, R0, RZ, 0x9 ;  /* 0x0000000003037211 */ /* 0x000fc600078f48ff */
[----:B------:R-:W-:Y:S01]  /*0540*/  STL [R1+0x188], RZ ;  /* 0x000188ff01007387 */ /* 0x000fe20000100800 */
[----:B------:R-:W-:Y:S02]  /*0550*/  IMAD.SHL.U32 R6, R2, 0x8, RZ ;  /* 0x0000000802067824 */ /* 0x000fe400078e00ff */
[----:B------:R-:W-:Y:S01]  /*0560*/  IMAD.MOV R2, RZ, RZ, -R2 ;  /* 0x000000ffff027224 */ /* 0x000fe200078e0a02 */
[----:B------:R-:W-:Y:S02]  /*0570*/  STL [R1+0x18c], RZ ;  /* 0x00018cff01007387 */ /* 0x000fe40000100800 */
[----:B------:R-:W-:Y:S01]  /*0580*/  LEA.HI.SX32 R3, R3, -R6, 0x17 ;  /* 0x8000000603037211 */ /* 0x000fe200078fbaff */
[----:B------:R-:W-:Y:S01]  /*0590*/  IMAD R4, R4, R2, R5 ;  /* 0x0000000204047224 */ /* 0x000fe200078e0205 */
[----:B------:R-:W-:Y:S02]  /*05a0*/  STL [R1+0x1a0], RZ ;  /* 0x0001a0ff01007387 */ /* 0x000fe40000100800 */
[----:B------:R-:W-:-:S02]  /*05b0*/  VIMNMX R11, R3, 0x8, PT ;  /* 0x00000008030b7848 */ /* 0x000fc40003fe0100 */
[----:B------:R-:W-:Y:S01]  /*05c0*/  STL [R1+0x1a4], RZ ;  /* 0x0001a4ff01007387 */ /* 0x000fe20000100800 */
[----:B------:R-:W-:Y:S02]  /*05d0*/  IABS R9, R4 ;  /* 0x0000000400097213 */ /* 0x000fe40000000000 */
[----:B------:R-:W-:Y:S01]  /*05e0*/  IABS R7, R11 ;  /* 0x0000000b00077213 */ /* 0x000fe20000000000 */
[----:B------:R-:W-:Y:S03]  /*05f0*/  STL [R1+0x1a8], RZ ;  /* 0x0001a8ff01007387 */ /* 0x000fe60000100800 */
        /* <DEDUP_REMOVED lines=11> */
[----:B------:R-:W-:Y:S04]  /*06b0*/  STL [R1+0x1dc], RZ ;  /* 0x0001dcff01007387 */ /* 0x000fe80000100800 */
[----:B------:R-:W-:Y:S01]  /*06c0*/  STL [R1+0x1e0], RZ ;  /* 0x0001e0ff01007387 */ /* 0x000fe20000100800 */
[----:B------:R-:W0:Y:S03]  /*06d0*/  F2I.FTZ.U32.TRUNC.NTZ R3, R3 ;  /* 0x0000000300037305 */ /* 0x000e26000021f000 */
[----:B------:R-:W-:Y:S04]  /*06e0*/  STL [R1+0x1e4], RZ ;  /* 0x0001e4ff01007387 */ /* 0x000fe80000100800 */
[----:B------:R-:W-:Y:S04]  /*06f0*/  STL [R1+0x1e8], RZ ;  /* 0x0001e8ff01007387 */ /* 0x000fe80000100800 */
[----:B------:R-:W-:Y:S04]  /*0700*/  STL [R1+0x1ec], RZ ;  /* 0x0001ecff01007387 */ /* 0x000fe80000100800 */
[----:B------:R-:W-:Y:S01]  /*0710*/  STL [R1+0x230], RZ ;  /* 0x000230ff01007387 */ /* 0x000fe20000100800 */
[----:B0-----:R-:W-:-:S03]  /*0720*/  IMAD.MOV R8, RZ, RZ, -R3 ;  /* 0x000000ffff087224 */ /* 0x001fc600078e0a03 */
[----:B------:R-:W-:Y:S01]  /*0730*/  STL [R1+0x234], RZ ;  /* 0x000234ff01007387 */ /* 0x000fe20000100800 */
[----:B------:R-:W-:Y:S01]  /*0740*/  IMAD.MOV.U32 R2, RZ, RZ, R8 ;  /* 0x000000ffff027224 */ /* 0x000fe200078e0008 */
[----:B------:R-:W-:Y:S02]  /*0750*/  IABS R8, R11 ;  /* 0x0000000b00087213 */ /* 0x000fe40000000000 */
[----:B------:R-:W-:Y:S01]  /*0760*/  STL [R1+0x238], RZ ;  /* 0x000238ff01007387 */ /* 0x000fe20000100800 */
[----:B------:R-:W-:Y:S02]  /*0770*/  IMAD R5, R2, R7, RZ ;  /* 0x0000000702057224 */ /* 0x000fe400078e02ff */
[----:B------:R-:W-:Y:S01]  /*0780*/  IMAD.MOV.U32 R2, RZ, RZ, RZ ;  /* 0x000000ffff027224 */ /* 0x000fe200078e00ff */
[----:B------:R-:W-:Y:S03]  /*0790*/  STL [R1+0x23c], RZ ;  /* 0x00023cff01007387 */ /* 0x000fe60000100800 */
[----:B------:R-:W-:Y:S01]  /*07a0*/  IMAD.HI.U32 R2, R3, R5, R2 ;  /* 0x0000000503027227 */ /* 0x000fe200078e0002 */
[----:B------:R-:W-:Y:S01]  /*07b0*/  STL [R1+0x220], RZ ;  /* 0x000220ff01007387 */ /* 0x000fe20000100800 */
[----:B--2---:R-:W-:-:S02]  /*07c0*/  LOP3.LUT R5, R12, 0x1f, RZ, 0xc0, !PT ;  /* 0x0000001f0c057812 */ /* 0x004fc400078ec0ff */
[----:B------:R-:W-:Y:S01]  /*07d0*/  IMAD.MOV R3, RZ, RZ, -R8 ;  /* 0x000000ffff037224 */ /* 0x000fe200078e0a08 */
[----:B------:R-:W-:Y:S01]  /*07e0*/  STL [R1+0x224], RZ ;  /* 0x000224ff01007387 */ /* 0x000fe20000100800 */
[----:B------:R-:W-:-:S03]  /*07f0*/  IMAD.HI.U32 R0, R2, R9, RZ ;  /* 0x0000000902007227 */ /* 0x000fc600078e00ff */
[----:B------:R-:W-:Y:S01]  /*0800*/  STL [R1+0x228], RZ ;  /* 0x000228ff01007387 */ /* 0x000fe20000100800 */
[----:B------:R-:W-:Y:S02]  /*0810*/  IMAD R2, R0, R3, R9 ;  /* 0x0000000300027224 */ /* 0x000fe400078e0209 */
[----:B------:R-:W0:Y:S01]  /*0820*/  LDC R3, c[0x0][0x230] ;  /* 0x00008c00ff037b82 */ /* 0x000e220000000800 */
        /* <DEDUP_REMOVED lines=11> */
[-C--:B------:R-:W-:Y:S01]  /*08e0*/  LOP3.LUT R2, R4, R11.reuse, RZ, 0x3c, !PT ;  /* 0x0000000b04027212 */ /* 0x080fe200078e3cff */
[----:B------:R-:W-:Y:S01]  /*08f0*/  STL [R1+0x4f4], RZ ;  /* 0x0004f4ff01007387 */ /* 0x000fe20000100800 */
[----:B0-----:R-:W-:Y:S02]  /*0900*/  VIADD R3, R3, 0x1f ;  /* 0x0000001f03037836 */ /* 0x001fe40000000000 */
[----:B------:R-:W-:Y:S01]  /*0910*/  ISETP.GE.AND P2, PT, R2, RZ, PT ;  /* 0x000000ff0200720c */ /* 0x000fe20003f46270 */
[----:B------:R-:W-:Y:S04]  /*0920*/  STL [R1+0x4f8], RZ ;  /* 0x0004f8ff01007387 */ /* 0x000fe80000100800 */
[----:B------:R-:W-:Y:S02]  /*0930*/  STL [R1+0x4fc], RZ ;  /* 0x0004fcff01007387 */ /* 0x000fe40000100800 */
[----:B------:R-:W-:Y:S01]  /*0940*/  @P0 VIADD R0, R0, 0x1 ;  /* 0x0000000100000836 */ /* 0x000fe20000000000 */
[----:B------:R-:W-:Y:S01]  /*0950*/  ISETP.GE.AND P0, PT, R3, 0x20, PT ;  /* 0x000000200300780c */ /* 0x000fe20003f06270 */
[----:B------:R-:W-:Y:S04]  /*0960*/  STL [R1+0x4e0], RZ ;  /* 0x0004e0ff01007387 */ /* 0x000fe80000100800 */
[----:B------:R-:W-:Y:S01]  /*0970*/  STL [R1+0x4e4], RZ ;  /* 0x0004e4ff01007387 */ /* 0x000fe20000100800 */
[----:B------:R-:W-:Y:S01]  /*0980*/  @!P2 IMAD.MOV R0, RZ, RZ, -R0 ;  /* 0x000000ffff00a224 */ /* 0x000fe200078e0a00 */
[----:B------:R-:W-:-:S02]  /*0990*/  @!P1 LOP3.LUT R0, RZ, R11, RZ, 0x33, !PT ;  /* 0x0000000bff009212 */ /* 0x000fc400078e33ff */
[----:B------:R-:W-:Y:S03]  /*09a0*/  STL [R1+0x4e8], RZ ;  /* 0x0004e8ff01007387 */ /* 0x000fe60000100800 */
[----:B------:R-:W-:Y:S01]  /*09b0*/  IMAD.MOV R2, RZ, RZ, -R0 ;  /* 0x000000ffff027224 */ /* 0x000fe200078e0a00 */
[----:B------:R-:W-:Y:S01]  /*09c0*/  STL [R1+0x4ec], RZ ;  /* 0x0004ecff01007387 */ /* 0x000fe20000100800 */
[----:B------:R-:W-:Y:S02]  /*09d0*/  IMAD.SHL.U32 R17, R0, 0x80, RZ ;  /* 0x0000008000117824 */ /* 0x000fe400078e00ff */
[----:B------:R-:W-:Y:S01]  /*09e0*/  IMAD R2, R11, R2, R4 ;  /* 0x000000020b027224 */ /* 0x000fe200078e0204 */
[----:B------:R-:W-:Y:S01]  /*09f0*/  STL [R1+0x4d0], RZ ;  /* 0x0004d0ff01007387 */ /* 0x000fe20000100800 */
[C---:B------:R-:W-:Y:S02]  /*0a00*/  VIADD R3, R17.reuse, 0x1 ;  /* 0x0000000111037836 */ /* 0x040fe40000000000 */
[----:B------:R-:W-:Y:S01]  /*0a10*/  VIADD R0, R17, 0x2 ;  /* 0x0000000211007836 */ /* 0x000fe20000000000 */
[----:B------:R-:W-:Y:S01]  /*0a20*/  STL [R1+0x4d4], RZ ;  /* 0x0004d4ff01007387 */ /* 0x000fe20000100800 */
[----:B------:R-:W-:-:S02]  /*0a30*/  IMAD.IADD R2, R6, 0x1, R2 ;  /* 0x0000000106027824 */ /* 0x000fc400078e0202 */
[C---:B------:R-:W-:Y:S01]  /*0a40*/  VIADD R6, R17.reuse, 0x3 ;  /* 0x0000000311067836 */ /* 0x040fe20000000000 */
[----:B------:R-:W-:Y:S01]  /*0a50*/  STL [R1+0x4d8], RZ ;  /* 0x0004d8ff01007387 */ /* 0x000fe20000100800 */
[C---:B------:R-:W-:Y:S02]  /*0a60*/  VIADD R57, R17.reuse, 0x6 ;  /* 0x0000000611397836 */ /* 0x040fe40000000000 */
[C---:B------:R-:W-:Y:S01]  /*0a70*/  VIADD R56, R17.reuse, 0x7 ;  /* 0x0000000711387836 */ /* 0x040fe20000000000 */
[----:B------:R-:W-:Y:S01]  /*0a80*/  STL [R1+0x4dc], RZ ;  /* 0x0004dcff01007387 */ /* 0x000fe20000100800 */
[C---:B------:R-:W-:Y:S02]  /*0a90*/  VIADD R59, R17.reuse, 0x8 ;  /* 0x00000008113b7836 */ /* 0x040fe40000000000 */
[C---:B------:R-:W-:Y:S01]  /*0aa0*/  VIADD R60, R17.reuse, 0x9 ;  /* 0x00000009113c7836 */ /* 0x040fe20000000000 */
[----:B------:R-:W-:Y:S01]  /*0ab0*/  STL [R1+0x4c0], RZ ;  /* 0x0004c0ff01007387 */ /* 0x000fe20000100800 */
[----:B------:R-:W-:-:S02]  /*0ac0*/  VIADD R53, R17, 0xb ;  /* 0x0000000b11357836 */ /* 0x000fc40000000000 */
[----:B------:R-:W-:Y:S01]  /*0ad0*/  IMAD R22, R2, 0x200, R5 ;  /* 0x0000020002167824 */ /* 0x000fe200078e0205 */
        /* <DEDUP_REMOVED lines=49> */
[----:B------:R-:W-:Y:S02]  /*0df0*/  VIADD R20, R17, 0x7f ;  /* 0x0000007f11147836 */ /* 0x000fe40000000000 */
        /* <DEDUP_REMOVED lines=17> */
[----:B------:R-:W-:-:S03]  /*0f10*/  VIADD R16, R22, 0x1e0 ;  /* 0x000001e016107836 */ /* 0x000fc60000000000 */
[----:B------:R-:W-:Y:S04]  /*0f20*/  STL [R1+0x460], RZ ;  /* 0x000460ff01007387 */ /* 0x000fe80000100800 */
        /* <DEDUP_REMOVED lines=1943> */
[----:B------:R-:W-:Y:S04]  /*88a0*/  STL [R1+0x211c], R17 ;  /* 0x00211c1101007387 */ /* 0x000fe80000100800 */
[----:B------:R0:W-:Y:S04]  /*88b0*/  STL [R1+0x5034], R3 ;  /* 0x0050340301007387 */ /* 0x0001e80000100800 */
[----:B------:R1:W-:Y:S04]  /*88c0*/  STL [R1+0x5030], R0 ;  /* 0x0050300001007387 */ /* 0x0003e80000100800 */
[----:B------:R2:W-:Y:S01]  /*88d0*/  STL [R1+0x502c], R6 ;  /* 0x00502c0601007387 */ /* 0x0005e20000100800 */
[----:B0-----:R-:W-:-:S02]  /*88e0*/  VIADD R3, R17, 0x4 ;  /* 0x0000000411037836 */ /* 0x001fc40000000000 */
[----:B-1----:R-:W-:-:S03]  /*88f0*/  VIADD R0, R17, 0x5 ;  /* 0x0000000511007836 */ /* 0x002fc60000000000 */
[----:B------:R0:W-:Y:S01]  /*8900*/  STL [R1+0x5028], R3 ;  /* 0x0050280301007387 */ /* 0x0001e20000100800 */
[----:B--2---:R-:W-:-:S03]  /*8910*/  VIADD R6, R22, 0x1a0 ;  /* 0x000001a016067836 */ /* 0x004fc60000000000 */
[----:B------:R1:W-:Y:S04]  /*8920*/  STL [R1+0x5024], R0 ;  /* 0x0050240001007387 */ /* 0x0003e80000100800 */
[----:B------:R-:W-:Y:S01]  /*8930*/  STL [R1+0x5020], R57 ;  /* 0x0050203901007387 */ /* 0x000fe20000100800 */
[----:B0-----:R-:W-:-:S03]  /*8940*/  VIADD R3, R17, 0x29 ;  /* 0x0000002911037836 */ /* 0x001fc60000000000 */
[----:B------:R-:W-:Y:S01]  /*8950*/  STL [R1+0x501c], R56 ;  /* 0x00501c3801007387 */ /* 0x000fe20000100800 */
[----:B-1----:R-:W-:-:S03]  /*8960*/  VIADD R0, R17, 0xa ;  /* 0x0000000a11007836 */ /* 0x002fc60000000000 */
[----:B------:R-:W-:Y:S04]  /*8970*/  STL [R1+0x5018], R59 ;  /* 0x0050183b01007387 */ /* 0x000fe80000100800 */
[----:B------:R-:W-:Y:S04]  /*8980*/  STL [R1+0x5014], R60 ;  /* 0x0050143c01007387 */ /* 0x000fe80000100800 */
[----:B------:R0:W-:Y:S04]  /*8990*/  STL [R1+0x5010], R0 ;  /* 0x0050100001007387 */ /* 0x0001e80000100800 */
[----:B------:R-:W-:Y:S04]  /*89a0*/  STL [R1+0x500c], R53 ;  /* 0x00500c3501007387 */ /* 0x000fe80000100800 */
[----:B------:R-:W-:Y:S01]  /*89b0*/  STL [R1+0x217c], R22 ;  /* 0x00217c1601007387 */ /* 0x000fe20000100800 */
[----:B0-----:R-:W-:-:S03]  /*89c0*/  VIADD R0, R17, 0x26 ;  /* 0x0000002611007836 */ /* 0x001fc60000000000 */
[----:B------:R-:W-:Y:S04]  /*89d0*/  STL [R1+0x5008], R51 ;  /* 0x0050083301007387 */ /* 0x000fe80000100800 */
        /* <DEDUP_REMOVED lines=25> */
[----:B------:R0:W-:Y:S04]  /*8b70*/  STL [R1+0x48c0], R0 ;  /* 0x0048c00001007387 */ /* 0x0001e80000100800 */
[----:B------:R1:W-:Y:S01]  /*8b80*/  STL [R1+0x48b4], R2 ;  /* 0x0048b40201007387 */ /* 0x0003e20000100800 */
[----:B0-----:R-:W-:-:S02]  /*8b90*/  VIADD R0, R17, 0x28 ;  /* 0x0000002811007836 */ /* 0x001fc40000000000 */
[----:B-1----:R-:W-:-:S03]  /*8ba0*/  VIADD R2, R17, 0x2a ;  /* 0x0000002a11027836 */ /* 0x002fc60000000000 */
[----:B------:R0:W-:Y:S04]  /*8bb0*/  STL [R1+0x48b0], R0 ;  /* 0x0048b00001007387 */ /* 0x0001e80000100800 */
[----:B------:R1:W-:Y:S04]  /*8bc0*/  STL [R1+0x48a4], R3 ;  /* 0x0048a40301007387 */ /* 0x0003e80000100800 */
[----:B------:R2:W-:Y:S01]  /*8bd0*/  STL [R1+0x48a0], R2 ;  /* 0x0048a00201007387 */ /* 0x0005e20000100800 */
[C---:B0-----:R-:W-:Y:S02]  /*8be0*/  VIADD R0, R17.reuse, 0x2b ;  /* 0x0000002b11007836 */ /* 0x041fe40000000000 */
[----:B-1----:R-:W-:-:S03]  /*8bf0*/  VIADD R3, R17, 0x2c ;  /* 0x0000002c11037836 */ /* 0x002fc60000000000 */
[----:B------:R0:W-:Y:S01]  /*8c00*/  STL [R1+0x4894], R0 ;  /* 0x0048940001007387 */ /* 0x0001e20000100800 */
[----:B--2---:R-:W-:-:S03]  /*8c10*/  VIADD R2, R17, 0x2d ;  /* 0x0000002d11027836 */ /* 0x004fc60000000000 */
        /* <DEDUP_REMOVED lines=85> */
[----:B------:R-:W-:Y:S01]  /*9170*/  STL [R1+0x46d4], R28 ;  /* 0x0046d41c01007387 */ /* 0x000fe20000100800 */
[----:B0-----:R-:W-:-:S03]  /*9180*/  VIADD R0, R17, 0x59 ;  /* 0x0000005911007836 */ /* 0x001fc60000000000 */
[----:B------:R0:W-:Y:S01]  /*9190*/  STL [R1+0x46c4], R2 ;  /* 0x0046c40201007387 */ /* 0x0001e20000100800 */
[----:B-1----:R-:W-:-:S03]  /*91a0*/  VIADD R3, R17, 0x5c ;  /* 0x0000005c11037836 */ /* 0x002fc60000000000 */
[----:B------:R1:W-:Y:S01]  /*91b0*/  STL [R1+0x46c0], R0 ;  /* 0x0046c00001007387 */ /* 0x0003e20000100800 */
[C---:B0-----:R-:W-:Y:S02]  /*91c0*/  VIADD R2, R17.reuse, 0x5a ;  /* 0x0000005a11027836 */ /* 0x041fe40000000000 */
        /* <DEDUP_REMOVED lines=58> */
[C---:B0-----:R-:W-:Y:S02]  /*9570*/  VIADD R2, R17.reuse, 0x78 ;  /* 0x0000007811027836 */ /* 0x041fe40000000000 */
[----:B-1----:R-:W-:-:S03]  /*9580*/  VIADD R0, R17, 0x79 ;  /* 0x0000007911007836 */ /* 0x002fc60000000000 */
[----:B------:R-:W-:Y:S04]  /*9590*/  STL [R1+0x53cc], R2 ;  /* 0x0053cc0201007387 */ /* 0x000fe80000100800 */
[----:B------:R0:W-:Y:S04]  /*95a0*/  STL [R1+0x53d4], R0 ;  /* 0x0053d40001007387 */ /* 0x0001e80000100800 */
[----:B------:R-:W-:Y:S01]  /*95b0*/  STL [R1+0x53f0], R25 ;  /* 0x0053f01901007387 */ /* 0x000fe20000100800 */
[----:B0-----:R-:W-:-:S05]  /*95c0*/  VIADD R0, R17, 0x7c ;  /* 0x0000007c11007836 */ /* 0x001fca0000000000 */
[----:B------:R0:W-:Y:S04]  /*95d0*/  STL [R1+0x5404], R0 ;  /* 0x0054040001007387 */ /* 0x0001e80000100800 */
[----:B------:R-:W-:Y:S04]  /*95e0*/  STL [R1+0x53f4], R27 ;  /* 0x0053f41b01007387 */ /* 0x000fe80000100800 */
[----:B------:R-:W-:Y:S01]  /*95f0*/  STL [R1+0x540c], R26 ;  /* 0x00540c1a01007387 */ /* 0x000fe20000100800 */
[----:B0-----:R-:W-:-:S03]  /*9600*/  VIADD R0, R22, 0x40 ;  /* 0x0000004016007836 */ /* 0x001fc60000000000 */
[----:B------:R-:W-:Y:S04]  /*9610*/  STL [R1+0x5420], R21 ;  /* 0x0054201501007387 */ /* 0x000fe80000100800 */
[----:B------:R-:W-:Y:S04]  /*9620*/  STL [R1+0x5434], R20 ;  /* 0x0054341401007387 */ /* 0x000fe80000100800 */
[----:B------:R-:W-:Y:S04]  /*9630*/  STL [R1+0x2408], R24 ;  /* 0x0024081801007387 */ /* 0x000fe80000100800 */
[----:B------:R0:W-:Y:S02]  /*9640*/  STL [R1+0x2400], R0 ;  /* 0x0024000001007387 */ /* 0x0001e40000100800 */
[----:B0-----:R-:W-:-:S05]  /*9650*/  VIADD R0, R22, 0x60 ;  /* 0x0000006016007836 */ /* 0x001fca0000000000 */
[----:B------:R0:W-:Y:S04]  /*9660*/  STL [R1+0x23f8], R0 ;  /* 0x0023f80001007387 */ /* 0x0001e80000100800 */
        /* <DEDUP_REMOVED lines=11> */
[----:B------:R0:W-:Y:S01]  /*9720*/  STL [R1+0x2388], R16 ;  /* 0x0023881001007387 */ /* 0x0001e20000100800 */
[----:B------:R-:W-:Y:S05]  /*9730*/  @!P0 BRA `(.L_x_0) ;  /* 0x0000072800048947 */ /* 0x000fea0003800000 */
[----:B------:R-:W-:Y:S01]  /*9740*/  IABS R61, R23 ;  /* 0x00000017003d7213 */ /* 0x000fe20000000000 */
[----:B------:R-:W-:Y:S01]  /*9750*/  IMAD.MOV.U32 R4, RZ, RZ, RZ ;  /* 0x000000ffff047224 */ /* 0x000fe200078e00ff */
[----:B------:R-:W-:Y:S01]  /*9760*/  IABS R58, R18 ;  /* 0x00000012003a7213 */ /* 0x000fe20000000000 */
[----:B------:R1:W-:Y:S01]  /*9770*/  STL [R1+0x576c], R57 ;  /* 0x00576c3901007387 */ /* 0x0003e20000100800 */
[----:B------:R-:W2:Y:S01]  /*9780*/  I2F.RP R2, R61 ;  /* 0x0000003d00027306 */ /* 0x000ea20000209400 */
[----:B------:R-:W-:Y:S01]  /*9790*/  IABS R18, R17 ;  /* 0x0000001100127213 */ /* 0x000fe20000000000 */
[----:B------:R-:W-:Y:S01]  /*97a0*/  ULDC UR14, c[0x0][0x23c] ;  /* 0x00008f00000e7ab9 */ /* 0x000fe20000000800 */
[----:B------:R-:W-:Y:S01]  /*97b0*/  IABS R17, R16 ;  /* 0x0000001000117213 */ /* 0x000fe20000000000 */
[----:B------:R-:W-:Y:S01]  /*97c0*/  ULDC.64 UR6, c[0x0][0x218] ;  /* 0x0000860000067ab9 */ /* 0x000fe20000000a00 */
[----:B0-----:R-:W-:Y:S01]  /*97d0*/  IABS R16, R15 ;  /* 0x0000000f00107213 */ /* 0x001fe20000000000 */
[----:B------:R-:W-:Y:S01]  /*97e0*/  ULDC.64 UR8, c[0x0][0x210] ;  /* 0x0000840000087ab9 */ /* 0x000fe20000000a00 */
[----:B------:R-:W-:Y:S01]  /*97f0*/  IABS R15, R6 ;  /* 0x00000006000f7213 */ /* 0x000fe20000000000 */
[----:B------:R-:W0:Y:S01]  /*9800*/  I2F.RP R0, R58 ;  /* 0x0000003a00007306 */ /* 0x000e220000209400 */
[----:B------:R-:W-:Y:S01]  /*9810*/  IABS R12, R12 ;  /* 0x0000000c000c7213 */ /* 0x000fe20000000000 */
[----:B------:R-:W-:Y:S01]  /*9820*/  ULDC UR13, c[0x0][0x238] ;  /* 0x00008e00000d7ab9 */ /* 0x000fe20000000800 */
[----:B------:R-:W-:Y:S01]  /*9830*/  IABS R14, R14 ;  /* 0x0000000e000e7213 */ /* 0x000fe20000000000 */
[----:B------:R-:W-:Y:S01]  /*9840*/  ULDC UR12, c[0x0][0x238] ;  /* 0x00008e00000c7ab9 */ /* 0x000fe20000000800 */
[----:B------:R-:W-:Y:S01]  /*9850*/  IABS R8, R8 ;  /* 0x0000000800087213 */ /* 0x000fe20000000000 */
[----:B------:R-:W-:Y:S01]  /*9860*/  ULDC UR11, c[0x0][0x238] ;  /* 0x00008e00000b7ab9 */ /* 0x000fe20000000800 */
[----:B------:R-:W-:Y:S01]  /*9870*/  IABS R13, R13 ;  /* 0x0000000d000d7213 */ /* 0x000fe20000000000 */
[----:B--2---:R-:W2:Y:S01]  /*9880*/  MUFU.RCP R2, R2 ;  /* 0x0000000200027308 */ /* 0x004ea20000001000 */
[----:B------:R-:W-:Y:S01]  /*9890*/  IABS R11, R11 ;  /* 0x0000000b000b7213 */ /* 0x000fe20000000000 */
[----:B------:R-:W-:Y:S01]  /*98a0*/  ULDC UR10, c[0x0][0x238] ;  /* 0x00008e00000a7ab9 */ /* 0x000fe20000000800 */
[----:B------:R-:W-:Y:S01]  /*98b0*/  IABS R10, R10 ;  /* 0x0000000a000a7213 */ /* 0x000fe20000000000 */
[----:B------:R-:W-:Y:S01]  /*98c0*/  ULDC UR25, c[0x0][0x238] ;  /* 0x00008e0000197ab9 */ /* 0x000fe20000000800 */
[----:B------:R-:W-:Y:S01]  /*98d0*/  IABS R7, R7 ;  /* 0x0000000700077213 */ /* 0x000fe20000000000 */
[----:B------:R-:W-:Y:S01]  /*98e0*/  ULDC UR26, c[0x0][0x238] ;  /* 0x00008e00001a7ab9 */ /* 0x000fe20000000800 */
[----:B------:R-:W-:Y:S01]  /*98f0*/  IABS R9, R9 ;  /* 0x0000000900097213 */ /* 0x000fe20000000000 */
[----:B0-----:R-:W0:Y:S01]  /*9900*/  MUFU.RCP R0, R0 ;  /* 0x0000000000007308 */ /* 0x001e220000001000 */
[----:B------:R-:W-:Y:S01]  /*9910*/  IABS R20, R20 ;  /* 0x0000001400147213 */ /* 0x000fe20000000000 */
[----:B------:R-:W-:Y:S01]  /*9920*/  ULDC UR27, c[0x0][0x238] ;  /* 0x00008e00001b7ab9 */ /* 0x000fe20000000800 */
[----:B------:R-:W-:Y:S01]  /*9930*/  IABS R26, R26 ;  /* 0x0000001a001a7213 */ /* 0x000fe20000000000 */
[----:B------:R-:W-:Y:S01]  /*9940*/  ULDC UR28, c[0x0][0x238] ;  /* 0x00008e00001c7ab9 */ /* 0x000fe20000000800 */
[----:B------:R-:W-:Y:S01]  /*9950*/  ULDC UR29, c[0x0][0x238] ;  /* 0x00008e00001d7ab9 */ /* 0x000fe20000000800 */
[----:B------:R-:W-:Y:S01]  /*9960*/  ULDC UR24, c[0x0][0x238] ;  /* 0x00008e0000187ab9 */ /* 0x000fe20000000800 */
[----:B------:R-:W-:Y:S01]  /*9970*/  ULDC UR23, c[0x0][0x238] ;  /* 0x00008e0000177ab9 */ /* 0x000fe20000000800 */
[----:B------:R-:W-:Y:S01]  /*9980*/  ULDC UR16, c[0x0][0x238] ;  /* 0x00008e0000107ab9 */ /* 0x000fe20000000800 */
[----:B--2---:R-:W-:Y:S01]  /*9990*/  VIADD R2, R2, 0xffffffe ;  /* 0x0ffffffe02027836 */ /* 0x004fe20000000000 */
[----:B------:R-:W-:Y:S01]  /*99a0*/  ULDC UR17, c[0x0][0x238] ;  /* 0x00008e0000117ab9 */ /* 0x000fe20000000800 */
[----:B------:R-:W-:Y:S01]  /*99b0*/  ULDC UR18, c[0x0][0x238] ;  /* 0x00008e0000127ab9 */ /* 0x000fe20000000800 */
[----:B------:R-:W-:Y:S01]  /*99c0*/  ULDC UR19, c[0x0][0x238] ;  /* 0x00008e0000137ab9 */ /* 0x000fe20000000800 */
[----:B------:R2:W3:Y:S01]  /*99d0*/  F2I.FTZ.U32.TRUNC.NTZ R5, R2 ;  /* 0x0000000200057305 */ /* 0x0004e2000021f000 */
[----:B------:R-:W-:Y:S01]  /*99e0*/  ULDC UR20, c[0x0][0x238] ;  /* 0x00008e0000147ab9 */ /* 0x000fe20000000800 */
[----:B------:R-:W-:Y:S01]  /*99f0*/  ULDC UR21, c[0x0][0x238] ;  /* 0x00008e0000157ab9 */ /* 0x000fe20000000800 */
[----:B------:R-:W-:Y:S01]  /*9a00*/  ULDC UR22, c[0x0][0x238] ;  /* 0x00008e0000167ab9 */ /* 0x000fe20000000800 */
[----:B0-----:R-:W-:Y:S01]  /*9a10*/  VIADD R0, R0, 0xffffffe ;  /* 0x0ffffffe00007836 */ /* 0x001fe20000000000 */
[----:B------:R-:W-:Y:S01]  /*9a20*/  ULDC UR55, c[0x0][0x238] ;  /* 0x00008e0000377ab9 */ /* 0x000fe20000000800 */
[----:B------:R-:W-:Y:S01]  /*9a30*/  ULDC UR54, c[0x0][0x238] ;  /* 0x00008e0000367ab9 */ /* 0x000fe20000000800 */
[----:B------:R-:W-:Y:S01]  /*9a40*/  ULDC UR53, c[0x0][0x238] ;  /* 0x00008e0000357ab9 */ /* 0x000fe20000000800 */
[----:B------:R3:W0:Y:S01]  /*9a50*/  F2I.FTZ.U32.TRUNC.NTZ R3, R0 ;  /* 0x0000000000037305 */ /* 0x000622000021f000 */
[----:B--2---:R-:W-:Y:S01]  /*9a60*/  IMAD.MOV.U32 R2, RZ, RZ, RZ ;  /* 0x000000ffff027224 */ /* 0x004fe200078e00ff */
[----:B------:R-:W-:Y:S01]  /*9a70*/  ULDC UR52, c[0x0][0x238] ;  /* 0x00008e0000347ab9 */ /* 0x000fe20000000800 */
[----:B------:R-:W-:Y:S01]  /*9a80*/  ULDC UR51, c[0x0][0x238] ;  /* 0x00008e0000337ab9 */ /* 0x000fe20000000800 */
[----:B------:R-:W-:Y:S01]  /*9a90*/  ULDC UR50, c[0x0][0x238] ;  /* 0x00008e0000327ab9 */ /* 0x000fe20000000800 */
[----:B------:R-:W-:Y:S01]  /*9aa0*/  ULDC UR49, c[0x0][0x238] ;  /* 0x00008e0000317ab9 */ /* 0x000fe20000000800 */
[----:B------:R-:W-:Y:S01]  /*9ab0*/  ULDC UR48, c[0x0][0x238] ;  /* 0x00008e0000307ab9 */ /* 0x000fe20000000800 */
[----:B------:R-:W-:Y:S01]  /*9ac0*/  ULDC UR47, c[0x0][0x238] ;  /* 0x00008e00002f7ab9 */ /* 0x000fe20000000800 */
[----:B------:R-:W-:Y:S01]  /*9ad0*/  ULDC UR46, c[0x0][0x238] ;  /* 0x00008e00002e7ab9 */ /* 0x000fe20000000800 */
[----:B---3--:R-:W-:Y:S01]  /*9ae0*/  IMAD.MOV R0, RZ, RZ, -R5 ;  /* 0x000000ffff007224 */ /* 0x008fe200078e0a05 */
[----:B------:R-:W-:Y:S01]  /*9af0*/  ULDC UR45, c[0x0][0x238] ;  /* 0x00008e00002d7ab9 */ /* 0x000fe20000000800 */
[----:B------:R-:W-:Y:S01]  /*9b00*/  ULDC UR44, c[0x0][0x238] ;  /* 0x00008e00002c7ab9 */ /* 0x000fe20000000800 */
[----:B------:R-:W-:Y:S01]  /*9b10*/  ULDC UR43, c[0x0][0x238] ;  /* 0x00008e00002b7ab9 */ /* 0x000fe20000000800 */
[----:B------:R-:W-:Y:S01]  /*9b20*/  IMAD R0, R0, R61, RZ ;  /* 0x0000003d00007224 */ /* 0x000fe200078e02ff */
[----:B------:R-:W-:Y:S01]  /*9b30*/  ULDC UR42, c[0x0][0x238] ;  /* 0x00008e00002a7ab9 */ /* 0x000fe20000000800 */
[----:B0-----:R-:W-:Y:S01]  /*9b40*/  IMAD.MOV R23, RZ, RZ, -R3 ;  /* 0x000000ffff177224 */ /* 0x001fe200078e0a03 */
[----:B------:R-:W-:Y:S01]  /*9b50*/  ULDC UR41, c[0x0][0x238] ;  /* 0x00008e0000297ab9 */ /* 0x000fe20000000800 */
[----:B------:R-:W-:Y:S01]  /*9b60*/  IMAD.HI.U32 R0, R5, R0, R4 ;  /* 0x0000000005007227 */ /* 0x000fe200078e0004 */
[----:B------:R-:W-:Y:S01]  /*9b70*/  ULDC UR40, c[0x0][0x238] ;  /* 0x00008e0000287ab9 */ /* 0x000fe20000000800 */
[----:B------:R-:W0:Y:S02]  /*9b80*/  S2R R5, SR_TID.X ;  /* 0x0000000000057919 */ /* 0x000e240000002100 */
[----:B------:R-:W-:-:S04]  /*9b90*/  IMAD R23, R23, R58, RZ ;  /* 0x0000003a17177224 */ /* 0x000fc800078e02ff */
[----:B------:R-:W-:-:S06]  /*9ba0*/  IMAD.HI.U32 R23, R3, R23, R2 ;  /* 0x0000001703177227 */ /* 0x000fcc00078e0002 */
[----:B------:R-:W-:-:S04]  /*9bb0*/  IMAD.HI.U32 R4, R23, R17, RZ ;  /* 0x0000001117047227 */ /* 0x000fc800078e00ff */
[----:B------:R-:W-:Y:S02]  /*9bc0*/  IMAD.MOV R4, RZ, RZ, -R4 ;  /* 0x000000ffff047224 */ /* 0x000fe400078e0a04 */
[----:B------:R-:W-:-:S04]  /*9bd0*/  IMAD.HI.U32 R3, R23, R16, RZ ;  /* 0x0000001017037227 */ /* 0x000fc800078e00ff */
[----:B------:R-:W-:Y:S01]  /*9be0*/  IMAD R17, R58, R4, R17 ;  /* 0x000000043a117224 */ /* 0x000fe200078e0211 */
[C---:B0-----:R-:W-:Y:S02]  /*9bf0*/  LOP3.LUT R2, R5.reuse, 0x3, RZ, 0xc0, !PT ;  /* 0x0000000305027812 */ /* 0x041fe400078ec0ff */
[----:B------:R-:W-:Y:S01]  /*9c00*/  SHF.R.S32.HI R6, RZ, 0x2, R5 ;  /* 0x00000002ff067819 */ /* 0x000fe20000011405 */
[----:B------:R-:W-:Y:S02]  /*9c10*/  IMAD.SHL.U32 R5, R5, 0x2, RZ ;  /* 0x0000000205057824 */ /* 0x000fe400078e00ff */
[----:B-1----:R-:W-:Y:S01]  /*9c20*/  IMAD.SHL.U32 R57, R2, 0x20, RZ ;  /* 0x0000002002397824 */ /* 0x002fe200078e00ff */
[----:B------:R-:W-:Y:S01]  /*9c30*/  SGXT R6, R6, 0x1 ;  /* 0x000000010606781a */ /* 0x000fe20000000200 */
[----:B------:R-:W-:-:S03]  /*9c40*/  IMAD.HI.U32 R4, R23, R12, RZ ;  /* 0x0000000c17047227 */ /* 0x000fc600078e00ff */
[----:B------:R-:W-:Y:S01]  /*9c50*/  LOP3.LUT R6, R57, 0x90, R6, 0xf8, !PT ;  /* 0x0000009039067812 */ /* 0x000fe200078ef806 */
[----:B------:R-:W-:Y:S01]  /*9c60*/  IMAD.MOV R4, RZ, RZ, -R4 ;  /* 0x000000ffff047224 */ /* 0x000fe200078e0a04 */
[----:B------:R-:W2:Y:S01]  /*9c70*/  LDL.LU R57, [R1+0x576c] ;  /* 0x00576c0001397983 */ /* 0x000ea20000300800 */
[----:B------:R-:W-:Y:S01]  /*9c80*/  IMAD.HI.U32 R2, R0, R18, RZ ;  /* 0x0000001200027227 */ /* 0x000fe200078e00ff */
[----:B------:R-:W-:-:S03]  /*9c90*/  LOP3.LUT R5, R6, 0x10, R5, 0x78, !PT ;  /* 0x0000001006057812 */ /* 0x000fc600078e7805 */
[----:B------:R-:W-:Y:S02]  /*9ca0*/  IMAD R12, R58, R4, R12 ;  /* 0x000000043a0c7224 */ /* 0x000fe400078e020c */
[----:B------:R0:W-:Y:S01]  /*9cb0*/  STL [R1+0x154], R5 ;  /* 0x0001540501007387 */ /* 0x0001e20000100800 */
[----:B------:R-:W-:-:S04]  /*9cc0*/  IMAD.HI.U32 R4, R23, R8, RZ ;  /* 0x0000000817047227 */ /* 0x000fc800078e00ff */
[----:B------:R-:W-:Y:S02]  /*9cd0*/  IMAD.MOV R4, RZ, RZ, -R4 ;  /* 0x000000ffff047224 */ /* 0x000fe400078e0a04 */
[----:B0-----:R-:W-:-:S04]  /*9ce0*/  IMAD.HI.U32 R5, R23, R14, RZ ;  /* 0x0000000e17057227 */ /* 0x001fc800078e00ff */
[----:B------:R-:W-:Y:S02]  /*9cf0*/  IMAD.MOV R5, RZ, RZ, -R5 ;  /* 0x000000ffff057224 */ /* 0x000fe400078e0a05 */
[C---:B------:R-:W-:Y:S02]  /*9d00*/  IMAD R8, R58.reuse, R4, R8 ;  /* 0x000000043a087224 */ /* 0x040fe400078e0208 */
[----:B------:R-:W-:Y:S01]  /*9d10*/  IMAD R14, R58, R5, R14 ;  /* 0x000000053a0e7224 */ /* 0x000fe200078e020e */
[----:B------:R-:W3:Y:S04]  /*9d20*/  LDL R4, [R1+0x2400] ;  /* 0x0024000001047983 */ /* 0x000ee80000100800 */
[----:B------:R-:W4:Y:S01]  /*9d30*/  LDL R5, [R1+0x23f8] ;  /* 0x0023f80001057983 */ /* 0x000f220000100800 */
[----:B------:R-:W-:-:S04]  /*9d40*/  IMAD.MOV R2, RZ, RZ, -R2 ;  /* 0x000000ffff027224 */ /* 0x000fc800078e0a02 */
[----:B------:R-:W-:Y:S02]  /*9d50*/  IMAD R18, R61, R2, R18 ;  /* 0x000000023d127224 */ /* 0x000fe400078e0212 */
[----:B------:R-:W-:-:S04]  /*9d60*/  IMAD.HI.U32 R2, R23, R15, RZ ;  /* 0x0000000f17027227 */ /* 0x000fc800078e00ff */
[----:B------:R-:W-:-:S04]  /*9d70*/  IMAD.MOV R2, RZ, RZ, -R2 ;  /* 0x000000ffff027224 */ /* 0x000fc800078e0a02 */
[----:B------:R-:W-:Y:S02]  /*9d80*/  IMAD R15, R58, R2, R15 ;  /* 0x000000023a0f7224 */ /* 0x000fe400078e020f */
[----:B------:R-:W-:-:S04]  /*9d90*/  IMAD.HI.U32 R2, R23, R13, RZ ;  /* 0x0000000d17027227 */ /* 0x000fc800078e00ff */
[----:B------:R-:W-:Y:S02]  /*9da0*/  IMAD.MOV R3, RZ, RZ, -R3 ;  /* 0x000000ffff037224 */ /* 0x000fe400078e0a03 */
[----:B------:R-:W-:Y:S02]  /*9db0*/  IMAD.MOV R2, RZ, RZ, -R2 ;  /* 0x000000ffff027224 */ /* 0x000fe400078e0a02 */
[----:B------:R-:W-:Y:S02]  /*9dc0*/  IMAD R16, R58, R3, R16 ;  /* 0x000000033a107224 */ /* 0x000fe400078e0210 */
[----:B------:R-:W-:-:S04]  /*9dd0*/  IMAD.HI.U32 R3, R23, R11, RZ ;  /* 0x0000000b17037227 */ /* 0x000fc800078e00ff */
[----:B------:R-:W-:Y:S02]  /*9de0*/  IMAD R13, R58, R2, R13 ;  /* 0x000000023a0d7224 */ /* 0x000fe400078e020d */
[----:B------:R-:W-:Y:S01]  /*9df0*/  IMAD.HI.U32 R2, R23, R10, RZ ;  /* 0x0000000a17027227 */ /* 0x000fe200078e00ff */
[----:B------:R-:W-:-:S03]  /*9e00*/  IABS R6, R19 ;  /* 0x0000001300067213 */ /* 0x000fc60000000000 */
[----:B------:R-:W-:Y:S02]  /*9e10*/  IMAD.MOV R3, RZ, RZ, -R3 ;  /* 0x000000ffff037224 */ /* 0x000fe400078e0a03 */
[----:B------:R-:W-:Y:S02]  /*9e20*/  IMAD.MOV R2, RZ, RZ, -R2 ;  /* 0x000000ffff027224 */ /* 0x000fe400078e0a02 */
[C---:B------:R-:W-:Y:S02]  /*9e30*/  IMAD R11, R58.reuse, R3, R11 ;  /* 0x000000033a0b7224 */ /* 0x040fe400078e020b */
[----:B------:R-:W-:Y:S02]  /*9e40*/  IMAD R10, R58, R2, R10 ;  /* 0x000000023a0a7224 */ /* 0x000fe400078e020a */
[----:B------:R-:W-:-:S04]  /*9e50*/  IMAD.HI.U32 R3, R23, R7, RZ ;  /* 0x0000000717037227 */ /* 0x000fc800078e00ff */
[----:B------:R-:W-:-:S04]  /*9e60*/  IMAD.HI.U32 R2, R23, R6, RZ ;  /* 0x0000000617027227 */ /* 0x000fc800078e00ff */
[----:B------:R-:W-:Y:S02]  /*9e70*/  IMAD.MOV R3, RZ, RZ, -R3 ;  /* 0x000000ffff037224 */ /* 0x000fe400078e0a03 */
[----:B------:R-:W-:-:S04]  /*9e80*/  IMAD.HI.U32 R19, R23, R9, RZ ;  /* 0x0000000917137227 */ /* 0x000fc800078e00ff */
[----:B------:R-:W-:Y:S02]  /*9e90*/  IMAD.MOV R2, RZ, RZ, -R2 ;  /* 0x000000ffff027224 */ /* 0x000fe400078e0a02 */
[C---:B------:R-:W-:Y:S01]  /*9ea0*/  IMAD R7, R58.reuse, R3, R7 ;  /* 0x000000033a077224 */ /* 0x040fe200078e0207 */
[----:B------:R-:W-:Y:S01]  /*9eb0*/  IABS R3, R24 ;  /* 0x0000001800037213 */ /* 0x000fe20000000000 */
[----:B------:R-:W-:Y:S02]  /*9ec0*/  IMAD.MOV R19, RZ, RZ, -R19 ;  /* 0x000000ffff137224 */ /* 0x000fe400078e0a13 */
[C---:B------:R-:W-:Y:S01]  /*9ed0*/  IMAD R6, R58.reuse, R2, R6 ;  /* 0x000000023a067224 */ /* 0x040fe200078e0206 */
[----:B------:R-:W-:Y:S01]  /*9ee0*/  IABS R2, R22 ;  /* 0x0000001600027213 */ /* 0x000fe20000000000 */
[----:B------:R-:W-:Y:S02]  /*9ef0*/  IMAD R9, R58, R19, R9 ;  /* 0x000000133a097224 */ /* 0x000fe400078e0209 */
[----:B------:R-:W-:Y:S01]  /*9f00*/  IMAD.HI.U32 R22, R23, R3, RZ ;  /* 0x0000000317167227 */ /* 0x000fe200078e00ff */
[----:B---3--:R-:W-:-:S02]  /*9f10*/  IABS R4, R4 ;  /* 0x0000000400047213 */ /* 0x008fc40000000000 */
[----:B----4-:R-:W-:-:S03]  /*9f20*/  IABS R5, R5 ;  /* 0x0000000500057213 */ /* 0x010fc60000000000 */
[----:B------:R-:W-:-:S04]  /*9f30*/  IMAD.HI.U32 R24, R23, R4, RZ ;  /* 0x0000000417187227 */ /* 0x000fc800078e00ff */
[----:B------:R-:W-:-:S04]  /*9f40*/  IMAD.HI.U32 R19, R23, R5, RZ ;  /* 0x0000000517137227 */ /* 0x000fc800078e00ff */
[----:B------:R-:W-:-:S04]  /*9f50*/  IMAD.HI.U32 R23, R23, R2, RZ ;  /* 0x0000000217177227 */ /* 0x000fc800078e00ff */
[----:B------:R-:W-:-:S04]  /*9f60*/  IMAD.MOV R23, RZ, RZ, -R23 ;  /* 0x000000ffff177224 */ /* 0x000fc800078e0a17 */
[----:B------:R-:W-:Y:S02]  /*9f70*/  IMAD R2, R58, R23, R2 ;  /* 0x000000173a027224 */ /* 0x000fe400078e0202 */
[----:B------:R-:W3:Y:S01]  /*9f80*/  LDL R23, [R1+0x5404] ;  /* 0x0054040001177983 */ /* 0x000ee20000100800 */
[----:B------:R-:W-:-:S04]  /*9f90*/  IMAD.MOV R24, RZ, RZ, -R24 ;  /* 0x000000ffff187224 */ /* 0x000fc800078e0a18 */
[C---:B------:R-:W-:Y:S02]  /*9fa0*/  IMAD R4, R58.reuse, R24, R4 ;  /* 0x000000183a047224 */ /* 0x040fe400078e0204 */
[----:B------:R-:W4:Y:S01]  /*9fb0*/  LDL R24, [R1+0x53d4] ;  /* 0x0053d40001187983 */ /* 0x000f220000100800 */
[----:B------:R-:W-:Y:S02]  /*9fc0*/  IMAD.MOV R19, RZ, RZ, -R19 ;  /* 0x000000ffff137224 */ /* 0x000fe400078e0a13 */
[----:B------:R-:W-:Y:S02]  /*9fd0*/  IMAD.MOV R22, RZ, RZ, -R22 ;  /* 0x000000ffff167224 */ /* 0x000fe400078e0a16 */
[----:B------:R-:W-:Y:S01]  /*9fe0*/  IMAD R5, R58, R19, R5 ;  /* 0x000000133a057224 */ /* 0x000fe200078e0205 */
[----:B------:R-:W-:Y:S01]  /*9ff0*/  IABS R19, R21 ;  /* 0x0000001500137213 */ /* 0x000fe20000000000 */
[----:B------:R-:W-:-:S04]  /*a000*/  IMAD.HI.U32 R21, R0, R20, RZ ;  /* 0x0000001400157227 */ /* 0x000fc800078e00ff */
[----:B------:R-:W-:Y:S02]  /*a010*/  IMAD.MOV R21, RZ, RZ, -R21 ;  /* 0x000000ffff157224 */ /* 0x000fe400078e0a15 */
[----:B------:R-:W-:Y:S02]  /*a020*/  IMAD R3, R58, R22, R3 ;  /* 0x000000163a037224 */ /* 0x000fe400078e0203 */
[----:B------:R-:W-:-:S04]  /*a030*/  IMAD.HI.U32 R22, R0, R19, RZ ;  /* 0x0000001300167227 */ /* 0x000fc800078e00ff */
[----:B------:R-:W-:Y:S02]  /*a040*/  IMAD R20, R61, R21, R20 ;  /* 0x000000153d147224 */ /* 0x000fe400078e0214 */
[----:B------:R-:W-:-:S03]  /*a050*/  IMAD.MOV R22, RZ, RZ, -R22 ;  /* 0x000000ffff167224 */ /* 0x000fc600078e0a16 */
[----:B------:R0:W-:Y:S01]  /*a060*/  STL [R1+0x150], R20 ;  /* 0x0001501401007387 */ /* 0x0001e20000100800 */
[----:B------:R-:W-:-:S05]  /*a070*/  IMAD R19, R61, R22, R19 ;  /* 0x000000163d137224 */ /* 0x000fca00078e0213 */
[----:B------:R4:W-:Y:S01]  /*a080*/  STL [R1+0x14c], R19 ;  /* 0x00014c1301007387 */ /* 0x0009e20000100800 */
[----:B0-----:R-:W-:Y:S02]  /*a090*/  IABS R20, R25 ;  /* 0x0000001900147213 */ /* 0x001fe40000000000 */
[----:B---3--:R-:W-:Y:S02]  /*a0a0*/  IABS R21, R23 ;  /* 0x0000001700157213 */ /* 0x008fe40000000000 */
[----:B------:R-:W-:Y:S01]  /*a0b0*/  IABS R23, R27 ;  /* 0x0000001b00177213 */ /* 0x000fe20000000000 */
[----:B------:R-:W-:-:S04]  /*a0c0*/  IMAD.HI.U32 R27, R0, R26, RZ ;  /* 0x0000001a001b7227 */ /* 0x000fc800078e00ff */
[----:B------:R-:W-:Y:S01]  /*a0d0*/  IMAD.HI.U32 R25, R0, R21, RZ ;  /* 0x0000001500197227 */ /* 0x000fe200078e00ff */
[----:B----4-:R-:W-:-:S03]  /*a0e0*/  IABS R19, R24 ;  /* 0x0000001800137213 */ /* 0x010fc60000000000 */
[----:B------:R-:W-:Y:S02]  /*a0f0*/  IMAD.MOV R27, RZ, RZ, -R27 ;  /* 0x000000ffff1b7224 */ /* 0x000fe400078e0a1b */
[----:B------:R-:W-:Y:S02]  /*a100*/  IMAD.MOV R25, RZ, RZ, -R25 ;  /* 0x000000ffff197224 */ /* 0x000fe400078e0a19 */
[----:B------:R-:W-:-:S04]  /*a110*/  IMAD.HI.U32 R24, R0, R23, RZ ;  /* 0x0000001700187227 */ /* 0x000fc800078e00ff */
[C---:B------:R-:W-:Y:S02]  /*a120*/  IMAD R27, R61.reuse, R27, R26 ;  /* 0x0000001b3d1b7224 */ /* 0x040fe400078e021a */
[----:B------:R-:W-:Y:S01]  /*a130*/  IMAD R21, R61, R25, R21 ;  /* 0x000000193d157224 */ /* 0x000fe200078e0215 */
[----:B------:R-:W3:Y:S01]  /*a140*/  LDL R26, [R1+0x53cc] ;  /* 0x0053cc00011a7983 */ /* 0x000ee20000100800 */
[----:B------:R-:W-:-:S03]  /*a150*/  IMAD.MOV R24, RZ, RZ, -R24 ;  /* 0x000000ffff187224 */ /* 0x000fc600078e0a18 */
[----:B------:R0:W-:Y:S01]  /*a160*/  STL [R1+0x148], R27 ;  /* 0x0001481b01007387 */ /* 0x0001e20000100800 */
[----:B------:R-:W-:-:S03]  /*a170*/  IMAD R24, R61, R24, R23 ;  /* 0x000000183d187224 */ /* 0x000fc600078e0217 */
[----:B------:R-:W4:Y:S04]  /*a180*/  LDL R25, [R1+0x53c0] ;  /* 0x0053c00001197983 */ /* 0x000f280000100800 */
[----:B0-----:R-:W5:Y:S04]  /*a190*/  LDL R27, [R1+0x53bc] ;  /* 0x0053bc00011b7983 */ /* 0x001f680000100800 */
[----:B------:R-:W-:Y:S04]  /*a1a0*/  STL [R1+0x144], R21 ;  /* 0x0001441501007387 */ /* 0x000fe80000100800 */
[----:B------:R-:W2:Y:S04]  /*a1b0*/  LDL R23, [R1+0x53c4] ;  /* 0x0053c40001177983 */ /* 0x000ea80000100800 */
[----:B------:R0:W-:Y:S04]  /*a1c0*/  STL [R1+0x140], R24 ;  /* 0x0001401801007387 */ /* 0x0001e80000100800 */
[----:B0-----:R-:W4:Y:S01]  /*a1d0*/  LDL R24, [R1+0x53b4] ;  /* 0x0053b40001187983 */ /* 0x001f220000100800 */
[----:B------:R-:W-:-:S04]  /*a1e0*/  IMAD.HI.U32 R22, R0, R20, RZ ;  /* 0x0000001400167227 */ /* 0x000fc800078e00ff */
[----:B------:R-:W-:Y:S02]  /*a1f0*/  IMAD.MOV R22, RZ, RZ, -R22 ;  /* 0x000000ffff167224 */ /* 0x000fe400078e0a16 */
[----:B------:R-:W-:-:S04]  /*a200*/  IMAD.HI.U32 R21, R0, R19, RZ ;  /* 0x0000001300157227 */ /* 0x000fc800078e00ff */
[----:B------:R-:W-:Y:S02]  /*a210*/  IMAD R20, R61, R22, R20 ;  /* 0x000000163d147224 */ /* 0x000fe400078e0214 */
[----:B------:R-:W-:-:S03]  /*a220*/  IMAD.MOV R21, RZ, RZ, -R21 ;  /* 0x000000ffff157224 */ /* 0x000fc600078e0a15 */
[----:B------:R5:W-:Y:S01]  /*a230*/  STL [R1+0x13c], R20 ;  /* 0x00013c1401007387 */ /* 0x000be20000100800 */
[----:B------:R-:W-:-:S05]  /*a240*/  IMAD R19, R61, R21, R19 ;  /* 0x000000153d137224 */ /* 0x000fca00078e0213 */
[----:B------:R0:W-:Y:S01]  /*a250*/  STL [R1+0x138], R19 ;  /* 0x0001381301007387 */ /* 0x0001e20000100800 */
[----:B---3--:R-:W-:Y:S02]  /*a260*/  IABS R26, R26 ;  /* 0x0000001a001a7213 */ /* 0x008fe40000000000 */
[----:B-----5:R-:W-:-:S03]  /*a270*/  IABS R20, R27 ;  /* 0x0000001b00147213 */ /* 0x020fc60000000000 */
[C---:B------:R-:W-:Y:S01]  /*a280*/  IMAD.HI.U32 R27, R0.reuse, R26, RZ ;  /* 0x0000001a001b7227 */ /* 0x040fe200078e00ff */
[----:B--2---:R-:W-:Y:S02]  /*a290*/  IABS R22, R23 ;  /* 0x0000001700167213 */ /* 0x004fe40000000000 */
[----:B----4-:R-:W-:Y:S01]  /*a2a0*/  IABS R23, R25 ;  /* 0x0000001900177213 */ /* 0x010fe20000000000 */
[----:B------:R-:W-:Y:S02]  /*a2b0*/  IMAD.MOV R27, RZ, RZ, -R27 ;  /* 0x000000ffff1b7224 */ /* 0x000fe400078e0a1b */
[----:B------:R-:W-:-:S04]  /*a2c0*/  IMAD.HI.U32 R25, R0, R22, RZ ;  /* 0x0000001600197227 */ /* 0x000fc800078e00ff */
[----:B------:R-:W-:Y:S02]  /*a2d0*/  IMAD.MOV R25, RZ, RZ, -R25 ;  /* 0x000000ffff197224 */ /* 0x000fe400078e0a19 */
[C---:B------:R-:W-:Y:S01]  /*a2e0*/  IMAD R27, R61.reuse, R27, R26 ;  /* 0x0000001b3d1b7224 */ /* 0x040fe200078e021a */
[----:B0-----:R-:W-:Y:S01]  /*a2f0*/  IABS R19, R24 ;  /* 0x0000001800137213 */ /* 0x001fe20000000000 */
[C---:B------:R-:W-:Y:S01]  /*a300*/  IMAD.HI.U32 R24, R0.reuse, R23, RZ ;  /* 0x0000001700187227 */ /* 0x040fe200078e00ff */
[----:B------:R-:W2:Y:S03]  /*a310*/  LDL R26, [R1+0x53a8] ;  /* 0x0053a800011a7983 */ /* 0x000ea60000100800 */
[C---:B------:R-:W-:Y:S02]  /*a320*/  IMAD R22, R61.reuse, R25, R22 ;  /* 0x000000193d167224 */ /* 0x040fe400078e0216 */
[----:B------:R-:W-:Y:S01]  /*a330*/  IMAD.MOV R24, RZ, RZ, -R24 ;  /* 0x000000ffff187224 */ /* 0x000fe200078e0a18 */
[----:B------:R0:W-:Y:S03]  /*a340*/  STL [R1+0x134], R27 ;  /* 0x0001341b01007387 */ /* 0x0001e60000100800 */
[----:B------:R-:W-:Y:S01]  /*a350*/  IMAD R24, R61, R24, R23 ;  /* 0x000000183d187224 */ /* 0x000fe200078e0217 */
[----:B------:R-:W3:Y:S04]  /*a360*/  LDL R25, [R1+0x539c] ;  /* 0x00539c0001197983 */ /* 0x000ee80000100800 */
[----:B0-----:R-:W4:Y:S04]  /*a370*/  LDL R27, [R1+0x5390] ;  /* 0x00539000011b7983 */ /* 0x001f280000100800 */
[----:B------:R-:W-:Y:S04]  /*a380*/  STL [R1+0x130], R22 ;  /* 0x0001301601007387 */ /* 0x000fe80000100800 */
[----:B------:R-:W5:Y:S04]  /*a390*/  LDL R23, [R1+0x53a4] ;  /* 0x0053a40001177983 */ /* 0x000f680000100800 */
[----:B------:R0:W-:Y:S04]  /*a3a0*/  STL [R1+0x12c], R24 ;  /* 0x00012c1801007387 */ /* 0x0001e80000100800 */
[----:B0-----:R-:W3:Y:S01]  /*a3b0*/  LDL R24, [R1+0x5380] ;  /* 0x0053800001187983 */ /* 0x001ee20000100800 */
        /* <DEDUP_REMOVED lines=8> */
[----:B--2---:R-:W-:Y:S02]  /*a440*/  IABS R26, R26 ;  /* 0x0000001a001a7213 */ /* 0x004fe40000000000 */
[----:B----4-:R-:W-:-:S03]  /*a450*/  IABS R20, R27 ;  /* 0x0000001b00147213 */ /* 0x010fc60000000000 */
[C---:B------:R-:W-:Y:S01]  /*a460*/  IMAD.HI.U32 R27, R0.reuse, R26, RZ ;  /* 0x0000001a001b7227 */ /* 0x040fe200078e00ff */
[----:B-----5:R-:W-:Y:S02]  /*a470*/  IABS R21, R23 ;  /* 0x0000001700157213 */ /* 0x020fe40000000000 */
[----:B---3--:R-:W-:Y:S01]  /*a480*/  IABS R23, R25 ;  /* 0x0000001900177213 */ /* 0x008fe20000000000 */
        /* <DEDUP_REMOVED lines=76> */
[----:B0-----:R-:W5:Y:S01]  /*a950*/  LDL R24, [R1+0x4674] ;  /* 0x0046740001187983 */ /* 0x001f620000100800 */
        /* <DEDUP_REMOVED lines=9> */
[----:B---3--:R-:W-:Y:S02]  /*a9f0*/  IABS R22, R25 ;  /* 0x0000001900167213 */ /* 0x008fe40000000000 */
[----:B----4-:R-:W-:Y:S01]  /*aa00*/  IABS R20, R27 ;  /* 0x0000001b00147213 */ /* 0x010fe20000000000 */
[----:B------:R-:W-:Y:S01]  /*aa10*/  IMAD.HI.U32 R27, R0, R26, RZ ;  /* 0x0000001a001b7227 */ /* 0x000fe200078e00ff */
[----:B-----5:R-:W-:-:S03]  /*aa20*/  IABS R23, R23 ;  /* 0x0000001700177213 */ /* 0x020fc60000000000 */
[----:B------:R-:W-:Y:S02]  /*aa30*/  IMAD.MOV R27, RZ, RZ, -R27 ;  /* 0x000000ffff1b7224 */ /* 0x000fe400078e0a1b */
[----:B------:R-:W-:-:S04]  /*aa40*/  IMAD.HI.U32 R25, R0, R23, RZ ;  /* 0x0000001700197227 */ /* 0x000fc800078e00ff */
[----:B------:R-:W-:Y:S02]  /*aa50*/  IMAD.MOV R25, RZ, RZ, -R25 ;  /* 0x000000ffff197224 */ /* 0x000fe400078e0a19 */
[C---:B------:R-:W-:Y:S01]  /*aa60*/  IMAD R27, R61.reuse, R27, R26 ;  /* 0x0000001b3d1b7224 */ /* 0x040fe200078e021a */
[----:B0-----:R-:W-:Y:S01]  /*aa70*/  IABS R19, R24 ;  /* 0x0000001800137213 */ /* 0x001fe20000000000 */
[----:B------:R-:W-:Y:S01]  /*aa80*/  IMAD.HI.U32 R24, R0, R22, RZ ;  /* 0x0000001600187227 */ /* 0x000fe200078e00ff */
[----:B------:R-:W2:Y:S03]  /*aa90*/  LDL R26, [R1+0x4680] ;  /* 0x00468000011a7983 */ /* 0x000ea60000100800 */
[----:B------:R-:W-:Y:S02]  /*aaa0*/  IMAD.MOV R24, RZ, RZ, -R24 ;  /* 0x000000ffff187224 */ /* 0x000fe400078e0a18 */
[C---:B------:R-:W-:Y:S01]  /*aab0*/  IMAD R23, R61.reuse, R25, R23 ;  /* 0x000000193d177224 */ /* 0x040fe200078e0217 */
[----:B------:R0:W-:Y:S01]  /*aac0*/  STL [R1+0xe4], R27 ;  /* 0x0000e41b01007387 */ /* 0x0001e20000100800 */
[----:B------:R-:W-:-:S03]  /*aad0*/  IMAD R22, R61, R24, R22 ;  /* 0x000000183d167224 */ /* 0x000fc600078e0216 */
[----:B------:R-:W3:Y:S04]  /*aae0*/  LDL R25, [R1+0x469c] ;  /* 0x00469c0001197983 */ /* 0x000ee80000100800 */
[----:B0-----:R-:W4:Y:S04]  /*aaf0*/  LDL R27, [R1+0x46a8] ;  /* 0x0046a800011b7983 */ /* 0x001f280000100800 */
[----:B------:R-:W-:Y:S04]  /*ab00*/  STL [R1+0xe0], R23 ;  /* 0x0000e01701007387 */ /* 0x000fe80000100800 */
[----:B------:R-:W5:Y:S04]  /*ab10*/  LDL R24, [R1+0x4684] ;  /* 0x0046840001187983 */ /* 0x000f680000100800 */
[----:B------:R0:W-:Y:S04]  /*ab20*/  STL [R1+0xdc], R22 ;  /* 0x0000dc1601007387 */ /* 0x0001e80000100800 */
[----:B0-----:R-:W4:Y:S01]  /*ab30*/  LDL R22, [R1+0x4698] ;  /* 0x0046980001167983 */ /* 0x001f220000100800 */
[----:B------:R-:W-:-:S04]  /*ab40*/  IMAD.HI.U32 R21, R0, R20, RZ ;  /* 0x0000001400157227 */ /* 0x000fc800078e00ff */
[----:B------:R-:W-:-:S04]  /*ab50*/  IMAD.MOV R21, RZ, RZ, -R21 ;  /* 0x000000ffff157224 */ /* 0x000fc800078e0a15 */
[----:B------:R-:W-:Y:S02]  /*ab60*/  IMAD R21, R61, R21, R20 ;  /* 0x000000153d157224 */ /* 0x000fe400078e0214 */
[----:B------:R-:W-:-:S03]  /*ab70*/  IMAD.HI.U32 R23, R0, R19, RZ ;  /* 0x0000001300177227 */ /* 0x000fc600078e00ff */
[----:B------:R3:W-:Y:S01]  /*ab80*/  STL [R1+0xd8], R21 ;  /* 0x0000d81501007387 */ /* 0x0007e20000100800 */
[----:B------:R-:W-:-:S04]  /*ab90*/  IMAD.MOV R23, RZ, RZ, -R23 ;  /* 0x000000ffff177224 */ /* 0x000fc800078e0a17 */
[----:B------:R-:W-:-:S05]  /*aba0*/  IMAD R19, R61, R23, R19 ;  /* 0x000000173d137224 */ /* 0x000fca00078e0213 */
[----:B------:R-:W-:Y:S01]  /*abb0*/  STL [R1+0xd4], R19 ;  /* 0x0000d41301007387 */ /* 0x000fe20000100800 */
[----:B--2---:R-:W-:Y:S02]  /*abc0*/  IABS R26, R26 ;  /* 0x0000001a001a7213 */ /* 0x004fe40000000000 */
[----:B---3--:R-:W-:-:S03]  /*abd0*/  IABS R21, R25 ;  /* 0x0000001900157213 */ /* 0x008fc60000000000 */
[----:B------:R-:W-:-:S04]  /*abe0*/  IMAD.HI.U32 R25, R0, R26, RZ ;  /* 0x0000001a00197227 */ /* 0x000fc800078e00ff */
[----:B------:R-:W-:Y:S01]  /*abf0*/  IMAD.MOV R25, RZ, RZ, -R25 ;  /* 0x000000ffff197224 */ /* 0x000fe200078e0a19 */
[----:B-----5:R-:W-:-:S05]  /*ac00*/  IABS R20, R24 ;  /* 0x0000001800147213 */ /* 0x020fca0000000000 */
[----:B------:R-:W-:-:S04]  /*ac10*/  IMAD.HI.U32 R24, R0, R20, RZ ;  /* 0x0000001400187227 */ /* 0x000fc800078e00ff */
[----:B------:R-:W-:Y:S01]  /*ac20*/  IMAD.MOV R24, RZ, RZ, -R24 ;  /* 0x000000ffff187224 */ /* 0x000fe200078e0a18 */
[----:B----4-:R-:W-:Y:S01]  /*ac30*/  IABS R22, R22 ;  /* 0x0000001600167213 */ /* 0x010fe20000000000 */
[C---:B------:R-:W-:Y:S02]  /*ac40*/  IMAD R26, R61.reuse, R25, R26 ;  /* 0x000000193d1a7224 */ /* 0x040fe400078e021a */
[----:B------:R-:W-:Y:S01]  /*ac50*/  IMAD R20, R61, R24, R20 ;  /* 0x000000183d147224 */ /* 0x000fe200078e0214 */
[----:B------:R-:W2:Y:S01]  /*ac60*/  LDL R25, [R1+0x46c4] ;  /* 0x0046c40001197983 */ /* 0x000ea20000100800 */
[----:B------:R-:W-:-:S04]  /*ac70*/  IMAD.HI.U32 R23, R0, R22, RZ ;  /* 0x0000001600177227 */ /* 0x000fc800078e00ff */
[----:B------:R-:W-:Y:S01]  /*ac80*/  IMAD.MOV R23, RZ, RZ, -R23 ;  /* 0x000000ffff177224 */ /* 0x000fe200078e0a17 */
[----:B------:R0:W-:Y:S03]  /*ac90*/  STL [R1+0xd0], R26 ;  /* 0x0000d01a01007387 */ /* 0x0001e60000100800 */
[----:B------:R-:W-:Y:S01]  /*aca0*/  IMAD R23, R61, R23, R22 ;  /* 0x000000173d177224 */ /* 0x000fe200078e0216 */
[----:B------:R-:W3:Y:S04]  /*acb0*/  LDL R24, [R1+0x46c0] ;  /* 0x0046c00001187983 */ /* 0x000ee80000100800 */
[----:B0-----:R-:W4:Y:S04]  /*acc0*/  LDL R26, [R1+0x46d0] ;  /* 0x0046d000011a7983 */ /* 0x001f280000100800 */
[----:B------:R0:W-:Y:S04]  /*acd0*/  STL [R1+0xcc], R20 ;  /* 0x0000cc1401007387 */ /* 0x0001e80000100800 */
[----:B------:R-:W5:Y:S01]  /*ace0*/  LDL R22, [R1+0x46ac] ;  /* 0x0046ac0001167983 */ /* 0x000f620000100800 */
[----:B------:R-:W-:Y:S01]  /*acf0*/  IABS R19, R27 ;  /* 0x0000001b00137213 */ /* 0x000fe20000000000 */
[----:B------:R-:W-:-:S04]  /*ad00*/  IMAD.HI.U32 R27, R0, R21, RZ ;  /* 0x00000015001b7227 */ /* 0x000fc800078e00ff */
[----:B------:R-:W-:Y:S01]  /*ad10*/  IMAD.MOV R27, RZ, RZ, -R27 ;  /* 0x000000ffff1b7224 */ /* 0x000fe200078e0a1b */
[----:B------:R1:W-:Y:S01]  /*ad20*/  STL [R1+0xc8], R23 ;  /* 0x0000c81701007387 */ /* 0x0003e20000100800 */
[----:B0-----:R-:W-:-:S04]  /*ad30*/  IMAD.HI.U32 R20, R0, R19, RZ ;  /* 0x0000001300147227 */ /* 0x001fc800078e00ff */
[----:B------:R-:W-:Y:S02]  /*ad40*/  IMAD.MOV R20, RZ, RZ, -R20 ;  /* 0x000000ffff147224 */ /* 0x000fe400078e0a14 */
[----:B-1----:R-:W-:-:S05]  /*ad50*/  IMAD R23, R61, R27, R21 ;  /* 0x0000001b3d177224 */ /* 0x002fca00078e0215 */
[----:B------:R2:W-:Y:S02]  /*ad60*/  STL [R1+0xc4], R23 ;  /* 0x0000c41701007387 */ /* 0x0005e40000100800 */
[----:B--2---:R-:W-:Y:S01]  /*ad70*/  IABS R23, R25 ;  /* 0x0000001900177213 */ /* 0x004fe20000000000 */
[----:B------:R-:W-:-:S05]  /*ad80*/  IMAD R25, R61, R20, R19 ;  /* 0x000000143d197224 */ /* 0x000fca00078e0213 */
[----:B------:R0:W-:Y:S01]  /*ad90*/  STL [R1+0xc0], R25 ;  /* 0x0000c01901007387 */ /* 0x0001e20000100800 */
[----:B---3--:R-:W-:Y:S02]  /*ada0*/  IABS R21, R24 ;  /* 0x0000001800157213 */ /* 0x008fe40000000000 */
[----:B----4-:R-:W-:Y:S01]  /*adb0*/  IABS R24, R26 ;  /* 0x0000001a00187213 */ /* 0x010fe20000000000 */
[----:B------:R-:W-:Y:S01]  /*adc0*/  IMAD.MOV.U32 R20, RZ, RZ, R23 ;  /* 0x000000ffff147224 */ /* 0x000fe200078e0017 */
[----:B-----5:R-:W-:-:S03]  /*add0*/  IABS R22, R22 ;  /* 0x0000001600167213 */ /* 0x020fc60000000000 */
[----:B------:R-:W-:Y:S02]  /*ade0*/  IMAD.MOV.U32 R19, RZ, RZ, R24 ;  /* 0x000000ffff137224 */ /* 0x000fe400078e0018 */
[----:B------:R-:W-:-:S04]  /*adf0*/  IMAD.HI.U32 R24, R0, R21, RZ ;  /* 0x0000001500187227 */ /* 0x000fc800078e00ff */
[----:B0-----:R-:W-:Y:S01]  /*ae00*/  IMAD.HI.U32 R25, R0, R22, RZ ;  /* 0x0000001600197227 */ /* 0x001fe200078e00ff */
[----:B------:R-:W-:-:S03]  /*ae10*/  IABS R23, R28 ;  /* 0x0000001c00177213 */ /* 0x000fc60000000000 */
[----:B------:R-:W-:Y:S02]  /*ae20*/  IMAD.MOV R26, RZ, RZ, -R25 ;  /* 0x000000ffff1a7224 */ /* 0x000fe400078e0a19 */
[----:B------:R-:W-:-:S04]  /*ae30*/  IMAD.HI.U32 R27, R0, R20, RZ ;  /* 0x00000014001b7227 */ /* 0x000fc800078e00ff */
[----:B------:R-:W-:-:S04]  /*ae40*/  IMAD.HI.U32 R28, R0, R19, RZ ;  /* 0x00000013001c7227 */ /* 0x000fc800078e00ff */
[----:B------:R-:W-:Y:S02]  /*ae50*/  IMAD.MOV R25, RZ, RZ, -R24 ;  /* 0x000000ffff197224 */ /* 0x000fe400078e0a18 */
[C---:B------:R-:W-:Y:S02]  /*ae60*/  IMAD R26, R61.reuse, R26, R22 ;  /* 0x0000001a3d1a7224 */ /* 0x040fe400078e0216 */
[----:B------:R-:W-:Y:S01]  /*ae70*/  IMAD.MOV R24, RZ, RZ, -R27 ;  /* 0x000000ffff187224 */ /* 0x000fe200078e0a1b */
[----:B------:R-:W2:Y:S01]  /*ae80*/  LDL R22, [R1+0x46ec] ;  /* 0x0046ec0001167983 */ /* 0x000ea20000100800 */
[C---:B------:R-:W-:Y:S02]  /*ae90*/  IMAD R21, R61.reuse, R25, R21 ;  /* 0x000000193d157224 */ /* 0x040fe400078e0215 */
[----:B------:R-:W-:Y:S02]  /*aea0*/  IMAD.MOV R27, RZ, RZ, -R28 ;  /* 0x000000ffff1b7224 */ /* 0x000fe400078e0a1c */
[----:B------:R-:W3:Y:S01]  /*aeb0*/  LDL R28, [R1+0x470c] ;  /* 0x00470c00011c7983 */ /* 0x000ee20000100800 */
[----:B------:R-:W-:-:S03]  /*aec0*/  IMAD R24, R61, R24, R20 ;  /* 0x000000183d187224 */ /* 0x000fc600078e0214 */
[----:B------:R0:W-:Y:S04]  /*aed0*/  STL [R1+0xbc], R26 ;  /* 0x0000bc1a01007387 */ /* 0x0001e80000100800 */
[----:B------:R-:W4:Y:S04]  /*aee0*/  LDL R25, [R1+0x46e8] ;  /* 0x0046e80001197983 */ /* 0x000f280000100800 */
[----:B0-----:R-:W5:Y:S04]  /*aef0*/  LDL R26, [R1+0x4708] ;  /* 0x00470800011a7983 */ /* 0x001f680000100800 */
[----:B------:R0:W-:Y:S04]  /*af00*/  STL [R1+0xb8], R21 ;  /* 0x0000b81501007387 */ /* 0x0001e80000100800 */
[----:B------:R-:W4:Y:S04]  /*af10*/  LDL R20, [R1+0x46d8] ;  /* 0x0046d80001147983 */ /* 0x000f280000100800 */
[----:B------:R1:W-:Y:S01]  /*af20*/  STL [R1+0xb4], R24 ;  /* 0x0000b41801007387 */ /* 0x0003e20000100800 */
[----:B0-----:R-:W-:-:S04]  /*af30*/  IMAD.HI.U32 R21, R0, R23, RZ ;  /* 0x0000001700157227 */ /* 0x001fc800078e00ff */
[----:B-1----:R-:W-:Y:S02]  /*af40*/  IMAD R24, R61, R27, R19 ;  /* 0x0000001b3d187224 */ /* 0x002fe400078e0213 */
[----:B------:R-:W-:-:S03]  /*af50*/  IMAD.MOV R21, RZ, RZ, -R21 ;  /* 0x000000ffff157224 */ /* 0x000fc600078e0a15 */
[----:B------:R-:W-:Y:S01]  /*af60*/  STL [R1+0xb0], R24 ;  /* 0x0000b01801007387 */ /* 0x000fe20000100800 */
[----:B------:R-:W-:-:S05]  /*af70*/  IMAD R23, R61, R21, R23 ;  /* 0x000000153d177224 */ /* 0x000fca00078e0217 */
[----:B------:R3:W-:Y:S01]  /*af80*/  STL [R1+0xac], R23 ;  /* 0x0000ac1701007387 */ /* 0x0007e20000100800 */
[----:B--2---:R-:W-:-:S05]  /*af90*/  IABS R22, R22 ;  /* 0x0000001600167213 */ /* 0x004fca0000000000 */
[----:B------:R-:W-:Y:S01]  /*afa0*/  IMAD.MOV.U32 R21, RZ, RZ, R22 ;  /* 0x000000ffff157224 */ /* 0x000fe200078e0016 */
[----:B---3--:R-:W-:-:S03]  /*afb0*/  IABS R23, R28 ;  /* 0x0000001c00177213 */ /* 0x008fc60000000000 */
[C---:B------:R-:W-:Y:S01]  /*afc0*/  IMAD.HI.U32 R27, R0.reuse, R21, RZ ;  /* 0x00000015001b7227 */ /* 0x040fe200078e00ff */
[----:B-----5:R-:W-:Y:S02]  /*afd0*/  IABS R24, R26 ;  /* 0x0000001a00187213 */ /* 0x020fe40000000000 */
[----:B----4-:R-:W-:Y:S02]  /*afe0*/  IABS R19, R20 ;  /* 0x0000001400137213 */ /* 0x010fe40000000000 */
[----:B------:R-:W-:Y:S01]  /*aff0*/  IABS R20, R25 ;  /* 0x0000001900147213 */ /* 0x000fe20000000000 */
[----:B------:R-:W-:Y:S02]  /*b000*/  IMAD.MOV.U32 R22, RZ, RZ, R24 ;  /* 0x000000ffff167224 */ /* 0x000fe400078e0018 */
[----:B------:R-:W-:-:S04]  /*b010*/  IMAD.HI.U32 R25, R0, R19, RZ ;  /* 0x0000001300197227 */ /* 0x000fc800078e00ff */
[----:B------:R-:W-:-:S04]  /*b020*/  IMAD.HI.U32 R24, R0, R20, RZ ;  /* 0x0000001400187227 */ /* 0x000fc800078e00ff */
[----:B------:R-:W-:Y:S02]  /*b030*/  IMAD.MOV R26, RZ, RZ, -R25 ;  /* 0x000000ffff1a7224 */ /* 0x000fe400078e0a19 */
        /* <DEDUP_REMOVED lines=13> */
[----:B------:R-:W5:Y:S04]  /*b110*/  LDL R24, [R1+0x4728] ;  /* 0x0047280001187983 */ /* 0x000f680000100800 */
[----:B------:R1:W-:Y:S01]  /*b120*/  STL [R1+0xa0], R21 ;  /* 0x0000a01501007387 */ /* 0x0003e20000100800 */
[----:B0-----:R-:W-:-:S04]  /*b130*/  IMAD.HI.U32 R25, R0, R23, RZ ;  /* 0x0000001700197227 */ /* 0x001fc800078e00ff */
[----:B-1----:R-:W-:-:S05]  /*b140*/  IMAD R21, R61, R27, R22 ;  /* 0x0000001b3d157224 */ /* 0x002fca00078e0216 */
[----:B------:R0:W-:Y:S02]  /*b150*/  STL [R1+0x9c], R21 ;  /* 0x00009c1501007387 */ /* 0x0001e40000100800 */
[----:B0-----:R-:W-:-:S04]  /*b160*/  IMAD.MOV R21, RZ, RZ, -R25 ;  /* 0x000000ffff157224 */ /* 0x001fc800078e0a19 */
[----:B------:R-:W-:-:S05]  /*b170*/  IMAD R23, R61, R21, R23 ;  /* 0x000000153d177224 */ /* 0x000fca00078e0217 */
[----:B------:R3:W-:Y:S01]  /*b180*/  STL [R1+0x98], R23 ;  /* 0x0000981701007387 */ /* 0x0007e20000100800 */
[----:B--2---:R-:W-:-:S05]  /*b190*/  IABS R19, R19 ;  /* 0x0000001300137213 */ /* 0x004fca0000000000 */
[----:B------:R-:W-:Y:S01]  /*b1a0*/  IMAD.HI.U32 R25, R0, R19, RZ ;  /* 0x0000001300197227 */ /* 0x000fe200078e00ff */
[----:B----4-:R-:W-:Y:S02]  /*b1b0*/  IABS R20, R20 ;  /* 0x0000001400147213 */ /* 0x010fe40000000000 */
[----:B---3--:R-:W-:Y:S02]  /*b1c0*/  IABS R23, R28 ;  /* 0x0000001c00177213 */ /* 0x008fe40000000000 */
[----:B-----5:R-:W-:Y:S02]  /*b1d0*/  IABS R22, R24 ;  /* 0x0000001800167213 */ /* 0x020fe40000000000 */
[----:B------:R-:W-:-:S03]  /*b1e0*/  IABS R24, R26 ;  /* 0x0000001a00187213 */ /* 0x000fc60000000000 */
[----:B------:R-:W-:Y:S02]  /*b1f0*/  IMAD.MOV.U32 R21, RZ, RZ, R22 ;  /* 0x000000ffff157224 */ /* 0x000fe400078e0016 */
[----:B------:R-:W-:Y:S02]  /*b200*/  IMAD.MOV.U32 R22, RZ, RZ, R24 ;  /* 0x000000ffff167224 */ /* 0x000fe400078e0018 */
[----:B------:R-:W-:-:S04]  /*b210*/  IMAD.HI.U32 R24, R0, R20, RZ ;  /* 0x0000001400187227 */ /* 0x000fc800078e00ff */
        /* <DEDUP_REMOVED lines=217> */
[----:B---3--:R-:W-:Y:S02]  /*bfb0*/  IABS R23, R28 ;  /* 0x0000001c00177213 */ /* 0x008fe40000000000 */
[----:B----4-:R-:W-:Y:S02]  /*bfc0*/  IABS R20, R20 ;  /* 0x0000001400147213 */ /* 0x010fe40000000000 */
[----:B-----5:R-:W-:Y:S02]  /*bfd0*/  IABS R22, R24 ;  /* 0x0000001800167213 */ /* 0x020fe40000000000 */
[----:B------:R-:W-:-:S03]  /*bfe0*/  IABS R24, R26 ;  /* 0x0000001a00187213 */ /* 0x000fc60000000000 */
[----:B------:R-:W-:Y:S02]  /*bff0*/  IMAD.MOV.U32 R21, RZ, RZ, R22 ;  /* 0x000000ffff157224 */ /* 0x000fe400078e0016 */
[----:B------:R-:W-:Y:S02]  /*c000*/  IMAD.MOV.U32 R22, RZ, RZ, R24 ;  /* 0x000000ffff167224 */ /* 0x000fe400078e0018 */
[----:B------:R-:W-:Y:S02]  /*c010*/  IMAD.MOV R26, RZ, RZ, -R25 ;  /* 0x000000ffff1a7224 */ /* 0x000fe400078e0a19 */
[----:B------:R-:W-:-:S04]  /*c020*/  IMAD.HI.U32 R24, R0, R20, RZ ;  /* 0x0000001400187227 */ /* 0x000fc800078e00ff */
[----:B------:R-:W-:-:S04]  /*c030*/  IMAD.HI.U32 R27, R0, R21, RZ ;  /* 0x00000015001b7227 */ /* 0x000fc800078e00ff */
[----:B------:R-:W-:-:S04]  /*c040*/  IMAD.HI.U32 R28, R0, R22, RZ ;  /* 0x00000016001c7227 */ /* 0x000fc800078e00ff */
[C---:B------:R-:W-:Y:S02]  /*c050*/  IMAD R19, R61.reuse, R26, R19 ;  /* 0x0000001a3d137224 */ /* 0x040fe400078e0213 */
[----:B------:R-:W-:Y:S01]  /*c060*/  IMAD.MOV R25, RZ, RZ, -R24 ;  /* 0x000000ffff197224 */ /* 0x000fe200078e0a18 */
[----:B------:R-:W2:Y:S01]  /*c070*/  LDL R26, [R1+0x48b4] ;  /* 0x0048b400011a7983 */ /* 0x000ea20000100800 */
[----:B------:R-:W-:Y:S02]  /*c080*/  IMAD.MOV R24, RZ, RZ, -R27 ;  /* 0x000000ffff187224 */ /* 0x000fe400078e0a1b */
[----:B------:R-:W-:Y:S02]  /*c090*/  IMAD.MOV R27, RZ, RZ, -R28 ;  /* 0x000000ffff1b7224 */ /* 0x000fe400078e0a1c */
[----:B------:R-:W3:Y:S04]  /*c0a0*/  LDL R28, [R1+0x48c0] ;  /* 0x0048c000011c7983 */ /* 0x000ee80000100800 */
[----:B------:R0:W-:Y:S02]  /*c0b0*/  STL [R1+0x8], R19 ;  /* 0x0000081301007387 */ /* 0x0001e40000100800 */
[----:B0-----:R-:W-:-:S02]  /*c0c0*/  IMAD R19, R61, R25, R20 ;  /* 0x000000193d137224 */ /* 0x001fc400078e0214 */
[----:B------:R-:W4:Y:S01]  /*c0d0*/  LDL R25, [R1+0x48b0] ;  /* 0x0048b00001197983 */ /* 0x000f220000100800 */
[----:B------:R-:W-:-:S03]  /*c0e0*/  IMAD R21, R61, R24, R21 ;  /* 0x000000183d157224 */ /* 0x000fc600078e0215 */
[----:B------:R0:W-:Y:S01]  /*c0f0*/  STL [R1+0x4], R19 ;  /* 0x0000041301007387 */ /* 0x0001e20000100800 */
[----:B------:R-:W-:-:S04]  /*c100*/  IMAD.HI.U32 R20, R0, R23, RZ ;  /* 0x0000001700147227 */ /* 0x000fc800078e00ff */
[----:B0-----:R-:W-:Y:S02]  /*c110*/  IMAD R19, R61, R27, R22 ;  /* 0x0000001b3d137224 */ /* 0x001fe400078e0216 */
[----:B------:R-:W-:-:S03]  /*c120*/  IMAD.MOV R20, RZ, RZ, -R20 ;  /* 0x000000ffff147224 */ /* 0x000fc600078e0a14 */
[----:B------:R-:W-:Y:S04]  /*c130*/  STL [R1+0x5744], R19 ;  /* 0x0057441301007387 */ /* 0x000fe80000100800 */
[----:B------:R4:W-:Y:S01]  /*c140*/  STL [R1], R21 ;  /* 0x0000001501007387 */ /* 0x0009e20000100800 */
[----:B------:R-:W-:-:S05]  /*c150*/  IMAD R20, R61, R20, R23 ;  /* 0x000000143d147224 */ /* 0x000fca00078e0217 */
[----:B------:R0:W-:Y:S01]  /*c160*/  STL [R1+0x5748], R20 ;  /* 0x0057481401007387 */ /* 0x0001e20000100800 */
[----:B--2---:R-:W-:Y:S02]  /*c170*/  IABS R22, R26 ;  /* 0x0000001a00167213 */ /* 0x004fe40000000000 */
[----:B---3--:R-:W-:-:S03]  /*c180*/  IABS R24, R28 ;  /* 0x0000001c00187213 */ /* 0x008fc60000000000 */
[----:B------:R-:W-:-:S04]  /*c190*/  IMAD.HI.U32 R26, R0, R22, RZ ;  /* 0x00000016001a7227 */ /* 0x000fc800078e00ff */
[----:B------:R-:W-:Y:S01]  /*c1a0*/  IMAD.MOV.U32 R23, RZ, RZ, R24 ;  /* 0x000000ffff177224 */ /* 0x000fe200078e0018 */
[----:B----4-:R-:W-:Y:S02]  /*c1b0*/  IABS R21, R25 ;  /* 0x0000001900157213 */ /* 0x010fe40000000000 */
[----:B------:R-:W-:-:S03]  /*c1c0*/  IABS R25, R30 ;  /* 0x0000001e00197213 */ /* 0x000fc60000000000 */
[----:B------:R-:W-:-:S04]  /*c1d0*/  IMAD.HI.U32 R27, R0, R21, RZ ;  /* 0x00000015001b7227 */ /* 0x000fc800078e00ff */
[----:B------:R-:W-:Y:S01]  /*c1e0*/  IMAD.MOV.U32 R24, RZ, RZ, R25 ;  /* 0x000000ffff187224 */ /* 0x000fe200078e0019 */
[----:B------:R-:W-:Y:S01]  /*c1f0*/  IABS R25, R29 ;  /* 0x0000001d00197213 */ /* 0x000fe20000000000 */
[----:B------:R-:W-:-:S04]  /*c200*/  IMAD.HI.U32 R29, R0, R23, RZ ;  /* 0x00000017001d7227 */ /* 0x000fc800078e00ff */
[----:B------:R-:W-:-:S04]  /*c210*/  IMAD.HI.U32 R30, R0, R24, RZ ;  /* 0x00000018001e7227 */ /* 0x000fc800078e00ff */
[----:B------:R-:W-:Y:S02]  /*c220*/  IMAD.MOV R28, RZ, RZ, -R27 ;  /* 0x000000ffff1c7224 */ /* 0x000fe400078e0a1b */
[----:B------:R-:W-:Y:S02]  /*c230*/  IMAD.MOV R27, RZ, RZ, -R26 ;  /* 0x000000ffff1b7224 */ /* 0x000fe400078e0a1a */
[----:B------:R-:W-:Y:S02]  /*c240*/  IMAD.MOV R26, RZ, RZ, -R29 ;  /* 0x000000ffff1a7224 */ /* 0x000fe400078e0a1d */
[----:B------:R-:W-:Y:S02]  /*c250*/  IMAD.MOV R29, RZ, RZ, -R30 ;  /* 0x000000ffff1d7224 */ /* 0x000fe400078e0a1e */
[----:B------:R-:W-:Y:S02]  /*c260*/  IMAD R21, R61, R28, R21 ;  /* 0x0000001c3d157224 */ /* 0x000fe400078e0215 */
[----:B------:R-:W-:-:S04]  /*c270*/  IMAD.HI.U32 R28, R0, R25, RZ ;  /* 0x00000019001c7227 */ /* 0x000fc800078e00ff */
[C---:B------:R-:W-:Y:S01]  /*c280*/  IMAD R24, R61.reuse, R29, R24 ;  /* 0x0000001d3d187224 */ /* 0x040fe200078e0218 */
[----:B------:R-:W-:Y:S01]  /*c290*/  IABS R29, R32 ;  /* 0x00000020001d7213 */ /* 0x000fe20000000000 */
[----:B------:R-:W-:Y:S02]  /*c2a0*/  IMAD.MOV R28, RZ, RZ, -R28 ;  /* 0x000000ffff1c7224 */ /* 0x000fe400078e0a1c */
[C---:B------:R-:W-:Y:S01]  /*c2b0*/  IMAD R23, R61.reuse, R26, R23 ;  /* 0x0000001a3d177224 */ /* 0x040fe200078e0217 */
[----:B------:R-:W-:Y:S01]  /*c2c0*/  IABS R26, R35 ;  /* 0x00000023001a7213 */ /* 0x000fe20000000000 */
[C---:B------:R-:W-:Y:S01]  /*c2d0*/  IMAD R22, R61.reuse, R27, R22 ;  /* 0x0000001b3d167224 */ /* 0x040fe200078e0216 */
[----:B------:R-:W-:Y:S01]  /*c2e0*/  IABS R27, R34 ;  /* 0x00000022001b7213 */ /* 0x000fe20000000000 */
[----:B------:R-:W-:Y:S01]  /*c2f0*/  IMAD R25, R61, R28, R25 ;  /* 0x0000001c3d197224 */ /* 0x000fe200078e0219 */
[----:B------:R-:W-:Y:S01]  /*c300*/  IABS R30, R31 ;  /* 0x0000001f001e7213 */ /* 0x000fe20000000000 */
[----:B------:R-:W-:-:S02]  /*c310*/  IMAD.MOV.U32 R28, RZ, RZ, R29 ;  /* 0x000000ffff1c7224 */ /* 0x000fc400078e001d */
[----:B------:R-:W-:-:S04]  /*c320*/  IMAD.HI.U32 R32, R0, R26, RZ ;  /* 0x0000001a00207227 */ /* 0x000fc800078e00ff */
[----:B------:R-:W-:-:S04]  /*c330*/  IMAD.HI.U32 R31, R0, R27, RZ ;  /* 0x0000001b001f7227 */ /* 0x000fc800078e00ff */
[----:B------:R-:W-:Y:S01]  /*c340*/  IMAD.MOV.U32 R29, RZ, RZ, R30 ;  /* 0x000000ffff1d7224 */ /* 0x000fe200078e001e */
[----:B------:R-:W-:Y:S01]  /*c350*/  IABS R30, R33 ;  /* 0x00000021001e7213 */ /* 0x000fe20000000000 */
[----:B------:R-:W-:-:S04]  /*c360*/  IMAD.HI.U32 R34, R0, R28, RZ ;  /* 0x0000001c00227227 */ /* 0x000fc800078e00ff */
[----:B------:R-:W-:Y:S02]  /*c370*/  IMAD.MOV R33, RZ, RZ, -R32 ;  /* 0x000000ffff217224 */ /* 0x000fe400078e0a20 */
[----:B------:R-:W-:Y:S02]  /*c380*/  IMAD.MOV R32, RZ, RZ, -R31 ;  /* 0x000000ffff207224 */ /* 0x000fe400078e0a1f */
[----:B------:R-:W-:Y:S01]  /*c390*/  IMAD.MOV R31, RZ, RZ, -R34 ;  /* 0x000000ffff1f7224 */ /* 0x000fe200078e0a22 */
[----:B------:R1:W-:Y:S01]  /*c3a0*/  STL [R1+0x574c], R21 ;  /* 0x00574c1501007387 */ /* 0x0003e20000100800 */
[C---:B------:R-:W-:Y:S02]  /*c3b0*/  IMAD R26, R61.reuse, R33, R26 ;  /* 0x000000213d1a7224 */ /* 0x040fe400078e021a */
[C---:B------:R-:W-:Y:S01]  /*c3c0*/  IMAD R27, R61.reuse, R32, R27 ;  /* 0x000000203d1b7224 */ /* 0x040fe200078e021b */
[----:B------:R2:W-:Y:S01]  /*c3d0*/  STL [R1+0x5750], R22 ;  /* 0x0057501601007387 */ /* 0x0005e20000100800 */
[----:B------:R-:W-:-:S03]  /*c3e0*/  IMAD R28, R61, R31, R28 ;  /* 0x0000001f3d1c7224 */ /* 0x000fc600078e021c */
[----:B------:R-:W-:Y:S04]  /*c3f0*/  STL [R1+0x5754], R23 ;  /* 0x0057541701007387 */ /* 0x000fe80000100800 */
[----:B------:R-:W-:Y:S04]  /*c400*/  STL [R1+0x5758], R24 ;  /* 0x0057581801007387 */ /* 0x000fe80000100800 */
[----:B------:R-:W-:Y:S04]  /*c410*/  STL [R1+0x575c], R25 ;  /* 0x00575c1901007387 */ /* 0x000fe80000100800 */
[----:B------:R-:W-:Y:S04]  /*c420*/  STL [R1+0x5760], R26 ;  /* 0x0057601a01007387 */ /* 0x000fe80000100800 */
[----:B------:R-:W-:Y:S04]  /*c430*/  STL [R1+0x5764], R27 ;  /* 0x0057641b01007387 */ /* 0x000fe80000100800 */
[----:B------:R3:W-:Y:S04]  /*c440*/  STL [R1+0x5768], R28 ;  /* 0x0057681c01007387 */ /* 0x0007e80000100800 */
[----:B0-----:R-:W4:Y:S04]  /*c450*/  LDL R20, [R1+0x5024] ;  /* 0x0050240001147983 */ /* 0x001f280000100800 */
[----:B------:R-:W5:Y:S04]  /*c460*/  LDL R19, [R1+0x5028] ;  /* 0x0050280001137983 */ /* 0x000f680000100800 */
[----:B-1----:R-:W3:Y:S01]  /*c470*/  LDL R21, [R1+0x5010] ;  /* 0x0050100001157983 */ /* 0x002ee20000100800 */
[----:B------:R-:W-:-:S04]  /*c480*/  IMAD.HI.U32 R35, R0, R29, RZ ;  /* 0x0000001d00237227 */ /* 0x000fc800078e00ff */
[C---:B------:R-:W-:Y:S01]  /*c490*/  IMAD.HI.U32 R33, R0.reuse, R30, RZ ;  /* 0x0000001e00217227 */ /* 0x040fe200078e00ff */
[----:B------:R-:W-:Y:S01]  /*c4a0*/  IABS R31, R40 ;  /* 0x00000028001f7213 */ /* 0x000fe20000000000 */
[----:B--2---:R-:W2:Y:S02]  /*c4b0*/  LDL R22, [R1+0x502c] ;  /* 0x00502c0001167983 */ /* 0x004ea40000100800 */
[----:B------:R-:W-:Y:S01]  /*c4c0*/  IMAD.MOV R34, RZ, RZ, -R35 ;  /* 0x000000ffff227224 */ /* 0x000fe200078e0a23 */
[----:B------:R-:W-:Y:S01]  /*c4d0*/  IABS R35, R36 ;  /* 0x0000002400237213 */ /* 0x000fe20000000000 */
[----:B------:R-:W-:Y:S02]  /*c4e0*/  IMAD.MOV R33, RZ, RZ, -R33 ;  /* 0x000000ffff217224 */ /* 0x000fe400078e0a21 */
[C---:B------:R-:W-:Y:S01]  /*c4f0*/  IMAD R29, R61.reuse, R34, R29 ;  /* 0x000000223d1d7224 */ /* 0x040fe200078e021d */
[----:B------:R-:W-:Y:S01]  /*c500*/  IABS R34, R37 ;  /* 0x0000002500227213 */ /* 0x000fe20000000000 */
[----:B------:R-:W-:Y:S01]  /*c510*/  IMAD R30, R61, R33, R30 ;  /* 0x000000213d1e7224 */ /* 0x000fe200078e021e */
[----:B------:R-:W-:Y:S01]  /*c520*/  IABS R32, R39 ;  /* 0x0000002700207213 */ /* 0x000fe20000000000 */
[----:B------:R-:W-:-:S04]  /*c530*/  IMAD.HI.U32 R37, R0, R31, RZ ;  /* 0x0000001f00257227 */ /* 0x000fc800078e00ff */
[----:B------:R-:W-:Y:S02]  /*c540*/  IMAD.MOV.U32 R33, RZ, RZ, R34 ;  /* 0x000000ffff217224 */ /* 0x000fe400078e0022 */
[----:B------:R-:W-:Y:S01]  /*c550*/  IMAD.MOV.U32 R34, RZ, RZ, R35 ;  /* 0x000000ffff227224 */ /* 0x000fe200078e0023 */
[----:B------:R-:W-:Y:S01]  /*c560*/  IABS R35, R38 ;  /* 0x0000002600237213 */ /* 0x000fe20000000000 */
[----:B------:R-:W-:-:S04]  /*c570*/  IMAD.HI.U32 R36, R0, R32, RZ ;  /* 0x0000002000247227 */ /* 0x000fc800078e00ff */
[----:B------:R-:W-:-:S04]  /*c580*/  IMAD.HI.U32 R39, R0, R33, RZ ;  /* 0x0000002100277227 */ /* 0x000fc800078e00ff */
[----:B------:R-:W-:-:S04]  /*c590*/  IMAD.HI.U32 R40, R0, R34, RZ ;  /* 0x0000002200287227 */ /* 0x000fc800078e00ff */
[----:B------:R-:W-:Y:S02]  /*c5a0*/  IMAD.MOV R38, RZ, RZ, -R37 ;  /* 0x000000ffff267224 */ /* 0x000fe400078e0a25 */
[----:B------:R-:W-:Y:S02]  /*c5b0*/  IMAD.MOV R37, RZ, RZ, -R36 ;  /* 0x000000ffff257224 */ /* 0x000fe400078e0a24 */
[----:B------:R-:W-:Y:S02]  /*c5c0*/  IMAD.MOV R36, RZ, RZ, -R39 ;  /* 0x000000ffff247224 */ /* 0x000fe400078e0a27 */
[----:B------:R-:W-:Y:S02]  /*c5d0*/  IMAD.MOV R39, RZ, RZ, -R40 ;  /* 0x000000ffff277224 */ /* 0x000fe400078e0a28 */
[----:B------:R-:W-:Y:S02]  /*c5e0*/  IMAD R31, R61, R38, R31 ;  /* 0x000000263d1f7224 */ /* 0x000fe400078e021f */
[----:B------:R-:W-:Y:S01]  /*c5f0*/  IMAD.HI.U32 R38, R0, R35, RZ ;  /* 0x0000002300267227 */ /* 0x000fe200078e00ff */
[----:B------:R-:W-:-:S03]  /*c600*/  IABS R40, R41 ;  /* 0x0000002900287213 */ /* 0x000fc60000000000 */
[C---:B------:R-:W-:Y:S01]  /*c610*/  IMAD R34, R61.reuse, R39, R34 ;  /* 0x000000273d227224 */ /* 0x040fe200078e0222 */
[----:B------:R-:W-:Y:S01]  /*c620*/  IABS R39, R42 ;  /* 0x0000002a00277213 */ /* 0x000fe20000000000 */
[C---:B------:R-:W-:Y:S01]  /*c630*/  IMAD R33, R61.reuse, R36, R33 ;  /* 0x000000243d217224 */ /* 0x040fe200078e0221 */
[----:B------:R-:W-:Y:S01]  /*c640*/  IABS R36, R45 ;  /* 0x0000002d00247213 */ /* 0x000fe20000000000 */
[----:B------:R-:W-:Y:S02]  /*c650*/  IMAD.MOV R38, RZ, RZ, -R38 ;  /* 0x000000ffff267224 */ /* 0x000fe400078e0a26 */
[C---:B------:R-:W-:Y:S01]  /*c660*/  IMAD R32, R61.reuse, R37, R32 ;  /* 0x000000253d207224 */ /* 0x040fe200078e0220 */
[----:B------:R-:W-:Y:S01]  /*c670*/  IABS R37, R44 ;  /* 0x0000002c00257213 */ /* 0x000fe20000000000 */
[----:B------:R-:W-:Y:S02]  /*c680*/  IMAD R35, R61, R38, R35 ;  /* 0x000000263d237224 */ /* 0x000fe400078e0223 */
[----:B------:R-:W-:-:S02]  /*c690*/  IMAD.MOV.U32 R38, RZ, RZ, R39 ;  /* 0x000000ffff267224 */ /* 0x000fc400078e0027 */
[----:B------:R-:W-:Y:S02]  /*c6a0*/  IMAD.MOV.U32 R39, RZ, RZ, R40 ;  /* 0x000000ffff277224 */ /* 0x000fe400078e0028 */
[----:B------:R-:W-:Y:S01]  /*c6b0*/  IMAD.HI.U32 R42, R0, R36, RZ ;  /* 0x00000024002a7227 */ /* 0x000fe200078e00ff */
[----:B------:R-:W-:-:S03]  /*c6c0*/  IABS R40, R43 ;  /* 0x0000002b00287213 */ /* 0x000fc60000000000 */
        /* <DEDUP_REMOVED lines=36> */
[----:B------:R-:W-:Y:S01]  /*c910*/  IMAD.MOV R48, RZ, RZ, -R48 ;  /* 0x000000ffff307224 */ /* 0x000fe200078e0a30 */
[C---:B------:R-:W-:Y:S01]  /*c920*/  ISETP.GT.U32.AND P5, PT, R58.reuse, R15, PT ;  /* 0x0000000f3a00720c */ /* 0x040fe20003fa4070 */
[C---:B------:R-:W-:Y:S01]  /*c930*/  IMAD R42, R61.reuse, R47, R42 ;  /* 0x0000002f3d2a7224 */ /* 0x040fe200078e022a */
[----:B------:R-:W-:Y:S01]  /*c940*/  IABS R47, R54 ;  /* 0x00000036002f7213 */ /* 0x000fe20000000000 */
[----:B------:R-:W-:Y:S02]  /*c950*/  IMAD R45, R61, R48, R45 ;  /* 0x000000303d2d7224 */ /* 0x000fe400078e022d */
[----:B------:R-:W-:Y:S01]  /*c960*/  IMAD.MOV.U32 R48, RZ, RZ, R49 ;  /* 0x000000ffff307224 */ /* 0x000fe200078e0031 */
[----:B------:R-:W-:Y:S01]  /*c970*/  ISETP.GT.U32.AND P2, PT, R58, R2, PT ;  /* 0x000000023a00720c */ /* 0x000fe20003f44070 */
[----:B------:R-:W-:-:S02]  /*c980*/  IMAD.MOV.U32 R49, RZ, RZ, R50 ;  /* 0x000000ffff317224 */ /* 0x000fc400078e0032 */
[----:B------:R-:W-:Y:S01]  /*c990*/  IMAD.HI.U32 R52, R0, R46, RZ ;  /* 0x0000002e00347227 */ /* 0x000fe200078e00ff */
[----:B------:R-:W-:Y:S02]  /*c9a0*/  IABS R50, R53 ;  /* 0x0000003500327213 */ /* 0x000fe40000000000 */
[----:B------:R-:W-:Y:S01]  /*c9b0*/  ISETP.GT.U32.AND P0, PT, R58, R17, PT ;  /* 0x000000113a00720c */ /* 0x000fe20003f04070 */
[----:B------:R-:W-:Y:S01]  /*c9c0*/  IMAD.HI.U32 R51, R0, R47, RZ ;  /* 0x0000002f00337227 */ /* 0x000fe200078e00ff */
[----:B------:R-:W-:-:S03]  /*c9d0*/  ISETP.GT.U32.AND P1, PT, R58, R16, PT ;  /* 0x000000103a00720c */ /* 0x000fc60003f24070 */
[----:B------:R-:W-:Y:S01]  /*c9e0*/  IMAD.HI.U32 R54, R0, R48, RZ ;  /* 0x0000003000367227 */ /* 0x000fe200078e00ff */
[----:B------:R-:W-:-:S03]  /*c9f0*/  ISETP.GT.U32.AND P4, PT, R58, R14, PT ;  /* 0x0000000e3a00720c */ /* 0x000fc60003f84070 */
[----:B------:R-:W-:-:S04]  /*ca00*/  IMAD.HI.U32 R55, R0, R49, RZ ;  /* 0x0000003100377227 */ /* 0x000fc800078e00ff */
[----:B------:R-:W-:Y:S02]  /*ca10*/  IMAD.MOV R53, RZ, RZ, -R52 ;  /* 0x000000ffff357224 */ /* 0x000fe400078e0a34 */
[----:B------:R-:W-:Y:S02]  /*ca20*/  IMAD.MOV R52, RZ, RZ, -R51 ;  /* 0x000000ffff347224 */ /* 0x000fe400078e0a33 */
[----:B------:R-:W-:Y:S02]  /*ca30*/  IMAD.MOV R51, RZ, RZ, -R54 ;  /* 0x000000ffff337224 */ /* 0x000fe400078e0a36 */
[----:B------:R-:W-:Y:S02]  /*ca40*/  IMAD.MOV R54, RZ, RZ, -R55 ;  /* 0x000000ffff367224 */ /* 0x000fe400078e0a37 */
[----:B------:R-:W-:Y:S02]  /*ca50*/  IMAD R46, R61, R53, R46 ;  /* 0x000000353d2e7224 */ /* 0x000fe400078e022e */
[----:B------:R-:W-:-:S04]  /*ca60*/  IMAD.HI.U32 R53, R0, R50, RZ ;  /* 0x0000003200357227 */ /* 0x000fc800078e00ff */
[--C-:B------:R-:W-:Y:S01]  /*ca70*/  @!P5 IMAD.IADD R15, R15, 0x1, -R58.reuse ;  /* 0x000000010f0fd824 */ /* 0x100fe200078e0a3a */
[----:B------:R-:W-:Y:S01]  /*ca80*/  ISETP.GT.U32.AND P5, PT, R58, R8, PT ;  /* 0x000000083a00720c */ /* 0x000fe20003fa4070 */
[C---:B------:R-:W-:Y:S01]  /*ca90*/  IMAD R49, R61.reuse, R54, R49 ;  /* 0x000000363d317224 */ /* 0x040fe200078e0231 */
[----:B------:R-:W-:Y:S01]  /*caa0*/  IABS R54, R59 ;  /* 0x0000003b00367213 */ /* 0x000fe20000000000 */
[----:B------:R-:W-:Y:S01]  /*cab0*/  IMAD.MOV R53, RZ, RZ, -R53 ;  /* 0x000000ffff357224 */ /* 0x000fe200078e0a35 */
[----:B------:R-:W-:Y:S01]  /*cac0*/  IABS R55, R56 ;  /* 0x0000003800377213 */ /* 0x000fe20000000000 */
[--C-:B------:R-:W-:Y:S02]  /*cad0*/  @!P2 IMAD.IADD R2, R2, 0x1, -R58.reuse ;  /* 0x000000010202a824 */ /* 0x100fe400078e0a3a */
[----:B------:R-:W-:Y:S01]  /*cae0*/  IMAD R47, R61, R52, R47 ;  /* 0x000000343d2f7224 */ /* 0x000fe200078e022f */
[----:B------:R-:W-:Y:S01]  /*caf0*/  IABS R52, R60 ;  /* 0x0000003c00347213 */ /* 0x000fe20000000000 */
[----:B------:R-:W-:-:S02]  /*cb00*/  @!P0 IMAD.IADD R17, R17, 0x1, -R58 ;  /* 0x0000000111118824 */ /* 0x000fc400078e0a3a */
[----:B------:R-:W-:Y:S01]  /*cb10*/  IMAD R50, R61, R53, R50 ;  /* 0x000000353d327224 */ /* 0x000fe200078e0232 */
[----:B------:R-:W-:Y:S01]  /*cb20*/  ISETP.GT.U32.AND P2, PT, R58, R2, PT ;  /* 0x000000023a00720c */ /* 0x000fe20003f44070 */
[----:B------:R-:W-:Y:S02]  /*cb30*/  IMAD.MOV.U32 R53, RZ, RZ, R54 ;  /* 0x000000ffff357224 */ /* 0x000fe400078e0036 */
[--C-:B------:R-:W-:Y:S02]  /*cb40*/  @!P1 IMAD.IADD R16, R16, 0x1, -R58.reuse ;  /* 0x0000000110109824 */ /* 0x100fe400078e0a3a */
[----:B------:R-:W-:Y:S01]  /*cb50*/  IMAD.MOV.U32 R54, RZ, RZ, R55 ;  /* 0x000000ffff367224 */ /* 0x000fe200078e0037 */
[----:B------:R-:W-:Y:S01]  /*cb60*/  ISETP.GT.U32.AND P3, PT, R58, R17, PT ;  /* 0x000000113a00720c */ /* 0x000fe20003f64070 */
[----:B------:R-:W-:Y:S01]  /*cb70*/  @!P4 IMAD.IADD R14, R14, 0x1, -R58 ;  /* 0x000000010e0ec824 */ /* 0x000fe200078e0a3a */
[----:B------:R-:W-:Y:S01]  /*cb80*/  IABS R60, R57 ;  /* 0x00000039003c7213 */ /* 0x000fe20000000000 */
[----:B------:R-:W-:Y:S01]  /*cb90*/  IMAD.HI.U32 R56, R0, R52, RZ ;  /* 0x0000003400387227 */ /* 0x000fe200078e00ff */
[----:B------:R-:W-:-:S03]  /*cba0*/  ISETP.GT.U32.AND P6, PT, R58, R16, PT ;  /* 0x000000103a00720c */ /* 0x000fc60003fc4070 */
[----:B------:R-:W-:-:S04]  /*cbb0*/  IMAD.HI.U32 R57, R0, R54, RZ ;  /* 0x0000003600397227 */ /* 0x000fc800078e00ff */
[----:B------:R-:W-:Y:S01]  /*cbc0*/  @!P5 IMAD.IADD R8, R8, 0x1, -R58 ;  /* 0x000000010808d824 */ /* 0x000fe200078e0a3a */
[----:B------:R-:W-:Y:S01]  /*cbd0*/  ISETP.GT.U32.AND P5, PT, R58, R14, PT ;  /* 0x0000000e3a00720c */ /* 0x000fe20003fa4070 */
[----:B------:R-:W-:Y:S02]  /*cbe0*/  IMAD.MOV R56, RZ, RZ, -R56 ;  /* 0x000000ffff387224 */ /* 0x000fe400078e0a38 */
[----:B------:R-:W-:Y:S02]  /*cbf0*/  IMAD.MOV R57, RZ, RZ, -R57 ;  /* 0x000000ffff397224 */ /* 0x000fe400078e0a39 */
[C---:B------:R-:W-:Y:S02]  /*cc00*/  IMAD R52, R61.reuse, R56, R52 ;  /* 0x000000383d347224 */ /* 0x040fe400078e0234 */
[----:B------:R-:W-:Y:S02]  /*cc10*/  IMAD R54, R61, R57, R54 ;  /* 0x000000393d367224 */ /* 0x000fe400078e0236 */
[----:B------:R-:W-:-:S02]  /*cc20*/  @!P2 IMAD.IADD R2, R2, 0x1, -R58 ;  /* 0x000000010202a824 */ /* 0x000fc400078e0a3a */
[----:B------:R-:W-:Y:S02]  /*cc30*/  IMAD R48, R61, R51, R48 ;  /* 0x000000333d307224 */ /* 0x000fe400078e0230 */
[--C-:B------:R-:W-:Y:S02]  /*cc40*/  @!P3 IMAD.IADD R17, R17, 0x1, -R58.reuse ;  /* 0x000000011111b824 */ /* 0x100fe400078e0a3a */
[--C-:B------:R-:W-:Y:S02]  /*cc50*/  @!P6 IMAD.IADD R16, R16, 0x1, -R58.reuse ;  /* 0x000000011010e824 */ /* 0x100fe400078e0a3a */
[----:B------:R-:W-:Y:S01]  /*cc60*/  @!P5 IMAD.IADD R14, R14, 0x1, -R58 ;  /* 0x000000010e0ed824 */ /* 0x000fe200078e0a3a */
[----:B----4-:R-:W-:Y:S02]  /*cc70*/  IABS R56, R20 ;  /* 0x0000001400387213 */ /* 0x010fe40000000000 */
[----:B------:R-:W4:Y:S01]  /*cc80*/  LDL.LU R20, [R1+0x14c] ;  /* 0x00014c0001147983 */ /* 0x000f220000300800 */
[----:B-----5:R-:W-:-:S03]  /*cc90*/  IABS R57, R19 ;  /* 0x0000001300397213 */ /* 0x020fc60000000000 */
[----:B------:R-:W5:Y:S01]  /*cca0*/  LDL.LU R19, [R1+0x148] ;  /* 0x0001480001137983 */ /* 0x000f620000300800 */
[----:B---3--:R-:W-:-:S03]  /*ccb0*/  IABS R51, R21 ;  /* 0x0000001500337213 */ /* 0x008fc60000000000 */
[----:B------:R-:W3:Y:S04]  /*ccc0*/  LDL.LU R28, [R1+0x134] ;  /* 0x00013400011c7983 */ /* 0x000ee80000300800 */
[----:B------:R-:W3:Y:S04]  /*ccd0*/  LDL.LU R27, [R1+0x130] ;  /* 0x00013000011b7983 */ /* 0x000ee80000300800 */
[----:B------:R-:W3:Y:S04]  /*cce0*/  LDL.LU R21, [R1+0x12c] ;  /* 0x00012c0001157983 */ /* 0x000ee80000300800 */
[----:B------:R0:W-:Y:S04]  /*ccf0*/  STL [R1+0x5718], R2 ;  /* 0x0057180201007387 */ /* 0x0001e80000100800 */
[----:B0-----:R-:W3:Y:S04]  /*cd00*/  LDL.LU R2, [R1+0x138] ;  /* 0x0001380001027983 */ /* 0x001ee80000300800 */
[----:B------:R0:W-:Y:S04]  /*cd10*/  STL [R1+0x573c], R17 ;  /* 0x00573c1101007387 */ /* 0x0001e80000100800 */
[----:B0-----:R-:W5:Y:S04]  /*cd20*/  LDL.LU R17, [R1+0x150] ;  /* 0x0001500001117983 */ /* 0x001f680000300800 */
[----:B------:R0:W-:Y:S04]  /*cd30*/  STL [R1+0x5740], R16 ;  /* 0x0057401001007387 */ /* 0x0001e80000100800 */
[----:B0-----:R-:W3:Y:S04]  /*cd40*/  LDL.LU R16, [R1+0x13c] ;  /* 0x00013c0001107983 */ /* 0x001ee80000300800 */
[----:B------:R0:W-:Y:S04]  /*cd50*/  STL [R1+0x5738], R14 ;  /* 0x0057380e01007387 */ /* 0x0001e80000100800 */
[----:B0-----:R-:W3:Y:S01]  /*cd60*/  LDL.LU R14, [R1+0x140] ;  /* 0x00014000010e7983 */ /* 0x001ee20000300800 */
[----:B------:R-:W-:-:S02]  /*cd70*/  ISETP.GT.U32.AND P0, PT, R58, R13, PT ;  /* 0x0000000d3a00720c */ /* 0x000fc40003f04070 */
[C---:B------:R-:W-:Y:S02]  /*cd80*/  ISETP.GT.U32.AND P1, PT, R58.reuse, R12, PT ;  /* 0x0000000c3a00720c */ /* 0x040fe40003f24070 */
[C---:B------:R-:W-:Y:S02]  /*cd90*/  ISETP.GT.U32.AND P2, PT, R58.reuse, R11, PT ;  /* 0x0000000b3a00720c */ /* 0x040fe40003f44070 */
[C---:B------:R-:W-:Y:S02]  /*cda0*/  ISETP.GT.U32.AND P3, PT, R58.reuse, R10, PT ;  /* 0x0000000a3a00720c */ /* 0x040fe40003f64070 */
[----:B------:R-:W-:-:S05]  /*cdb0*/  ISETP.GT.U32.AND P6, PT, R58, R9, PT ;  /* 0x000000093a00720c */ /* 0x000fca0003fc4070 */
[--C-:B------:R-:W-:Y:S01]  /*cdc0*/  @!P0 IMAD.IADD R13, R13, 0x1, -R58.reuse ;  /* 0x000000010d0d8824 */ /* 0x100fe200078e0a3a */
[----:B------:R-:W-:Y:S01]  /*cdd0*/  ISETP.GT.U32.AND P0, PT, R58, R6, PT ;  /* 0x000000063a00720c */ /* 0x000fe20003f04070 */
[--C-:B------:R-:W-:Y:S01]  /*cde0*/  @!P1 IMAD.IADD R12, R12, 0x1, -R58.reuse ;  /* 0x000000010c0c9824 */ /* 0x100fe200078e0a3a */
[C---:B------:R-:W-:Y:S01]  /*cdf0*/  ISETP.GT.U32.AND P1, PT, R58.reuse, R5, PT ;  /* 0x000000053a00720c */ /* 0x040fe20003f24070 */
[--C-:B------:R-:W-:Y:S01]  /*ce00*/  @!P2 IMAD.IADD R11, R11, 0x1, -R58.reuse ;  /* 0x000000010b0ba824 */ /* 0x100fe200078e0a3a */
[----:B------:R-:W-:Y:S01]  /*ce10*/  ISETP.GT.U32.AND P2, PT, R58, R4, PT ;  /* 0x000000043a00720c */ /* 0x000fe20003f44070 */
[--C-:B------:R-:W-:Y:S01]  /*ce20*/  @!P3 IMAD.IADD R10, R10, 0x1, -R58.reuse ;  /* 0x000000010a0ab824 */ /* 0x100fe200078e0a3a */
[----:B------:R-:W-:Y:S01]  /*ce30*/  ISETP.GT.U32.AND P3, PT, R58, R3, PT ;  /* 0x000000033a00720c */ /* 0x000fe20003f64070 */
[----:B------:R-:W-:-:S06]  /*ce40*/  @!P6 IMAD.IADD R9, R9, 0x1, -R58 ;  /* 0x000000010909e824 */ /* 0x000fcc00078e0a3a */
[--C-:B------:R-:W-:Y:S01]  /*ce50*/  @!P0 IMAD.IADD R6, R6, 0x1, -R58.reuse ;  /* 0x0000000106068824 */ /* 0x100fe200078e0a3a */
[C---:B------:R-:W-:Y:S01]  /*ce60*/  ISETP.GT.U32.AND P0, PT, R58.reuse, R12, PT ;  /* 0x0000000c3a00720c */ /* 0x040fe20003f04070 */
[--C-:B------:R-:W-:Y:S01]  /*ce70*/  @!P1 IMAD.IADD R5, R5, 0x1, -R58.reuse ;  /* 0x0000000105059824 */ /* 0x100fe200078e0a3a */
[----:B------:R-:W-:Y:S01]  /*ce80*/  ISETP.GT.U32.AND P1, PT, R58, R11, PT ;  /* 0x0000000b3a00720c */ /* 0x000fe20003f24070 */
[--C-:B------:R-:W-:Y:S01]  /*ce90*/  @!P2 IMAD.IADD R4, R4, 0x1, -R58.reuse ;  /* 0x000000010404a824 */ /* 0x100fe200078e0a3a */
[C---:B------:R-:W-:Y:S01]  /*cea0*/  ISETP.GT.U32.AND P2, PT, R58.reuse, R10, PT ;  /* 0x0000000a3a00720c */ /* 0x040fe20003f44070 */
[----:B------:R-:W-:Y:S01]  /*ceb0*/  @!P3 IMAD.IADD R3, R3, 0x1, -R58 ;  /* 0x000000010303b824 */ /* 0x000fe200078e0a3a */
[----:B------:R-:W-:-:S07]  /*cec0*/  ISETP.GT.U32.AND P3, PT, R58, R9, PT ;  /* 0x000000093a00720c */ /* 0x000fce0003f64070 */
[--C-:B------:R-:W-:Y:S02]  /*ced0*/  @!P0 IMAD.IADD R12, R12, 0x1, -R58.reuse ;  /* 0x000000010c0c8824 */ /* 0x100fe400078e0a3a */
[--C-:B------:R-:W-:Y:S02]  /*cee0*/  @!P1 IMAD.IADD R11, R11, 0x1, -R58.reuse ;  /* 0x000000010b0b9824 */ /* 0x100fe400078e0a3a */
[--C-:B------:R-:W-:Y:S02]  /*cef0*/  @!P2 IMAD.IADD R10, R10, 0x1, -R58.reuse ;  /* 0x000000010a0aa824 */ /* 0x100fe400078e0a3a */
[----:B------:R-:W-:Y:S01]  /*cf00*/  @!P3 IMAD.IADD R9, R9, 0x1, -R58 ;  /* 0x000000010909b824 */ /* 0x000fe200078e0a3a */
[----:B------:R-:W-:Y:S01]  /*cf10*/  STL [R1+0x5734], R12 ;  /* 0x0057340c01007387 */ /* 0x000fe20000100800 */
[----:B------:R-:W-:-:S03]  /*cf20*/  ISETP.GT.U32.AND P4, PT, R58, R7, PT ;  /* 0x000000073a00720c */ /* 0x000fc60003f84070 */
[----:B------:R-:W-:Y:S04]  /*cf30*/  STL [R1+0x5730], R11 ;  /* 0x0057300b01007387 */ /* 0x000fe80000100800 */
[----:B------:R-:W-:Y:S04]  /*cf40*/  STL [R1+0x572c], R10 ;  /* 0x00572c0a01007387 */ /* 0x000fe80000100800 */
[----:B------:R0:W-:Y:S01]  /*cf50*/  STL [R1+0x5728], R9 ;  /* 0x0057280901007387 */ /* 0x0001e20000100800 */
[C---:B------:R-:W-:Y:S02]  /*cf60*/  ISETP.GT.U32.AND P5, PT, R58.reuse, R8, PT ;  /* 0x000000083a00720c */ /* 0x040fe40003fa4070 */
[C---:B------:R-:W-:Y:S01]  /*cf70*/  ISETP.GT.U32.AND P6, PT, R58.reuse, R15, PT ;  /* 0x0000000f3a00720c */ /* 0x040fe20003fc4070 */
[----:B0-----:R-:W3:Y:S01]  /*cf80*/  LDL.LU R9, [R1+0x144] ;  /* 0x0001440001097983 */ /* 0x001ee20000300800 */
[----:B------:R-:W-:Y:S01]  /*cf90*/  ISETP.GT.U32.AND P2, PT, R58, R4, PT ;  /* 0x000000043a00720c */ /* 0x000fe20003f44070 */
[----:B------:R-:W-:-:S08]  /*cfa0*/  @!P4 IMAD.IADD R7, R7, 0x1, -R58 ;  /* 0x000000010707c824 */ /* 0x000fd000078e0a3a */
[--C-:B------:R-:W-:Y:S02]  /*cfb0*/  @!P5 IMAD.IADD R8, R8, 0x1, -R58.reuse ;  /* 0x000000010808d824 */ /* 0x100fe400078e0a3a */
[--C-:B------:R-:W-:Y:S01]  /*cfc0*/  @!P6 IMAD.IADD R15, R15, 0x1, -R58.reuse ;  /* 0x000000010f0fe824 */ /* 0x100fe200078e0a3a */
[C---:B------:R-:W-:Y:S02]  /*cfd0*/  ISETP.GT.U32.AND P6, PT, R58.reuse, R7, PT ;  /* 0x000000073a00720c */ /* 0x040fe40003fc4070 */
[C---:B------:R-:W-:Y:S02]  /*cfe0*/  ISETP.GT.U32.AND P1, PT, R58.reuse, R5, PT ;  /* 0x000000053a00720c */ /* 0x040fe40003f24070 */
[----:B------:R-:W-:Y:S01]  /*cff0*/  ISETP.GT.U32.AND P4, PT, R58, R13, PT ;  /* 0x0000000d3a00720c */ /* 0x000fe20003f84070 */
[----:B------:R-:W-:Y:S01]  /*d000*/  @!P2 IMAD.IADD R4, R4, 0x1, -R58 ;  /* 0x000000010404a824 */ /* 0x000fe200078e0a3a */
[----:B------:R-:W-:Y:S01]  /*d010*/  ISETP.GT.U32.AND P3, PT, R61, R18, PT ;  /* 0x000000123d00720c */ /* 0x000fe20003f64070 */
[----:B------:R-:W-:Y:S01]  /*d020*/  IMAD.HI.U32 R55, R0, R51, RZ ;  /* 0x0000003300377227 */ /* 0x000fe200078e00ff */
[----:B------:R-:W-:-:S05]  /*d030*/  ISETP.GT.U32.AND P0, PT, R58, R6, PT ;  /* 0x000000063a00720c */ /* 0x000fca0003f04070 */
[--C-:B------:R-:W-:Y:S02]  /*d040*/  @!P6 IMAD.IADD R7, R7, 0x1, -R58.reuse ;  /* 0x000000010707e824 */ /* 0x100fe400078e0a3a */
[--C-:B------:R-:W-:Y:S02]  /*d050*/  @!P1 IMAD.IADD R5, R5, 0x1, -R58.reuse ;  /* 0x0000000105059824 */ /* 0x100fe400078e0a3a */
[----:B------:R-:W-:Y:S01]  /*d060*/  @!P4 IMAD.IADD R13, R13, 0x1, -R58 ;  /* 0x000000010d0dc824 */ /* 0x000fe200078e0a3a */
[----:B------:R-:W-:Y:S01]  /*d070*/  ISETP.GT.U32.AND P4, PT, R58, R3, PT ;  /* 0x000000033a00720c */ /* 0x000fe20003f84070 */
[----:B------:R0:W-:Y:S01]  /*d080*/  STL [R1+0x5724], R8 ;  /* 0x0057240801007387 */ /* 0x0001e20000100800 */
[----:B------:R-:W-:Y:S02]  /*d090*/  IMAD.MOV R55, RZ, RZ, -R55 ;  /* 0x000000ffff377224 */ /* 0x000fe400078e0a37 */
[----:B------:R-:W-:Y:S01]  /*d0a0*/  @!P3 IMAD.IADD R18, R18, 0x1, -R61 ;  /* 0x000000011212b824 */ /* 0x000fe200078e0a3d */
[----:B------:R-:W-:Y:S01]  /*d0b0*/  STL [R1+0x5720], R7 ;  /* 0x0057200701007387 */ /* 0x000fe20000100800 */
[----:B------:R-:W-:-:S03]  /*d0c0*/  IMAD R51, R61, R55, R51 ;  /* 0x000000373d337224 */ /* 0x000fc600078e0233 */
[----:B------:R-:W-:Y:S01]  /*d0d0*/  STL [R1+0x571c], R5 ;  /* 0x00571c0501007387 */ /* 0x000fe20000100800 */
[----:B------:R-:W-:-:S03]  /*d0e0*/  IMAD.MOV.U32 R55, RZ, RZ, R60 ;  /* 0x000000ffff377224 */ /* 0x000fc600078e003c */
[----:B------:R-:W3:Y:S01]  /*d0f0*/  LDL.LU R26, [R1+0x128] ;  /* 0x00012800011a7983 */ /* 0x000ee20000300800 */
[----:B------:R-:W-:-:S03]  /*d100*/  IMAD.HI.U32 R60, R0, R56, RZ ;  /* 0x00000038003c7227 */ /* 0x000fc600078e00ff */
[----:B------:R-:W3:Y:S04]  /*d110*/  LDL.LU R10, [R1+0x124] ;  /* 0x00012400010a7983 */ /* 0x000ee80000300800 */
[----:B------:R-:W3:Y:S01]  /*d120*/  LDL.LU R25, [R1+0x120] ;  /* 0x0001200001197983 */ /* 0x000ee20000300800 */
[----:B------:R-:W-:Y:S02]  /*d130*/  IMAD.MOV R60, RZ, RZ, -R60 ;  /* 0x000000ffff3c7224 */ /* 0x000fe400078e0a3c */
[--C-:B------:R-:W-:Y:S01]  /*d140*/  @!P0 IMAD.IADD R6, R6, 0x1, -R58.reuse ;  /* 0x0000000106068824 */ /* 0x100fe200078e0a3a */
[----:B------:R-:W3:Y:S01]  /*d150*/  LDL.LU R24, [R1+0x11c] ;  /* 0x00011c0001187983 */ /* 0x000ee20000300800 */
[----:B------:R-:W-:Y:S01]  /*d160*/  @!P4 IMAD.IADD R3, R3, 0x1, -R58 ;  /* 0x000000010303c824 */ /* 0x000fe200078e0a3a */
[----:B--2---:R-:W-:-:S02]  /*d170*/  IABS R58, R22 ;  /* 0x00000016003a7213 */ /* 0x004fc40000000000 */
[----:B------:R-:W2:Y:S01]  /*d180*/  LDL.LU R23, [R1+0x118] ;  /* 0x0001180001177983 */ /* 0x000ea20000300800 */
[----:B------:R-:W-:-:S03]  /*d190*/  IMAD R56, R61, R60, R56 ;  /* 0x0000003c3d387224 */ /* 0x000fc600078e0238 */
[----:B------:R-:W2:Y:S04]  /*d1a0*/  LDL.LU R22, [R1+0x114] ;  /* 0x0001140001167983 */ /* 0x000ea80000300800 */
[----:B0-----:R-:W2:Y:S04]  /*d1b0*/  LDL.LU R8, [R1+0x110] ;  /* 0x0001100001087983 */ /* 0x001ea80000300800 */
[----:B------:R-:W2:Y:S01]  /*d1c0*/  LDL.LU R60, [R1+0x10c] ;  /* 0x00010c00013c7983 */ /* 0x000ea20000300800 */
[----:B----4-:R-:W-:-:S13]  /*d1d0*/  ISETP.GT.U32.AND P6, PT, R61, R20, PT ;  /* 0x000000143d00720c */ /* 0x010fda0003fc4070 */
[----:B------:R-:W-:Y:S01]  /*d1e0*/  @!P6 IMAD.IADD R20, R20, 0x1, -R61 ;  /* 0x000000011414e824 */ /* 0x000fe200078e0a3d */
[----:B-----5:R-:W-:-:S13]  /*d1f0*/  ISETP.GT.U32.AND P5, PT, R61, R17, PT ;  /* 0x000000113d00720c */ /* 0x020fda0003fa4070 */
[----:B------:R-:W-:Y:S01]  /*d200*/  @!P5 IMAD.IADD R17, R17, 0x1, -R61 ;  /* 0x000000011111d824 */ /* 0x000fe200078e0a3d */
[C---:B---3--:R-:W-:Y:S02]  /*d210*/  ISETP.GT.U32.AND P2, PT, R61.reuse, R14, PT ;  /* 0x0000000e3d00720c */ /* 0x048fe40003f44070 */
[----:B------:R-:W-:-:S11]  /*d220*/  ISETP.GT.U32.AND P3, PT, R61, R16, PT ;  /* 0x000000103d00720c */ /* 0x000fd60003f64070 */
[--C-:B------:R-:W-:Y:S01]  /*d230*/  @!P2 IMAD.IADD R14, R14, 0x1, -R61.reuse ;  /* 0x000000010e0ea824 */ /* 0x100fe200078e0a3d */
[C---:B------:R-:W-:Y:S01]  /*d240*/  ISETP.GT.U32.AND P2, PT, R61.reuse, R17, PT ;  /* 0x000000113d00720c */ /* 0x040fe20003f44070 */
[----:B------:R-:W-:Y:S01]  /*d250*/  @!P3 IMAD.IADD R16, R16, 0x1, -R61 ;  /* 0x000000011010b824 */ /* 0x000fe200078e0a3d */
[----:B------:R-:W-:-:S11]  /*d260*/  ISETP.GT.U32.AND P3, PT, R61, R20, PT ;  /* 0x000000143d00720c */ /* 0x000fd60003f64070 */
[----:B------:R-:W-:-:S05]  /*d270*/  @!P2 IMAD.IADD R17, R17, 0x1, -R61 ;  /* 0x000000011111a824 */ /* 0x000fca00078e0a3d */
[----:B------:R0:W-:Y:S04]  /*d280*/  STL [R1+0x150], R17 ;  /* 0x0001501101007387 */ /* 0x0001e80000100800 */
[----:B------:R-:W3:Y:S04]  /*d290*/  LDL.LU R11, [R1+0x108] ;  /* 0x00010800010b7983 */ /* 0x000ee80000300800 */
[----:B------:R-:W4:Y:S01]  /*d2a0*/  LDL.LU R12, [R1+0x104] ;  /* 0x00010400010c7983 */ /* 0x000f220000300800 */
[----:B------:R-:W-:-:S05]  /*d2b0*/  @!P3 IMAD.IADD R20, R20, 0x1, -R61 ;  /* 0x000000011414b824 */ /* 0x000fca00078e0a3d */
[----:B------:R1:W-:Y:S04]  /*d2c0*/  STL [R1+0x14c], R20 ;  /* 0x00014c1401007387 */ /* 0x0003e80000100800 */
[----:B0-----:R-:W5:Y:S04]  /*d2d0*/  LDL.LU R17, [R1+0x100] ;  /* 0x0001000001117983 */ /* 0x001f680000300800 */
[----:B-1----:R-:W5:Y:S01]  /*d2e0*/  LDL.LU R20, [R1+0xfc] ;  /* 0x0000fc0001147983 */ /* 0x002f620000300800 */
[C---:B------:R-:W-:Y:S02]  /*d2f0*/  ISETP.GT.U32.AND P0, PT, R61.reuse, R19, PT ;  /* 0x000000133d00720c */ /* 0x040fe40003f04070 */
[----:B------:R-:W-:-:S02]  /*d300*/  ISETP.GT.U32.AND P5, PT, R61, R28, PT ;  /* 0x0000001c3d00720c */ /* 0x000fc40003fa4070 */
[----:B------:R-:W-:-:S09]  /*d310*/  ISETP.GT.U32.AND P1, PT, R61, R9, PT ;  /* 0x000000093d00720c */ /* 0x000fd20003f24070 */
[--C-:B------:R-:W-:Y:S01]  /*d320*/  @!P0 IMAD.IADD R19, R19, 0x1, -R61.reuse ;  /* 0x0000000113138824 */ /* 0x100fe200078e0a3d */
[C---:B------:R-:W-:Y:S02]  /*d330*/  ISETP.GT.U32.AND P4, PT, R61.reuse, R2, PT ;  /* 0x000000023d00720c */ /* 0x040fe40003f84070 */
[----:B------:R-:W-:Y:S01]  /*d340*/  ISETP.GT.U32.AND P0, PT, R61, R21, PT ;  /* 0x000000153d00720c */ /* 0x000fe20003f04070 */
[--C-:B------:R-:W-:Y:S01]  /*d350*/  @!P1 IMAD.IADD R9, R9, 0x1, -R61.reuse ;  /* 0x0000000109099824 */ /* 0x100fe200078e0a3d */
[C---:B------:R-:W-:Y:S01]  /*d360*/  ISETP.GT.U32.AND P1, PT, R61.reuse, R18, PT ;  /* 0x000000123d00720c */ /* 0x040fe20003f24070 */
[----:B------:R-:W-:Y:S01]  /*d370*/  @!P5 IMAD.IADD R28, R28, 0x1, -R61 ;  /* 0x000000011c1cd824 */ /* 0x000fe200078e0a3d */
[----:B------:R-:W-:-:S07]  /*d380*/  ISETP.GT.U32.AND P6, PT, R61, R27, PT ;  /* 0x0000001b3d00720c */ /* 0x000fce0003fc4070 */
[--C-:B------:R-:W-:Y:S01]  /*d390*/  @!P4 IMAD.IADD R2, R2, 0x1, -R61.reuse ;  /* 0x000000010202c824 */ /* 0x100fe200078e0a3d */
[----:B------:R-:W-:Y:S01]  /*d3a0*/  ISETP.GT.U32.AND P5, PT, R61, R9, PT ;  /* 0x000000093d00720c */ /* 0x000fe20003fa4070 */
[--C-:B------:R-:W-:Y:S01]  /*d3b0*/  @!P0 IMAD.IADD R21, R21, 0x1, -R61.reuse ;  /* 0x0000000115158824 */ /* 0x100fe200078e0a3d */
[C---:B------:R-:W-:Y:S02]  /*d3c0*/  ISETP.GT.U32.AND P4, PT, R61.reuse, R19, PT ;  /* 0x000000133d00720c */ /* 0x040fe40003f84070 */
[C---:B------:R-:W-:Y:S01]  /*d3d0*/  ISETP.GT.U32.AND P0, PT, R61.reuse, R14, PT ;  /* 0x0000000e3d00720c */ /* 0x040fe20003f04070 */
[--C-:B------:R-:W-:Y:S01]  /*d3e0*/  @!P1 IMAD.IADD R18, R18, 0x1, -R61.reuse ;  /* 0x0000000112129824 */ /* 0x100fe200078e0a3d */
[----:B------:R-:W-:Y:S01]  /*d3f0*/  ISETP.GT.U32.AND P1, PT, R61, R16, PT ;  /* 0x000000103d00720c */ /* 0x000fe20003f24070 */
[----:B------:R-:W-:Y:S01]  /*d400*/  @!P6 IMAD.IADD R27, R27, 0x1, -R61 ;  /* 0x000000011b1be824 */ /* 0x000fe200078e0a3d */
[----:B------:R-:W-:-:S05]  /*d410*/  ISETP.GT.U32.AND P6, PT, R61, R21, PT ;  /* 0x000000153d00720c */ /* 0x000fca0003fc4070 */
[--C-:B------:R-:W-:Y:S01]  /*d420*/  @!P5 IMAD.IADD R9, R9, 0x1, -R61.reuse ;  /* 0x000000010909d824 */ /* 0x100fe200078e0a3d */
[----:B------:R-:W-:Y:S01]  /*d430*/  ISETP.GT.U32.AND P2, PT, R61, R2, PT ;  /* 0x000000023d00720c */ /* 0x000fe20003f44070 */
[--C-:B------:R-:W-:Y:S02]  /*d440*/  @!P4 IMAD.IADD R19, R19, 0x1, -R61.reuse ;  /* 0x000000011313c824 */ /* 0x100fe400078e0a3d */
[--C-:B------:R-:W-:Y:S01]  /*d450*/  @!P0 IMAD.IADD R14, R14, 0x1, -R61.reuse ;  /* 0x000000010e0e8824 */ /* 0x100fe200078e0a3d */
[C---:B------:R-:W-:Y:S01]  /*d460*/  ISETP.GT.U32.AND P5, PT, R61.reuse, R26, PT ;  /* 0x0000001a3d00720c */ /* 0x040fe20003fa4070 */
[--C-:B------:R-:W-:Y:S01]  /*d470*/  @!P1 IMAD.IADD R16, R16, 0x1, -R61.reuse ;  /* 0x0000000110109824 */ /* 0x100fe200078e0a3d */
[C---:B------:R-:W-:Y:S01]  /*d480*/  ISETP.GT.U32.AND P0, PT, R61.reuse, R10, PT ;  /* 0x0000000a3d00720c */ /* 0x040fe20003f04070 */
[----:B------:R0:W-:Y:S01]  /*d490*/  STL [R1+0x148], R19 ;  /* 0x0001481301007387 */ /* 0x0001e20000100800 */
[C---:B------:R-:W-:Y:S02]  /*d4a0*/  ISETP.GT.U32.AND P3, PT, R61.reuse, R28, PT ;  /* 0x0000001c3d00720c */ /* 0x040fe40003f64070 */
[----:B------:R-:W-:Y:S01]  /*d4b0*/  ISETP.GT.U32.AND P1, PT, R61, R25, PT ;  /* 0x000000193d00720c */ /* 0x000fe20003f24070 */
[--C-:B------:R-:W-:Y:S01]  /*d4c0*/  @!P6 IMAD.IADD R21, R21, 0x1, -R61.reuse ;  /* 0x000000011515e824 */ /* 0x100fe200078e0a3d */
[----:B0-----:R-:W5:Y:S01]  /*d4d0*/  LDL.LU R19, [R1+0xf8] ;  /* 0x0000f80001137983 */ /* 0x001f620000300800 */
[----:B------:R-:W-:Y:S01]  /*d4e0*/  @!P2 IMAD.IADD R2, R2, 0x1, -R61 ;  /* 0x000000010202a824 */ /* 0x000fe200078e0a3d */
[----:B------:R-:W-:-:S03]  /*d4f0*/  ISETP.GT.U32.AND P2, PT, R61, R24, PT ;  /* 0x000000183d00720c */ /* 0x000fc60003f44070 */
[--C-:B------:R-:W-:Y:S01]  /*d500*/  @!P5 IMAD.IADD R26, R26, 0x1, -R61.reuse ;  /* 0x000000011a1ad824 */ /* 0x100fe200078e0a3d */
[C---:B------:R-:W-:Y:S01]  /*d510*/  ISETP.GT.U32.AND P4, PT, R61.reuse, R27, PT ;  /* 0x0000001b3d00720c */ /* 0x040fe20003f84070 */
[----:B------:R-:W-:Y:S01]  /*d520*/  @!P0 IMAD.IADD R10, R10, 0x1, -R61 ;  /* 0x000000010a0a8824 */ /* 0x000fe200078e0a3d */
[----:B--2---:R-:W-:-:S03]  /*d530*/  ISETP.GT.U32.AND P6, PT, R61, R8, PT ;  /* 0x000000083d00720c */ /* 0x004fc60003fc4070 */
[--C-:B------:R-:W-:Y:S01]  /*d540*/  @!P1 IMAD.IADD R25, R25, 0x1, -R61.reuse ;  /* 0x0000000119199824 */ /* 0x100fe200078e0a3d */
[C---:B------:R-:W-:Y:S01]  /*d550*/  ISETP.GT.U32.AND P5, PT, R61.reuse, R60, PT ;  /* 0x0000003c3d00720c */ /* 0x040fe20003fa4070 */
[--C-:B------:R-:W-:Y:S01]  /*d560*/  @!P3 IMAD.IADD R28, R28, 0x1, -R61.reuse ;  /* 0x000000011c1cb824 */ /* 0x100fe200078e0a3d */
[----:B------:R-:W-:Y:S01]  /*d570*/  ISETP.GT.U32.AND P3, PT, R61, R23, PT ;  /* 0x000000173d00720c */ /* 0x000fe20003f64070 */
[----:B------:R-:W-:Y:S01]  /*d580*/  STL [R1+0x144], R9 ;  /* 0x0001440901007387 */ /* 0x000fe20000100800 */
[----:B------:R-:W-:-:S03]  /*d590*/  @!P2 IMAD.IADD R24, R24, 0x1, -R61 ;  /* 0x000000011818a824 */ /* 0x000fc600078e0a3d */
[--C-:B------:R-:W-:Y:S02]  /*d5a0*/  @!P4 IMAD.IADD R27, R27, 0x1, -R61.reuse ;  /* 0x000000011b1bc824 */ /* 0x100fe400078e0a3d */
[--C-:B------:R-:W-:Y:S01]  /*d5b0*/  @!P6 IMAD.IADD R8, R8, 0x1, -R61.reuse ;  /* 0x000000010808e824 */ /* 0x100fe200078e0a3d */
[C---:B------:R-:W-:Y:S01]  /*d5c0*/  ISETP.GT.U32.AND P6, PT, R61.reuse, R26, PT ;  /* 0x0000001a3d00720c */ /* 0x040fe20003fc4070 */
[----:B------:R-:W-:Y:S02]  /*d5d0*/  STL [R1+0x140], R14 ;  /* 0x0001400e01007387 */ /* 0x000fe40000100800 */
[--C-:B------:R-:W-:Y:S01]  /*d5e0*/  @!P5 IMAD.IADD R60, R60, 0x1, -R61.reuse ;  /* 0x000000013c3cd824 */ /* 0x100fe200078e0a3d */
[C---:B------:R-:W-:Y:S01]  /*d5f0*/  ISETP.GT.U32.AND P5, PT, R61.reuse, R10, PT ;  /* 0x0000000a3d00720c */ /* 0x040fe20003fa4070 */
[----:B------:R-:W-:Y:S01]  /*d600*/  STL [R1+0x13c], R16 ;  /* 0x00013c1001007387 */ /* 0x000fe20000100800 */
[----:B------:R-:W-:Y:S01]  /*d610*/  ISETP.GT.U32.AND P4, PT, R61, R22, PT ;  /* 0x000000163d00720c */ /* 0x000fe20003f84070 */
[----:B------:R-:W-:-:S02]  /*d620*/  @!P3 IMAD.IADD R23, R23, 0x1, -R61 ;  /* 0x000000011717b824 */ /* 0x000fc400078e0a3d */
[----:B------:R-:W-:Y:S04]  /*d630*/  STL [R1+0x138], R2 ;  /* 0x0001380201007387 */ /* 0x000fe80000100800 */
[----:B------:R-:W-:Y:S04]  /*d640*/  STL [R1+0x134], R28 ;  /* 0x0001341c01007387 */ /* 0x000fe80000100800 */
[----:B------:R0:W-:Y:S04]  /*d650*/  STL [R1+0x12c], R21 ;  /* 0x00012c1501007387 */ /* 0x0001e80000100800 */
[----:B------:R1:W-:Y:S01]  /*d660*/  STL [R1+0x130], R27 ;  /* 0x0001301b01007387 */ /* 0x0003e20000100800 */
[----:B------:R-:W-:-:S03]  /*d670*/  @!P6 IMAD.IADD R26, R26, 0x1, -R61 ;  /* 0x000000011a1ae824 */ /* 0x000fc600078e0a3d */
[----:B0-----:R-:W2:Y:S04]  /*d680*/  LDL R21, [R1+0x5030] ;  /* 0x0050300001157983 */ /* 0x001ea80000100800 */
[----:B------:R-:W2:Y:S04]  /*d690*/  LDL.LU R2, [R1+0xf4] ;  /* 0x0000f40001027983 */ /* 0x000ea80000300800 */
[----:B------:R-:W2:Y:S01]  /*d6a0*/  LDL.LU R14, [R1+0xf0] ;  /* 0x0000f000010e7983 */ /* 0x000ea20000300800 */
[----:B------:R-:W-:-:S03]  /*d6b0*/  @!P5 IMAD.IADD R10, R10, 0x1, -R61 ;  /* 0x000000010a0ad824 */ /* 0x000fc600078e0a3d */
[----:B------:R-:W2:Y:S01]  /*d6c0*/  LDL.LU R16, [R1+0xec] ;  /* 0x0000ec0001107983 */ /* 0x000ea20000300800 */
[----:B------:R-:W-:-:S03]  /*d6d0*/  @!P4 IMAD.IADD R22, R22, 0x1, -R61 ;  /* 0x000000011616c824 */ /* 0x000fc600078e0a3d */
[----:B------:R-:W2:Y:S04]  /*d6e0*/  LDL.LU R28, [R1+0xe8] ;  /* 0x0000e800011c7983 */ /* 0x000ea80000300800 */
[----:B-1----:R-:W2:Y:S04]  /*d6f0*/  LDL.LU R27, [R1+0xe4] ;  /* 0x0000e400011b7983 */ /* 0x002ea80000300800 */
[----:B------:R0:W-:Y:S04]  /*d700*/  STL [R1+0x128], R26 ;  /* 0x0001281a01007387 */ /* 0x0001e80000100800 */
[----:B0-----:R-:W2:Y:S04]  /*d710*/  LDL.LU R26, [R1+0xe0] ;  /* 0x0000e000011a7983 */ /* 0x001ea80000300800 */
[----:B------:R0:W-:Y:S04]  /*d720*/  STL [R1+0x124], R10 ;  /* 0x0001240a01007387 */ /* 0x0001e80000100800 */
[----:B------:R-:W2:Y:S01]  /*d730*/  LDL.LU R9, [R1+0xdc] ;  /* 0x0000dc0001097983 */ /* 0x000ea20000300800 */
[----:B---3--:R-:W-:-:S02]  /*d740*/  ISETP.GT.U32.AND P0, PT, R61, R11, PT ;  /* 0x0000000b3d00720c */ /* 0x008fc40003f04070 */
[----:B----4-:R-:W-:-:S11]  /*d750*/  ISETP.GT.U32.AND P1, PT, R61, R12, PT ;  /* 0x0000000c3d00720c */ /* 0x010fd60003f24070 */
[--C-:B------:R-:W-:Y:S01]  /*d760*/  @!P0 IMAD.IADD R11, R11, 0x1, -R61.reuse ;  /* 0x000000010b0b8824 */ /* 0x100fe200078e0a3d */
[C---:B------:R-:W-:Y:S02]  /*d770*/  ISETP.GT.U32.AND P0, PT, R61.reuse, R25, PT ;  /* 0x000000193d00720c */ /* 0x040fe40003f04070 */
[C---:B-----5:R-:W-:Y:S01]  /*d780*/  ISETP.GT.U32.AND P2, PT, R61.reuse, R17, PT ;  /* 0x000000113d00720c */ /* 0x060fe20003f44070 */
[----:B------:R-:W-:Y:S01]  /*d790*/  @!P1 IMAD.IADD R12, R12, 0x1, -R61 ;  /* 0x000000010c0c9824 */ /* 0x000fe200078e0a3d */
[C---:B------:R-:W-:Y:S02]  /*d7a0*/  ISETP.GT.U32.AND P1, PT, R61.reuse, R24, PT ;  /* 0x000000183d00720c */ /* 0x040fe40003f24070 */
[----:B------:R-:W-:-:S07]  /*d7b0*/  ISETP.GT.U32.AND P3, PT, R61, R20, PT ;  /* 0x000000143d00720c */ /* 0x000fce0003f64070 */
[--C-:B------:R-:W-:Y:S02]  /*d7c0*/  @!P0 IMAD.IADD R25, R25, 0x1, -R61.reuse ;  /* 0x0000000119198824 */ /* 0x100fe400078e0a3d */
[--C-:B------:R-:W-:Y:S01]  /*d7d0*/  @!P2 IMAD.IADD R17, R17, 0x1, -R61.reuse ;  /* 0x000000011111a824 */ /* 0x100fe200078e0a3d */
[C---:B------:R-:W-:Y:S01]  /*d7e0*/  ISETP.GT.U32.AND P2, PT, R61.reuse, R23, PT ;  /* 0x000000173d00720c */ /* 0x040fe20003f44070 */
[--C-:B------:R-:W-:Y:S02]  /*d7f0*/  @!P1 IMAD.IADD R24, R24, 0x1, -R61.reuse ;  /* 0x0000000118189824 */ /* 0x100fe400078e0a3d */
[--C-:B------:R-:W-:Y:S01]  /*d800*/  @!P3 IMAD.IADD R20, R20, 0x1, -R61.reuse ;  /* 0x000000011414b824 */ /* 0x100fe200078e0a3d */
[----:B------:R-:W-:Y:S01]  /*d810*/  ISETP.GT.U32.AND P3, PT, R61, R22, PT ;  /* 0x000000163d00720c */ /* 0x000fe20003f64070 */
[----:B------:R1:W-:Y:S04]  /*d820*/  STL [R1+0x120], R25 ;  /* 0x0001201901007387 */ /* 0x0003e80000100800 */
[----:B0-----:R-:W3:Y:S04]  /*d830*/  LDL.LU R10, [R1+0xd8] ;  /* 0x0000d800010a7983 */ /* 0x001ee80000300800 */
[----:B------:R0:W-:Y:S04]  /*d840*/  STL [R1+0x11c], R24 ;  /* 0x00011c1801007387 */ /* 0x0001e80000100800 */
[----:B-1----:R-:W4:Y:S01]  /*d850*/  LDL.LU R25, [R1+0xd4] ;  /* 0x0000d40001197983 */ /* 0x002f220000300800 */
[----:B------:R-:W-:-:S03]  /*d860*/  @!P2 IMAD.IADD R23, R23, 0x1, -R61 ;  /* 0x000000011717a824 */ /* 0x000fc600078e0a3d */
[----:B0-----:R-:W5:Y:S01]  /*d870*/  LDL.LU R24, [R1+0xd0] ;  /* 0x0000d00001187983 */ /* 0x001f620000300800 */
[----:B------:R-:W-:-:S03]  /*d880*/  @!P3 IMAD.IADD R22, R22, 0x1, -R61 ;  /* 0x000000011616b824 */ /* 0x000fc600078e0a3d */
[----:B------:R0:W-:Y:S04]  /*d890*/  STL [R1+0x118], R23 ;  /* 0x0001181701007387 */ /* 0x0001e80000100800 */
[----:B0-----:R-:W5:Y:S04]  /*d8a0*/  LDL.LU R23, [R1+0xcc] ;  /* 0x0000cc0001177983 */ /* 0x001f680000300800 */
[----:B------:R0:W-:Y:S04]  /*d8b0*/  STL [R1+0x114], R22 ;  /* 0x0001141601007387 */ /* 0x0001e80000100800 */
[----:B0-----:R-:W5:Y:S01]  /*d8c0*/  LDL.LU R22, [R1+0xc8] ;  /* 0x0000c80001167983 */ /* 0x001f620000300800 */
[----:B------:R-:W-:Y:S01]  /*d8d0*/  IMAD.HI.U32 R59, R0, R53, RZ ;  /* 0x00000035003b7227 */ /* 0x000fe200078e00ff */
[----:B------:R-:W-:-:S03]  /*d8e0*/  ISETP.GT.U32.AND P4, PT, R61, R19, PT ;  /* 0x000000133d00720c */ /* 0x000fc60003f84070 */
[----:B------:R-:W-:-:S04]  /*d8f0*/  IMAD.MOV R59, RZ, RZ, -R59 ;  /* 0x000000ffff3b7224 */ /* 0x000fc800078e0a3b */
[C---:B------:R-:W-:Y:S02]  /*d900*/  IMAD R53, R61.reuse, R59, R53 ;  /* 0x0000003b3d357224 */ /* 0x040fe400078e0235 */
[----:B------:R-:W-:Y:S01]  /*d910*/  IMAD.HI.U32 R59, R0, R55, RZ ;  /* 0x00000037003b7227 */ /* 0x000fe200078e00ff */
[----:B------:R-:W-:-:S03]  /*d920*/  ISETP.GT.U32.AND P5, PT, R61, R60, PT ;  /* 0x0000003c3d00720c */ /* 0x000fc60003fa4070 */
[----:B------:R-:W-:Y:S02]  /*d930*/  IMAD.MOV R59, RZ, RZ, -R59 ;  /* 0x000000ffff3b7224 */ /* 0x000fe400078e0a3b */
[----:B------:R-:W-:Y:S01]  /*d940*/  @!P4 IMAD.IADD R19, R19, 0x1, -R61 ;  /* 0x000000011313c824 */ /* 0x000fe200078e0a3d */
[C---:B------:R-:W-:Y:S01]  /*d950*/  ISETP.GT.U32.AND P4, PT, R61.reuse, R8, PT ;  /* 0x000000083d00720c */ /* 0x040fe20003f84070 */
[C---:B------:R-:W-:Y:S01]  /*d960*/  IMAD R55, R61.reuse, R59, R55 ;  /* 0x0000003b3d377224 */ /* 0x040fe200078e0237 */
[C---:B------:R-:W-:Y:S01]  /*d970*/  ISETP.GT.U32.AND P0, PT, R61.reuse, R11, PT ;  /* 0x0000000b3d00720c */ /* 0x040fe20003f04070 */
[----:B------:R-:W-:Y:S01]  /*d980*/  IMAD.HI.U32 R59, R0, R57, RZ ;  /* 0x00000039003b7227 */ /* 0x000fe200078e00ff */
[----:B------:R-:W-:-:S03]  /*d990*/  ISETP.GT.U32.AND P6, PT, R61, R19, PT ;  /* 0x000000133d00720c */ /* 0x000fc60003fc4070 */
[----:B------:R-:W-:Y:S01]  /*d9a0*/  IMAD.MOV R59, RZ, RZ, -R59 ;  /* 0x000000ffff3b7224 */ /* 0x000fe200078e0a3b */
[C---:B------:R-:W-:Y:S01]  /*d9b0*/  ISETP.GT.U32.AND P1, PT, R61.reuse, R12, PT ;  /* 0x0000000c3d00720c */ /* 0x040fe20003f24070 */
[----:B------:R-:W-:Y:S02]  /*d9c0*/  @!P5 IMAD.IADD R60, R60, 0x1, -R61 ;  /* 0x000000013c3cd824 */ /* 0x000fe400078e0a3d */
[C---:B------:R-:W-:Y:S02]  /*d9d0*/  IMAD R57, R61.reuse, R59, R57 ;  /* 0x0000003b3d397224 */ /* 0x040fe400078e0239 */
[----:B------:R-:W-:Y:S02]  /*d9e0*/  @!P4 IMAD.IADD R8, R8, 0x1, -R61 ;  /* 0x000000010808c824 */ /* 0x000fe400078e0a3d */
[----:B------:R-:W-:Y:S01]  /*d9f0*/  IMAD.HI.U32 R59, R0, R58, RZ ;  /* 0x0000003a003b7227 */ /* 0x000fe200078e00ff */
[----:B------:R-:W-:-:S03]  /*da00*/  ISETP.GT.U32.AND P2, PT, R61, R17, PT ;  /* 0x000000113d00720c */ /* 0x000fc60003f44070 */
[----:B------:R-:W-:Y:S02]  /*da10*/  @!P0 IMAD.IADD R11, R11, 0x1, -R61 ;  /* 0x000000010b0b8824 */ /* 0x000fe400078e0a3d */
[----:B------:R-:W-:-:S04]  /*da20*/  IMAD.MOV R59, RZ, RZ, -R59 ;  /* 0x000000ffff3b7224 */ /* 0x000fc800078e0a3b */
[----:B------:R-:W-:Y:S02]  /*da30*/  IMAD R58, R61, R59, R58 ;  /* 0x0000003b3d3a7224 */ /* 0x000fe400078e023a */
[--C-:B------:R-:W-:Y:S01]  /*da40*/  @!P6 IMAD.IADD R19, R19, 0x1, -R61.reuse ;  /* 0x000000011313e824 */ /* 0x100fe200078e0a3d */
[C---:B--2---:R-:W-:Y:S02]  /*da50*/  ISETP.GT.U32.AND P4, PT, R61.reuse, R2, PT ;  /* 0x000000023d00720c */ /* 0x044fe40003f84070 */
[C---:B------:R-:W-:Y:S02]  /*da60*/  ISETP.GT.U32.AND P5, PT, R61.reuse, R14, PT ;  /* 0x0000000e3d00720c */ /* 0x040fe40003fa4070 */
[C---:B------:R-:W-:Y:S02]  /*da70*/  ISETP.GT.U32.AND P0, PT, R61.reuse, R16, PT ;  /* 0x000000103d00720c */ /* 0x040fe40003f04070 */
[----:B------:R-:W-:Y:S02]  /*da80*/  IABS R59, R21 ;  /* 0x00000015003b7213 */ /* 0x000fe40000000000 */
[----:B------:R-:W2:Y:S01]  /*da90*/  LDL.LU R21, [R1+0xc4] ;  /* 0x0000c40001157983 */ /* 0x000ea20000300800 */
[C---:B------:R-:W-:Y:S01]  /*daa0*/  ISETP.GT.U32.AND P3, PT, R61.reuse, R20, PT ;  /* 0x000000143d00720c */ /* 0x040fe20003f64070 */
[----:B------:R-:W-:Y:S01]  /*dab0*/  @!P1 IMAD.IADD R12, R12, 0x1, -R61 ;  /* 0x000000010c0c9824 */ /* 0x000fe200078e0a3d */
[----:B------:R-:W-:-:S02]  /*dac0*/  ISETP.GT.U32.AND P1, PT, R61, R28, PT ;  /* 0x0000001c3d00720c */ /* 0x000fc40003f24070 */
[--C-:B------:R-:W-:Y:S02]  /*dad0*/  @!P4 IMAD.IADD R2, R2, 0x1, -R61.reuse ;  /* 0x000000010202c824 */ /* 0x100fe400078e0a3d */
[--C-:B------:R-:W-:Y:S02]  /*dae0*/  @!P5 IMAD.IADD R14, R14, 0x1, -R61.reuse ;  /* 0x000000010e0ed824 */ /* 0x100fe400078e0a3d */
[--C-:B------:R-:W-:Y:S01]  /*daf0*/  @!P2 IMAD.IADD R17, R17, 0x1, -R61.reuse ;  /* 0x000000011111a824 */ /* 0x100fe200078e0a3d */
[C---:B------:R-:W-:Y:S01]  /*db00*/  ISETP.GT.U32.AND P2, PT, R61.reuse, R27, PT ;  /* 0x0000001b3d00720c */ /* 0x040fe20003f44070 */
[--C-:B------:R-:W-:Y:S01]  /*db10*/  @!P0 IMAD.IADD R16, R16, 0x1, -R61.reuse ;  /* 0x0000000110108824 */ /* 0x100fe200078e0a3d */
[C---:B------:R-:W-:Y:S02]  /*db20*/  ISETP.GT.U32.AND P6, PT, R61.reuse, R9, PT ;  /* 0x000000093d00720c */ /* 0x040fe40003fc4070 */
[--C-:B------:R-:W-:Y:S01]  /*db30*/  @!P3 IMAD.IADD R20, R20, 0x1, -R61.reuse ;  /* 0x000000011414b824 */ /* 0x100fe200078e0a3d */
[----:B------:R-:W-:Y:S01]  /*db40*/  ISETP.GT.U32.AND P3, PT, R61, R26, PT ;  /* 0x0000001a3d00720c */ /* 0x000fe20003f64070 */
[--C-:B------:R-:W-:Y:S01]  /*db50*/  @!P1 IMAD.IADD R28, R28, 0x1, -R61.reuse ;  /* 0x000000011c1c9824 */ /* 0x100fe200078e0a3d */
[----:B------:R-:W-:Y:S06]  /*db60*/  STL [R1+0x110], R8 ;  /* 0x0001100801007387 */ /* 0x000fec0000100800 */
[----:B------:R-:W-:-:S02]  /*db70*/  @!P2 IMAD.IADD R27, R27, 0x1, -R61 ;  /* 0x000000011b1ba824 */ /* 0x000fc400078e0a3d */
[--C-:B------:R-:W-:Y:S01]  /*db80*/  @!P6 IMAD.IADD R9, R9, 0x1, -R61.reuse ;  /* 0x000000010909e824 */ /* 0x100fe200078e0a3d */
[----:B------:R-:W-:Y:S01]  /*db90*/  ISETP.GT.U32.AND P6, PT, R61, R2, PT ;  /* 0x000000023d00720c */ /* 0x000fe20003fc4070 */
[----:B------:R-:W-:Y:S04]  /*dba0*/  STL [R1+0x10c], R60 ;  /* 0x00010c3c01007387 */ /* 0x000fe80000100800 */
[----:B------:R-:W-:Y:S04]  /*dbb0*/  STL [R1+0x108], R11 ;  /* 0x0001080b01007387 */ /* 0x000fe80000100800 */
[----:B------:R-:W-:Y:S04]  /*dbc0*/  STL [R1+0x104], R12 ;  /* 0x0001040c01007387 */ /* 0x000fe80000100800 */
[----:B------:R-:W-:Y:S04]  /*dbd0*/  STL [R1+0x100], R17 ;  /* 0x0001001101007387 */ /* 0x000fe80000100800 */
[----:B------:R0:W-:Y:S01]  /*dbe0*/  STL [R1+0xfc], R20 ;  /* 0x0000fc1401007387 */ /* 0x0001e20000100800 */
[----:B------:R-:W-:-:S02]  /*dbf0*/  @!P6 IMAD.IADD R2, R2, 0x1, -R61 ;  /* 0x000000010202e824 */ /* 0x000fc400078e0a3d */
[----:B------:R-:W-:Y:S01]  /*dc00*/  @!P3 IMAD.IADD R26, R26, 0x1, -R61 ;  /* 0x000000011a1ab824 */ /* 0x000fe200078e0a3d */
[----:B0-----:R-:W2:Y:S04]  /*dc10*/  LDL.LU R20, [R1+0xc0] ;  /* 0x0000c00001147983 */ /* 0x001ea80000300800 */
[----:B------:R-:W2:Y:S04]  /*dc20*/  LDL.LU R11, [R1+0xbc] ;  /* 0x0000bc00010b7983 */ /* 0x000ea80000300800 */
[----:B------:R0:W-:Y:S04]  /*dc30*/  STL [R1+0xf8], R19 ;  /* 0x0000f81301007387 */ /* 0x0001e80000100800 */
[----:B0-----:R-:W2:Y:S04]  /*dc40*/  LDL.LU R19, [R1+0xb8] ;  /* 0x0000b80001137983 */ /* 0x001ea80000300800 */
[----:B------:R-:W2:Y:S04]  /*dc50*/  LDL.LU R12, [R1+0xb4] ;  /* 0x0000b400010c7983 */ /* 0x000ea80000300800 */
[----:B------:R-:W2:Y:S04]  /*dc60*/  LDL.LU R17, [R1+0xb0] ;  /* 0x0000b00001117983 */ /* 0x000ea80000300800 */
[----:B------:R0:W-:Y:S04]  /*dc70*/  STL [R1+0xf4], R2 ;  /* 0x0000f40201007387 */ /* 0x0001e80000100800 */
[----:B0-----:R-:W2:Y:S01]  /*dc80*/  LDL.LU R2, [R1+0xac] ;  /* 0x0000ac0001027983 */ /* 0x001ea20000300800 */
[----:B---3--:R-:W-:-:S02]  /*dc90*/  ISETP.GT.U32.AND P4, PT, R61, R10, PT ;  /* 0x0000000a3d00720c */ /* 0x008fc40003f84070 */
[C---:B----4-:R-:W-:Y:S02]  /*dca0*/  ISETP.GT.U32.AND P5, PT, R61.reuse, R25, PT ;  /* 0x000000193d00720c */ /* 0x050fe40003fa4070 */
[----:B-----5:R-:W-:-:S09]  /*dcb0*/  ISETP.GT.U32.AND P0, PT, R61, R24, PT ;  /* 0x000000183d00720c */ /* 0x020fd20003f04070 */
[--C-:B------:R-:W-:Y:S01]  /*dcc0*/  @!P4 IMAD.IADD R10, R10, 0x1, -R61.reuse ;  /* 0x000000010a0ac824 */ /* 0x100fe200078e0a3d */
[----:B------:R-:W-:Y:S01]  /*dcd0*/  ISETP.GT.U32.AND P4, PT, R61, R14, PT ;  /* 0x0000000e3d00720c */ /* 0x000fe20003f84070 */
[--C-:B------:R-:W-:Y:S01]  /*dce0*/  @!P5 IMAD.IADD R25, R25, 0x1, -R61.reuse ;  /* 0x000000011919d824 */ /* 0x100fe200078e0a3d */
[C---:B------:R-:W-:Y:S01]  /*dcf0*/  ISETP.GT.U32.AND P5, PT, R61.reuse, R16, PT ;  /* 0x000000103d00720c */ /* 0x040fe20003fa4070 */
[----:B------:R-:W-:Y:S01]  /*dd00*/  @!P0 IMAD.IADD R24, R24, 0x1, -R61 ;  /* 0x0000000118188824 */ /* 0x000fe200078e0a3d */
[C---:B------:R-:W-:Y:S02]  /*dd10*/  ISETP.GT.U32.AND P1, PT, R61.reuse, R23, PT ;  /* 0x000000173d00720c */ /* 0x040fe40003f24070 */
[----:B------:R-:W-:-:S07]  /*dd20*/  ISETP.GT.U32.AND P0, PT, R61, R28, PT ;  /* 0x0000001c3d00720c */ /* 0x000fce0003f04070 */
[----:B------:R-:W-:Y:S01]  /*dd30*/  @!P4 IMAD.IADD R14, R14, 0x1, -R61 ;  /* 0x000000010e0ec824 */ /* 0x000fe200078e0a3d */
[----:B------:R-:W-:-:S03]  /*dd40*/  ISETP.GT.U32.AND P2, PT, R61, R22, PT ;  /* 0x000000163d00720c */ /* 0x000fc60003f44070 */
[--C-:B------:R-:W-:Y:S01]  /*dd50*/  @!P1 IMAD.IADD R23, R23, 0x1, -R61.reuse ;  /* 0x0000000117179824 */ /* 0x100fe200078e0a3d */
[----:B------:R-:W-:Y:S01]  /*dd60*/  ISETP.GT.U32.AND P1, PT, R61, R27, PT ;  /* 0x0000001b3d00720c */ /* 0x000fe20003f24070 */
[--C-:B------:R-:W-:Y:S01]  /*dd70*/  @!P5 IMAD.IADD R16, R16, 0x1, -R61.reuse ;  /* 0x000000011010d824 */ /* 0x100fe200078e0a3d */
[----:B------:R0:W-:Y:S01]  /*dd80*/  STL [R1+0xf0], R14 ;  /* 0x0000f00e01007387 */ /* 0x0001e20000100800 */
[----:B------:R-:W-:-:S03]  /*dd90*/  @!P0 IMAD.IADD R28, R28, 0x1, -R61 ;  /* 0x000000011c1c8824 */ /* 0x000fc600078e0a3d */
[----:B------:R-:W3:Y:S03]  /*dda0*/  LDL.LU R7, [R1+0xa8] ;  /* 0x0000a80001077983 */ /* 0x000ee60000300800 */
[--C-:B------:R-:W-:Y:S01]  /*ddb0*/  @!P2 IMAD.IADD R22, R22, 0x1, -R61.reuse ;  /* 0x000000011616a824 */ /* 0x100fe200078e0a3d */
[----:B------:R-:W-:Y:S01]  /*ddc0*/  ISETP.GT.U32.AND P2, PT, R61, R26, PT ;  /* 0x0000001a3d00720c */ /* 0x000fe20003f44070 */
[----:B------:R1:W-:Y:S04]  /*ddd0*/  STL [R1+0xec], R16 ;  /* 0x0000ec1001007387 */ /* 0x0003e80000100800 */
[----:B------:R-:W4:Y:S04]  /*dde0*/  LDL.LU R8, [R1+0xa4] ;  /* 0x0000a40001087983 */ /* 0x000f280000300800 */
[----:B------:R-:W-:Y:S04]  /*ddf0*/  STL [R1+0xe8], R28 ;  /* 0x0000e81c01007387 */ /* 0x000fe80000100800 */
[----:B0-----:R-:W5:Y:S01]  /*de00*/  LDL.LU R14, [R1+0xa0] ;  /* 0x0000a000010e7983 */ /* 0x001f620000300800 */
[----:B------:R-:W-:-:S02]  /*de10*/  @!P1 IMAD.IADD R27, R27, 0x1, -R61 ;  /* 0x000000011b1b9824 */ /* 0x000fc400078e0a3d */
[----:B------:R-:W-:Y:S01]  /*de20*/  @!P2 IMAD.IADD R26, R26, 0x1, -R61 ;  /* 0x000000011a1aa824 */ /* 0x000fe200078e0a3d */
[----:B-1----:R-:W5:Y:S04]  /*de30*/  LDL.LU R16, [R1+0x9c] ;  /* 0x00009c0001107983 */ /* 0x002f680000300800 */
[----:B------:R-:W-:Y:S04]  /*de40*/  STL [R1+0xe4], R27 ;  /* 0x0000e41b01007387 */ /* 0x000fe80000100800 */
[----:B------:R0:W-:Y:S04]  /*de50*/  STL [R1+0xe0], R26 ;  /* 0x0000e01a01007387 */ /* 0x0001e80000100800 */
[----:B0-----:R-:W5:Y:S04]  /*de60*/  LDL.LU R26, [R1+0x98] ;  /* 0x00009800011a7983 */ /* 0x001f680000300800 */
[----:B------:R-:W5:Y:S04]  /*de70*/  LDL.LU R28, [R1+0x94] ;  /* 0x00009400011c7983 */ /* 0x000f680000300800 */
[----:B------:R-:W5:Y:S01]  /*de80*/  LDL.LU R27, [R1+0x90] ;  /* 0x00009000011b7983 */ /* 0x000f620000300800 */
[----:B------:R-:W-:-:S02]  /*de90*/  ISETP.GT.U32.AND P4, PT, R61, R10, PT ;  /* 0x0000000a3d00720c */ /* 0x000fc40003f84070 */
[C---:B--2---:R-:W-:Y:S02]  /*dea0*/  ISETP.GT.U32.AND P3, PT, R61.reuse, R21, PT ;  /* 0x000000153d00720c */ /* 0x044fe40003f64070 */
[----:B------:R-:W-:-:S11]  /*deb0*/  ISETP.GT.U32.AND P5, PT, R61, R25, PT ;  /* 0x000000193d00720c */ /* 0x000fd60003fa4070 */
[--C-:B------:R-:W-:Y:S01]  /*dec0*/  @!P3 IMAD.IADD R21, R21, 0x1, -R61.reuse ;  /* 0x000000011515b824 */ /* 0x100fe200078e0a3d */
[C---:B------:R-:W-:Y:S01]  /*ded0*/  ISETP.GT.U32.AND P3, PT, R61.reuse, R9, PT ;  /* 0x000000093d00720c */ /* 0x040fe20003f64070 */
[--C-:B------:R-:W-:Y:S01]  /*dee0*/  @!P4 IMAD.IADD R10, R10, 0x1, -R61.reuse ;  /* 0x000000010a0ac824 */ /* 0x100fe200078e0a3d */
[C---:B------:R-:W-:Y:S02]  /*def0*/  ISETP.GT.U32.AND P0, PT, R61.reuse, R24, PT ;  /* 0x000000183d00720c */ /* 0x040fe40003f04070 */
[C---:B------:R-:W-:Y:S02]  /*df00*/  ISETP.GT.U32.AND P6, PT, R61.reuse, R21, PT ;  /* 0x000000153d00720c */ /* 0x040fe40003fc4070 */
[----:B------:R-:W-:Y:S01]  /*df10*/  ISETP.GT.U32.AND P1, PT, R61, R23, PT ;  /* 0x000000173d00720c */ /* 0x000fe20003f24070 */
[----:B------:R-:W-:-:S06]  /*df20*/  @!P5 IMAD.IADD R25, R25, 0x1, -R61 ;  /* 0x000000011919d824 */ /* 0x000fcc00078e0a3d */
[--C-:B------:R-:W-:Y:S01]  /*df30*/  @!P3 IMAD.IADD R9, R9, 0x1, -R61.reuse ;  /* 0x000000010909b824 */ /* 0x100fe200078e0a3d */
[----:B------:R-:W-:Y:S01]  /*df40*/  ISETP.GT.U32.AND P2, PT, R61, R22, PT ;  /* 0x000000163d00720c */ /* 0x000fe20003f44070 */
[--C-:B------:R-:W-:Y:S02]  /*df50*/  @!P0 IMAD.IADD R24, R24, 0x1, -R61.reuse ;  /* 0x0000000118188824 */ /* 0x100fe400078e0a3d */
[--C-:B------:R-:W-:Y:S02]  /*df60*/  @!P6 IMAD.IADD R21, R21, 0x1, -R61.reuse ;  /* 0x000000011515e824 */ /* 0x100fe400078e0a3d */
[--C-:B------:R-:W-:Y:S01]  /*df70*/  @!P1 IMAD.IADD R23, R23, 0x1, -R61.reuse ;  /* 0x0000000117179824 */ /* 0x100fe200078e0a3d */
[----:B------:R-:W-:Y:S07]  /*df80*/  STL [R1+0xdc], R9 ;  /* 0x0000dc0901007387 */ /* 0x000fee0000100800 */
[----:B------:R-:W-:Y:S01]  /*df90*/  @!P2 IMAD.IADD R22, R22, 0x1, -R61 ;  /* 0x000000011616a824 */ /* 0x000fe200078e0a3d */
[----:B------:R-:W-:-:S02]  /*dfa0*/  ISETP.GT.U32.AND P3, PT, R61, R20, PT ;  /* 0x000000143d00720c */ /* 0x000fc40003f64070 */
[C---:B------:R-:W-:Y:S02]  /*dfb0*/  ISETP.GT.U32.AND P4, PT, R61.reuse, R11, PT ;  /* 0x0000000b3d00720c */ /* 0x040fe40003f84070 */
[----:B------:R-:W-:-:S11]  /*dfc0*/  ISETP.GT.U32.AND P5, PT, R61, R19, PT ;  /* 0x000000133d00720c */ /* 0x000fd60003fa4070 */
[--C-:B------:R-:W-:Y:S02]  /*dfd0*/  @!P4 IMAD.IADD R11, R11, 0x1, -R61.reuse ;  /* 0x000000010b0bc824 */ /* 0x100fe400078e0a3d */
[--C-:B------:R-:W-:Y:S01]  /*dfe0*/  @!P3 IMAD.IADD R20, R20, 0x1, -R61.reuse ;  /* 0x000000011414b824 */ /* 0x100fe200078e0a3d */
[C---:B------:R-:W-:Y:S02]  /*dff0*/  ISETP.GT.U32.AND P0, PT, R61.reuse, R12, PT ;  /* 0x0000000c3d00720c */ /* 0x040fe40003f04070 */
[----:B------:R-:W-:Y:S01]  /*e000*/  ISETP.GT.U32.AND P1, PT, R61, R17, PT ;  /* 0x000000113d00720c */ /* 0x000fe20003f24070 */
[----:B------:R-:W-:-:S10]  /*e010*/  @!P5 IMAD.IADD R19, R19, 0x1, -R61 ;  /* 0x000000011313d824 */ /* 0x000fd400078e0a3d */
[--C-:B------:R-:W-:Y:S01]  /*e020*/  @!P0 IMAD.IADD R12, R12, 0x1, -R61.reuse ;  /* 0x000000010c0c8824 */ /* 0x100fe200078e0a3d */
[----:B------:R-:W-:Y:S01]  /*e030*/  ISETP.GT.U32.AND P2, PT, R61, R2, PT ;  /* 0x000000023d00720c */ /* 0x000fe20003f44070 */
[--C-:B------:R-:W-:Y:S01]  /*e040*/  @!P1 IMAD.IADD R17, R17, 0x1, -R61.reuse ;  /* 0x0000000111119824 */ /* 0x100fe200078e0a3d */
[----:B------:R-:W-:Y:S04]  /*e050*/  STL [R1+0xd8], R10 ;  /* 0x0000d80a01007387 */ /* 0x000fe80000100800 */
[----:B------:R0:W-:Y:S04]  /*e060*/  STL [R1+0xd4], R25 ;  /* 0x0000d41901007387 */ /* 0x0001e80000100800 */
[----:B------:R1:W-:Y:S04]  /*e070*/  STL [R1+0xd0], R24 ;  /* 0x0000d01801007387 */ /* 0x0003e80000100800 */
[----:B------:R2:W-:Y:S01]  /*e080*/  STL [R1+0xcc], R23 ;  /* 0x0000cc1701007387 */ /* 0x0005e20000100800 */
[----:B------:R-:W-:-:S03]  /*e090*/  @!P2 IMAD.IADD R2, R2, 0x1, -R61 ;  /* 0x000000010202a824 */ /* 0x000fc600078e0a3d */
[----:B0-----:R-:W5:Y:S04]  /*e0a0*/  LDL.LU R25, [R1+0x8c] ;  /* 0x00008c0001197983 */ /* 0x001f680000300800 */
[----:B------:R0:W-:Y:S04]  /*e0b0*/  STL [R1+0xc8], R22 ;  /* 0x0000c81601007387 */ /* 0x0001e80000100800 */
[----:B-1----:R-:W5:Y:S04]  /*e0c0*/  LDL.LU R24, [R1+0x88] ;  /* 0x0000880001187983 */ /* 0x002f680000300800 */
[----:B--2---:R-:W2:Y:S04]  /*e0d0*/  LDL.LU R23, [R1+0x84] ;  /* 0x0000840001177983 */ /* 0x004ea80000300800 */
[----:B------:R1:W-:Y:S04]  /*e0e0*/  STL [R1+0xc4], R21 ;  /* 0x0000c41501007387 */ /* 0x0003e80000100800 */
[----:B0-----:R-:W2:Y:S04]  /*e0f0*/  LDL.LU R22, [R1+0x80] ;  /* 0x0000800001167983 */ /* 0x001ea80000300800 */
[----:B-1----:R-:W2:Y:S01]  /*e100*/  LDL.LU R21, [R1+0x7c] ;  /* 0x00007c0001157983 */ /* 0x002ea20000300800 */
[----:B---3--:R-:W-:-:S02]  /*e110*/  ISETP.GT.U32.AND P6, PT, R61, R7, PT ;  /* 0x000000073d00720c */ /* 0x008fc40003fc4070 */
[C---:B----4-:R-:W-:Y:S02]  /*e120*/  ISETP.GT.U32.AND P3, PT, R61.reuse, R8, PT ;  /* 0x000000083d00720c */ /* 0x050fe40003f64070 */
[C---:B-----5:R-:W-:Y:S02]  /*e130*/  ISETP.GT.U32.AND P4, PT, R61.reuse, R14, PT ;  /* 0x0000000e3d00720c */ /* 0x060fe40003f84070 */
[----:B------:R-:W-:-:S07]  /*e140*/  ISETP.GT.U32.AND P5, PT, R61, R16, PT ;  /* 0x000000103d00720c */ /* 0x000fce0003fa4070 */
[--C-:B------:R-:W-:Y:S01]  /*e150*/  @!P6 IMAD.IADD R7, R7, 0x1, -R61.reuse ;  /* 0x000000010707e824 */ /* 0x100fe200078e0a3d */
[C---:B------:R-:W-:Y:S01]  /*e160*/  ISETP.GT.U32.AND P6, PT, R61.reuse, R20, PT ;  /* 0x000000143d00720c */ /* 0x040fe20003fc4070 */
[--C-:B------:R-:W-:Y:S01]  /*e170*/  @!P3 IMAD.IADD R8, R8, 0x1, -R61.reuse ;  /* 0x000000010808b824 */ /* 0x100fe200078e0a3d */
[C---:B------:R-:W-:Y:S01]  /*e180*/  ISETP.GT.U32.AND P3, PT, R61.reuse, R11, PT ;  /* 0x0000000b3d00720c */ /* 0x040fe20003f64070 */
[--C-:B------:R-:W-:Y:S01]  /*e190*/  @!P4 IMAD.IADD R14, R14, 0x1, -R61.reuse ;  /* 0x000000010e0ec824 */ /* 0x100fe200078e0a3d */
[C---:B------:R-:W-:Y:S02]  /*e1a0*/  ISETP.GT.U32.AND P4, PT, R61.reuse, R19, PT ;  /* 0x000000133d00720c */ /* 0x040fe40003f84070 */
[C---:B------:R-:W-:Y:S02]  /*e1b0*/  ISETP.GT.U32.AND P0, PT, R61.reuse, R26, PT ;  /* 0x0000001a3d00720c */ /* 0x040fe40003f04070 */
[C---:B------:R-:W-:Y:S01]  /*e1c0*/  ISETP.GT.U32.AND P1, PT, R61.reuse, R28, PT ;  /* 0x0000001c3d00720c */ /* 0x040fe20003f24070 */
[----:B------:R-:W-:Y:S01]  /*e1d0*/  @!P5 IMAD.IADD R16, R16, 0x1, -R61 ;  /* 0x000000011010d824 */ /* 0x000fe200078e0a3d */
[----:B------:R-:W-:-:S03]  /*e1e0*/  ISETP.GT.U32.AND P5, PT, R61, R12, PT ;  /* 0x0000000c3d00720c */ /* 0x000fc60003fa4070 */
[----:B------:R-:W-:Y:S01]  /*e1f0*/  @!P6 IMAD.IADD R20, R20, 0x1, -R61 ;  /* 0x000000011414e824 */ /* 0x000fe200078e0a3d */
[----:B------:R-:W-:-:S03]  /*e200*/  ISETP.GT.U32.AND P2, PT, R61, R27, PT ;  /* 0x0000001b3d00720c */ /* 0x000fc60003f44070 */
[--C-:B------:R-:W-:Y:S02]  /*e210*/  @!P4 IMAD.IADD R19, R19, 0x1, -R61.reuse ;  /* 0x000000011313c824 */ /* 0x100fe400078e0a3d */
[--C-:B------:R-:W-:Y:S02]  /*e220*/  @!P3 IMAD.IADD R11, R11, 0x1, -R61.reuse ;  /* 0x000000010b0bb824 */ /* 0x100fe400078e0a3d */
[--C-:B------:R-:W-:Y:S01]  /*e230*/  @!P0 IMAD.IADD R26, R26, 0x1, -R61.reuse ;  /* 0x000000011a1a8824 */ /* 0x100fe200078e0a3d */
[C---:B------:R-:W-:Y:S01]  /*e240*/  ISETP.GT.U32.AND P0, PT, R61.reuse, R17, PT ;  /* 0x000000113d00720c */ /* 0x040fe20003f04070 */
[----:B------:R0:W-:Y:S01]  /*e250*/  STL [R1+0xc0], R20 ;  /* 0x0000c01401007387 */ /* 0x0001e20000100800 */
[--C-:B------:R-:W-:Y:S01]  /*e260*/  @!P1 IMAD.IADD R28, R28, 0x1, -R61.reuse ;  /* 0x000000011c1c9824 */ /* 0x100fe200078e0a3d */
[----:B------:R-:W-:Y:S01]  /*e270*/  ISETP.GT.U32.AND P1, PT, R61, R2, PT ;  /* 0x000000023d00720c */ /* 0x000fe20003f24070 */
[--C-:B------:R-:W-:Y:S01]  /*e280*/  @!P5 IMAD.IADD R12, R12, 0x1, -R61.reuse ;  /* 0x000000010c0cd824 */ /* 0x100fe200078e0a3d */
[----:B0-----:R-:W3:Y:S04]  /*e290*/  LDL.LU R20, [R1+0x78] ;  /* 0x0000780001147983 */ /* 0x001ee80000300800 */
[----:B------:R0:W-:Y:S04]  /*e2a0*/  STL [R1+0xb8], R19 ;  /* 0x0000b81301007387 */ /* 0x0001e80000100800 */
[----:B------:R1:W-:Y:S04]  /*e2b0*/  STL [R1+0xbc], R11 ;  /* 0x0000bc0b01007387 */ /* 0x0003e80000100800 */
[----:B0-----:R-:W4:Y:S04]  /*e2c0*/  LDL.LU R19, [R1+0x74] ;  /* 0x0000740001137983 */ /* 0x001f280000300800 */
[----:B------:R-:W5:Y:S01]  /*e2d0*/  LDL.LU R9, [R1+0x70] ;  /* 0x0000700001097983 */ /* 0x000f620000300800 */
[----:B------:R-:W-:-:S03]  /*e2e0*/  @!P2 IMAD.IADD R27, R27, 0x1, -R61 ;  /* 0x000000011b1ba824 */ /* 0x000fc600078e0a3d */
[----:B------:R-:W5:Y:S01]  /*e2f0*/  LDL.LU R10, [R1+0x6c] ;  /* 0x00006c00010a7983 */ /* 0x000f620000300800 */
[----:B------:R-:W-:-:S03]  /*e300*/  @!P0 IMAD.IADD R17, R17, 0x1, -R61 ;  /* 0x0000000111118824 */ /* 0x000fc600078e0a3d */
[----:B-1----:R-:W5:Y:S01]  /*e310*/  LDL.LU R11, [R1+0x68] ;  /* 0x00006800010b7983 */ /* 0x002f620000300800 */
[----:B------:R-:W-:-:S03]  /*e320*/  ISETP.GT.U32.AND P2, PT, R61, R7, PT ;  /* 0x000000073d00720c */ /* 0x000fc60003f44070 */
[----:B------:R0:W-:Y:S01]  /*e330*/  STL [R1+0xb4], R12 ;  /* 0x0000b40c01007387 */ /* 0x0001e20000100800 */
[C---:B------:R-:W-:Y:S01]  /*e340*/  ISETP.GT.U32.AND P3, PT, R61.reuse, R8, PT ;  /* 0x000000083d00720c */ /* 0x040fe20003f64070 */
[----:B------:R-:W-:Y:S01]  /*e350*/  @!P1 IMAD.IADD R2, R2, 0x1, -R61 ;  /* 0x0000000102029824 */ /* 0x000fe200078e0a3d */
[C---:B------:R-:W-:Y:S02]  /*e360*/  ISETP.GT.U32.AND P4, PT, R61.reuse, R14, PT ;  /* 0x0000000e3d00720c */ /* 0x040fe40003f84070 */
[C---:B------:R-:W-:Y:S01]  /*e370*/  ISETP.GT.U32.AND P0, PT, R61.reuse, R26, PT ;  /* 0x0000001a3d00720c */ /* 0x040fe20003f04070 */
[----:B0-----:R-:W5:Y:S01]  /*e380*/  LDL.LU R12, [R1+0x64] ;  /* 0x00006400010c7983 */ /* 0x001f620000300800 */
[----:B------:R-:W-:-:S03]  /*e390*/  ISETP.GT.U32.AND P5, PT, R61, R16, PT ;  /* 0x000000103d00720c */ /* 0x000fc60003fa4070 */
[----:B------:R0:W-:Y:S01]  /*e3a0*/  STL [R1+0xb0], R17 ;  /* 0x0000b01101007387 */ /* 0x0001e20000100800 */
[----:B------:R-:W-:-:S03]  /*e3b0*/  @!P2 IMAD.IADD R7, R7, 0x1, -R61 ;  /* 0x000000010707a824 */ /* 0x000fc600078e0a3d */
[----:B0-----:R-:W5:Y:S04]  /*e3c0*/  LDL.LU R17, [R1+0x60] ;  /* 0x0000600001117983 */ /* 0x001f680000300800 */
[----:B------:R0:W-:Y:S01]  /*e3d0*/  STL [R1+0xac], R2 ;  /* 0x0000ac0201007387 */ /* 0x0001e20000100800 */
[----:B------:R-:W-:-:S03]  /*e3e0*/  @!P3 IMAD.IADD R8, R8, 0x1, -R61 ;  /* 0x000000010808b824 */ /* 0x000fc600078e0a3d */
[----:B0-----:R-:W5:Y:S01]  /*e3f0*/  LDL.LU R2, [R1+0x5c] ;  /* 0x00005c0001027983 */ /* 0x001f620000300800 */
[--C-:B------:R-:W-:Y:S02]  /*e400*/  @!P4 IMAD.IADD R14, R14, 0x1, -R61.reuse ;  /* 0x000000010e0ec824 */ /* 0x100fe400078e0a3d */
[--C-:B------:R-:W-:Y:S01]  /*e410*/  @!P0 IMAD.IADD R26, R26, 0x1, -R61.reuse ;  /* 0x000000011a1a8824 */ /* 0x100fe200078e0a3d */
[----:B------:R-:W-:Y:S01]  /*e420*/  STL [R1+0xa8], R7 ;  /* 0x0000a80701007387 */ /* 0x000fe20000100800 */
[----:B------:R-:W-:-:S03]  /*e430*/  @!P5 IMAD.IADD R16, R16, 0x1, -R61 ;  /* 0x000000011010d824 */ /* 0x000fc600078e0a3d */
[----:B------:R-:W-:Y:S04]  /*e440*/  STL [R1+0xa4], R8 ;  /* 0x0000a40801007387 */ /* 0x000fe80000100800 */
[----:B------:R-:W-:Y:S04]  /*e450*/  STL [R1+0xa0], R14 ;  /* 0x0000a00e01007387 */ /* 0x000fe80000100800 */
[----:B------:R0:W-:Y:S04]  /*e460*/  STL [R1+0x98], R26 ;  /* 0x0000981a01007387 */ /* 0x0001e80000100800 */
[----:B------:R1:W-:Y:S04]  /*e470*/  STL [R1+0x9c], R16 ;  /* 0x00009c1001007387 */ /* 0x0003e80000100800 */
[----:B0-----:R-:W5:Y:S01]  /*e480*/  LDL R26, [R1+0x5034] ;  /* 0x00503400011a7983 */ /* 0x001f620000100800 */
[----:B------:R-:W-:-:S02]  /*e490*/  ISETP.GT.U32.AND P1, PT, R61, R28, PT ;  /* 0x0000001c3d00720c */ /* 0x000fc40003f24070 */
[----:B------:R-:W-:Y:S01]  /*e4a0*/  ISETP.GT.U32.AND P6, PT, R61, R27, PT ;  /* 0x0000001b3d00720c */ /* 0x000fe20003fc4070 */
[----:B------:R-:W-:Y:S01]  /*e4b0*/  IMAD.HI.U32 R60, R0, R59, RZ ;  /* 0x0000003b003c7227 */ /* 0x000fe200078e00ff */
[----:B------:R-:W5:Y:S09]  /*e4c0*/  LDL.LU R14, [R1+0x58] ;  /* 0x00005800010e7983 */ /* 0x000f720000300800 */
[----:B------:R-:W-:-:S02]  /*e4d0*/  @!P1 IMAD.IADD R28, R28, 0x1, -R61 ;  /* 0x000000011c1c9824 */ /* 0x000fc400078e0a3d */
[----:B------:R-:W-:Y:S01]  /*e4e0*/  @!P6 IMAD.IADD R27, R27, 0x1, -R61 ;  /* 0x000000011b1be824 */ /* 0x000fe200078e0a3d */
[C---:B------:R-:W-:Y:S02]  /*e4f0*/  ISETP.GT.U32.AND P2, PT, R61.reuse, R25, PT ;  /* 0x000000193d00720c */ /* 0x040fe40003f44070 */
[C---:B------:R-:W-:Y:S02]  /*e500*/  ISETP.GT.U32.AND P3, PT, R61.reuse, R24, PT ;  /* 0x000000183d00720c */ /* 0x040fe40003f64070 */
[C---:B--2---:R-:W-:Y:S02]  /*e510*/  ISETP.GT.U32.AND P4, PT, R61.reuse, R23, PT ;  /* 0x000000173d00720c */ /* 0x044fe40003f84070 */
[----:B------:R-:W-:-:S07]  /*e520*/  ISETP.GT.U32.AND P5, PT, R61, R22, PT ;  /* 0x000000163d00720c */ /* 0x000fce0003fa4070 */
[--C-:B------:R-:W-:Y:S01]  /*e530*/  @!P2 IMAD.IADD R25, R25, 0x1, -R61.reuse ;  /* 0x000000011919a824 */ /* 0x100fe200078e0a3d */
[----:B------:R-:W-:Y:S01]  /*e540*/  ISETP.GT.U32.AND P0, PT, R61, R21, PT ;  /* 0x000000153d00720c */ /* 0x000fe20003f04070 */
[--C-:B------:R-:W-:Y:S02]  /*e550*/  @!P3 IMAD.IADD R24, R24, 0x1, -R61.reuse ;  /* 0x000000011818b824 */ /* 0x100fe400078e0a3d */
[--C-:B------:R-:W-:Y:S02]  /*e560*/  @!P4 IMAD.IADD R23, R23, 0x1, -R61.reuse ;  /* 0x000000011717c824 */ /* 0x100fe400078e0a3d */
[----:B------:R-:W-:-:S08]  /*e570*/  @!P5 IMAD.IADD R22, R22, 0x1, -R61 ;  /* 0x000000011616d824 */ /* 0x000fd000078e0a3d */
[----:B------:R-:W-:Y:S01]  /*e580*/  @!P0 IMAD.IADD R21, R21, 0x1, -R61 ;  /* 0x0000000115158824 */ /* 0x000fe200078e0a3d */
[----:B------:R0:W-:Y:S01]  /*e590*/  STL [R1+0x94], R28 ;  /* 0x0000941c01007387 */ /* 0x0001e20000100800 */
[----:B------:R-:W-:-:S03]  /*e5a0*/  IMAD.MOV R60, RZ, RZ, -R60 ;  /* 0x000000ffff3c7224 */ /* 0x000fc600078e0a3c */
[----:B-1----:R-:W2:Y:S01]  /*e5b0*/  LDL.LU R16, [R1+0x54] ;  /* 0x0000540001107983 */ /* 0x002ea20000300800 */
[----:B------:R-:W-:-:S03]  /*e5c0*/  IMAD R59, R61, R60, R59 ;  /* 0x0000003c3d3b7224 */ /* 0x000fc600078e023b */
[----:B------:R1:W-:Y:S04]  /*e5d0*/  STL [R1+0x90], R27 ;  /* 0x0000901b01007387 */ /* 0x0003e80000100800 */
[----:B0-----:R-:W2:Y:S04]  /*e5e0*/  LDL.LU R28, [R1+0x50] ;  /* 0x00005000011c7983 */ /* 0x001ea80000300800 */
[----:B-1----:R-:W2:Y:S01]  /*e5f0*/  LDL.LU R27, [R1+0x4c] ;  /* 0x00004c00011b7983 */ /* 0x002ea20000300800 */
[C---:B---3--:R-:W-:Y:S02]  /*e600*/  ISETP.GT.U32.AND P1, PT, R61.reuse, R20, PT ;  /* 0x000000143d00720c */ /* 0x048fe40003f24070 */
[----:B----4-:R-:W-:-:S02]  /*e610*/  ISETP.GT.U32.AND P6, PT, R61, R19, PT ;  /* 0x000000133d00720c */ /* 0x010fc40003fc4070 */
[C---:B-----5:R-:W-:Y:S02]  /*e620*/  ISETP.GT.U32.AND P2, PT, R61.reuse, R9, PT ;  /* 0x000000093d00720c */ /* 0x060fe40003f44070 */
[C---:B------:R-:W-:Y:S02]  /*e630*/  ISETP.GT.U32.AND P3, PT, R61.reuse, R10, PT ;  /* 0x0000000a3d00720c */ /* 0x040fe40003f64070 */
[----:B------:R-:W-:-:S05]  /*e640*/  ISETP.GT.U32.AND P4, PT, R61, R11, PT ;  /* 0x0000000b3d00720c */ /* 0x000fca0003f84070 */
[--C-:B------:R-:W-:Y:S02]  /*e650*/  @!P1 IMAD.IADD R20, R20, 0x1, -R61.reuse ;  /* 0x0000000114149824 */ /* 0x100fe400078e0a3d */
[--C-:B------:R-:W-:Y:S01]  /*e660*/  @!P6 IMAD.IADD R19, R19, 0x1, -R61.reuse ;  /* 0x000000011313e824 */ /* 0x100fe200078e0a3d */
[----:B------:R-:W-:Y:S01]  /*e670*/  ISETP.GT.U32.AND P6, PT, R61, R25, PT ;  /* 0x000000193d00720c */ /* 0x000fe20003fc4070 */
[--C-:B------:R-:W-:Y:S01]  /*e680*/  @!P2 IMAD.IADD R9, R9, 0x1, -R61.reuse ;  /* 0x000000010909a824 */ /* 0x100fe200078e0a3d */
[C---:B------:R-:W-:Y:S01]  /*e690*/  ISETP.GT.U32.AND P5, PT, R61.reuse, R12, PT ;  /* 0x0000000c3d00720c */ /* 0x040fe20003fa4070 */
[--C-:B------:R-:W-:Y:S01]  /*e6a0*/  @!P3 IMAD.IADD R10, R10, 0x1, -R61.reuse ;  /* 0x000000010a0ab824 */ /* 0x100fe200078e0a3d */
[----:B------:R-:W-:Y:S01]  /*e6b0*/  ISETP.GT.U32.AND P2, PT, R61, R24, PT ;  /* 0x000000183d00720c */ /* 0x000fe20003f44070 */
[----:B------:R-:W-:Y:S01]  /*e6c0*/  @!P4 IMAD.IADD R11, R11, 0x1, -R61 ;  /* 0x000000010b0bc824 */ /* 0x000fe200078e0a3d */
[C---:B------:R-:W-:Y:S02]  /*e6d0*/  ISETP.GT.U32.AND P3, PT, R61.reuse, R23, PT ;  /* 0x000000173d00720c */ /* 0x040fe40003f64070 */
[----:B------:R-:W-:-:S02]  /*e6e0*/  ISETP.GT.U32.AND P4, PT, R61, R22, PT ;  /* 0x000000163d00720c */ /* 0x000fc40003f84070 */
[----:B------:R-:W-:-:S05]  /*e6f0*/  ISETP.GT.U32.AND P0, PT, R61, R17, PT ;  /* 0x000000113d00720c */ /* 0x000fca0003f04070 */
[----:B------:R-:W-:Y:S01]  /*e700*/  @!P5 IMAD.IADD R12, R12, 0x1, -R61 ;  /* 0x000000010c0cd824 */ /* 0x000fe200078e0a3d */
[C---:B------:R-:W-:Y:S02]  /*e710*/  ISETP.GT.U32.AND P5, PT, R61.reuse, R21, PT ;  /* 0x000000153d00720c */ /* 0x040fe40003fa4070 */
[----:B------:R-:W-:-:S05]  /*e720*/  ISETP.GT.U32.AND P1, PT, R61, R2, PT ;  /* 0x000000023d00720c */ /* 0x000fca0003f24070 */
[--C-:B------:R-:W-:Y:S01]  /*e730*/  @!P0 IMAD.IADD R17, R17, 0x1, -R61.reuse ;  /* 0x0000000111118824 */ /* 0x100fe200078e0a3d */
[----:B------:R-:W-:Y:S01]  /*e740*/  ISETP.GT.U32.AND P0, PT, R61, R20, PT ;  /* 0x000000143d00720c */ /* 0x000fe20003f04070 */
[--C-:B------:R-:W-:Y:S02]  /*e750*/  @!P6 IMAD.IADD R25, R25, 0x1, -R61.reuse ;  /* 0x000000011919e824 */ /* 0x100fe400078e0a3d */
[--C-:B------:R-:W-:Y:S02]  /*e760*/  @!P2 IMAD.IADD R24, R24, 0x1, -R61.reuse ;  /* 0x000000011818a824 */ /* 0x100fe400078e0a3d */
[--C-:B------:R-:W-:Y:S02]  /*e770*/  @!P3 IMAD.IADD R23, R23, 0x1, -R61.reuse ;  /* 0x000000011717b824 */ /* 0x100fe400078e0a3d */
[--C-:B------:R-:W-:Y:S01]  /*e780*/  @!P1 IMAD.IADD R2, R2, 0x1, -R61.reuse ;  /* 0x0000000102029824 */ /* 0x100fe200078e0a3d */
[----:B------:R-:W-:Y:S01]  /*e790*/  ISETP.GT.U32.AND P1, PT, R61, R19, PT ;  /* 0x000000133d00720c */ /* 0x000fe20003f24070 */
[----:B------:R-:W-:-:S02]  /*e7a0*/  @!P4 IMAD.IADD R22, R22, 0x1, -R61 ;  /* 0x000000011616c824 */ /* 0x000fc400078e0a3d */
[--C-:B------:R-:W-:Y:S01]  /*e7b0*/  @!P5 IMAD.IADD R21, R21, 0x1, -R61.reuse ;  /* 0x000000011515d824 */ /* 0x100fe200078e0a3d */
[----:B------:R-:W-:Y:S02]  /*e7c0*/  IABS R60, R26 ;  /* 0x0000001a003c7213 */ /* 0x000fe40000000000 */
[----:B------:R-:W3:Y:S04]  /*e7d0*/  LDL.LU R26, [R1+0x48] ;  /* 0x00004800011a7983 */ /* 0x000ee80000300800 */
[----:B------:R0:W-:Y:S01]  /*e7e0*/  STL [R1+0x8c], R25 ;  /* 0x00008c1901007387 */ /* 0x0001e20000100800 */
[----:B------:R-:W-:-:S03]  /*e7f0*/  @!P0 IMAD.IADD R20, R20, 0x1, -R61 ;  /* 0x0000000114148824 */ /* 0x000fc600078e0a3d */
[----:B0-----:R-:W4:Y:S04]  /*e800*/  LDL.LU R25, [R1+0x44] ;  /* 0x0000440001197983 */ /* 0x001f280000300800 */
[----:B------:R0:W-:Y:S04]  /*e810*/  STL [R1+0x88], R24 ;  /* 0x0000881801007387 */ /* 0x0001e80000100800 */
[----:B------:R1:W-:Y:S01]  /*e820*/  STL [R1+0x84], R23 ;  /* 0x0000841701007387 */ /* 0x0003e20000100800 */
[----:B------:R-:W-:-:S03]  /*e830*/  @!P1 IMAD.IADD R19, R19, 0x1, -R61 ;  /* 0x0000000113139824 */ /* 0x000fc600078e0a3d */
[----:B0-----:R-:W5:Y:S04]  /*e840*/  LDL.LU R24, [R1+0x40] ;  /* 0x0000400001187983 */ /* 0x001f680000300800 */
[----:B------:R0:W-:Y:S04]  /*e850*/  STL [R1+0x80], R22 ;  /* 0x0000801601007387 */ /* 0x0001e80000100800 */
[----:B------:R0:W-:Y:S04]  /*e860*/  STL [R1+0x7c], R21 ;  /* 0x00007c1501007387 */ /* 0x0001e80000100800 */
[----:B-1----:R-:W5:Y:S04]  /*e870*/  LDL.LU R23, [R1+0x3c] ;  /* 0x00003c0001177983 */ /* 0x002f680000300800 */
[----:B0-----:R-:W5:Y:S04]  /*e880*/  LDL.LU R22, [R1+0x38] ;  /* 0x0000380001167983 */ /* 0x001f680000300800 */
[----:B------:R-:W5:Y:S04]  /*e890*/  LDL.LU R21, [R1+0x34] ;  /* 0x0000340001157983 */ /* 0x000f680000300800 */
[----:B------:R0:W-:Y:S04]  /*e8a0*/  STL [R1+0x78], R20 ;  /* 0x0000781401007387 */ /* 0x0001e80000100800 */
[----:B0-----:R-:W5:Y:S04]  /*e8b0*/  LDL.LU R20, [R1+0x30] ;  /* 0x0000300001147983 */ /* 0x001f680000300800 */
[----:B------:R0:W-:Y:S04]  /*e8c0*/  STL [R1+0x74], R19 ;  /* 0x0000741301007387 */ /* 0x0001e80000100800 */
[----:B0-----:R-:W5:Y:S04]  /*e8d0*/  LDL.LU R19, [R1+0x2c] ;  /* 0x00002c0001137983 */ /* 0x001f680000300800 */
[----:B------:R-:W5:Y:S01]  /*e8e0*/  LDL.LU R5, [R1+0x28] ;  /* 0x0000280001057983 */ /* 0x000f620000300800 */
[----:B------:R-:W-:-:S02]  /*e8f0*/  ISETP.GT.U32.AND P2, PT, R61, R9, PT ;  /* 0x000000093d00720c */ /* 0x000fc40003f44070 */
[C---:B------:R-:W-:Y:S02]  /*e900*/  ISETP.GT.U32.AND P3, PT, R61.reuse, R10, PT ;  /* 0x0000000a3d00720c */ /* 0x040fe40003f64070 */
[C---:B------:R-:W-:Y:S02]  /*e910*/  ISETP.GT.U32.AND P4, PT, R61.reuse, R11, PT ;  /* 0x0000000b3d00720c */ /* 0x040fe40003f84070 */
[C---:B------:R-:W-:Y:S02]  /*e920*/  ISETP.GT.U32.AND P5, PT, R61.reuse, R12, PT ;  /* 0x0000000c3d00720c */ /* 0x040fe40003fa4070 */
[C---:B------:R-:W-:Y:S02]  /*e930*/  ISETP.GT.U32.AND P0, PT, R61.reuse, R17, PT ;  /* 0x000000113d00720c */ /* 0x040fe40003f04070 */
[C---:B------:R-:W-:Y:S02]  /*e940*/  ISETP.GT.U32.AND P6, PT, R61.reuse, R2, PT ;  /* 0x000000023d00720c */ /* 0x040fe40003fc4070 */
[----:B------:R-:W-:Y:S01]  /*e950*/  ISETP.GT.U32.AND P1, PT, R61, R14, PT ;  /* 0x0000000e3d00720c */ /* 0x000fe20003f24070 */
[--C-:B------:R-:W-:Y:S01]  /*e960*/  @!P2 IMAD.IADD R9, R9, 0x1, -R61.reuse ;  /* 0x000000010909a824 */ /* 0x100fe200078e0a3d */
[C---:B--2---:R-:W-:Y:S01]  /*e970*/  ISETP.GT.U32.AND P2, PT, R61.reuse, R16, PT ;  /* 0x000000103d00720c */ /* 0x044fe20003f44070 */
[--C-:B------:R-:W-:Y:S01]  /*e980*/  @!P3 IMAD.IADD R10, R10, 0x1, -R61.reuse ;  /* 0x000000010a0ab824 */ /* 0x100fe200078e0a3d */
[----:B------:R-:W-:Y:S01]  /*e990*/  ISETP.GT.U32.AND P3, PT, R61, R28, PT ;  /* 0x0000001c3d00720c */ /* 0x000fe20003f64070 */
[--C-:B------:R-:W-:Y:S01]  /*e9a0*/  @!P4 IMAD.IADD R11, R11, 0x1, -R61.reuse ;  /* 0x000000010b0bc824 */ /* 0x100fe200078e0a3d */
[----:B------:R-:W-:Y:S01]  /*e9b0*/  ISETP.GT.U32.AND P4, PT, R61, R27, PT ;  /* 0x0000001b3d00720c */ /* 0x000fe20003f84070 */
[----:B------:R-:W-:-:S02]  /*e9c0*/  @!P5 IMAD.IADD R12, R12, 0x1, -R61 ;  /* 0x000000010c0cd824 */ /* 0x000fc400078e0a3d */
[--C-:B------:R-:W-:Y:S02]  /*e9d0*/  @!P0 IMAD.IADD R17, R17, 0x1, -R61.reuse ;  /* 0x0000000111118824 */ /* 0x100fe400078e0a3d */
[--C-:B------:R-:W-:Y:S02]  /*e9e0*/  @!P6 IMAD.IADD R2, R2, 0x1, -R61.reuse ;  /* 0x000000010202e824 */ /* 0x100fe400078e0a3d */
[--C-:B------:R-:W-:Y:S02]  /*e9f0*/  @!P1 IMAD.IADD R14, R14, 0x1, -R61.reuse ;  /* 0x000000010e0e9824 */ /* 0x100fe400078e0a3d */
[--C-:B------:R-:W-:Y:S02]  /*ea00*/  @!P2 IMAD.IADD R16, R16, 0x1, -R61.reuse ;  /* 0x000000011010a824 */ /* 0x100fe400078e0a3d */
[--C-:B------:R-:W-:Y:S02]  /*ea10*/  @!P3 IMAD.IADD R28, R28, 0x1, -R61.reuse ;  /* 0x000000011c1cb824 */ /* 0x100fe400078e0a3d */
[----:B------:R-:W-:Y:S01]  /*ea20*/  @!P4 IMAD.IADD R27, R27, 0x1, -R61 ;  /* 0x000000011b1bc824 */ /* 0x000fe200078e0a3d */
[----:B------:R0:W-:Y:S04]  /*ea30*/  STL [R1+0x70], R9 ;  /* 0x0000700901007387 */ /* 0x0001e80000100800 */
[----:B------:R1:W-:Y:S04]  /*ea40*/  STL [R1+0x6c], R10 ;  /* 0x00006c0a01007387 */ /* 0x0003e80000100800 */
[----:B------:R-:W-:Y:S04]  /*ea50*/  STL [R1+0x68], R11 ;  /* 0x0000680b01007387 */ /* 0x000fe80000100800 */
[----:B------:R-:W-:Y:S04]  /*ea60*/  STL [R1+0x64], R12 ;  /* 0x0000640c01007387 */ /* 0x000fe80000100800 */
[----:B------:R-:W2:Y:S04]  /*ea70*/  LDL.LU R7, [R1+0x24] ;  /* 0x0000240001077983 */ /* 0x000ea80000300800 */
[----:B------:R1:W-:Y:S04]  /*ea80*/  STL [R1+0x60], R17 ;  /* 0x0000601101007387 */ /* 0x0003e80000100800 */
[----:B------:R-:W2:Y:S04]  /*ea90*/  LDL.LU R8, [R1+0x20] ;  /* 0x0000200001087983 */ /* 0x000ea80000300800 */
[----:B0-----:R-:W2:Y:S04]  /*eaa0*/  LDL.LU R9, [R1+0x1c] ;  /* 0x00001c0001097983 */ /* 0x001ea80000300800 */
[----:B------:R0:W-:Y:S04]  /*eab0*/  STL [R1+0x5c], R2 ;  /* 0x00005c0201007387 */ /* 0x0001e80000100800 */
[----:B-1----:R-:W2:Y:S04]  /*eac0*/  LDL.LU R10, [R1+0x18] ;  /* 0x00001800010a7983 */ /* 0x002ea80000300800 */
[----:B------:R-:W2:Y:S04]  /*ead0*/  LDL.LU R17, [R1+0x14] ;  /* 0x0000140001117983 */ /* 0x000ea80000300800 */
[----:B0-----:R-:W2:Y:S04]  /*eae0*/  LDL.LU R2, [R1+0x10] ;  /* 0x0000100001027983 */ /* 0x001ea80000300800 */
[----:B------:R-:W2:Y:S04]  /*eaf0*/  LDL.LU R11, [R1+0xc] ;  /* 0x00000c00010b7983 */ /* 0x000ea80000300800 */
[----:B------:R-:W2:Y:S01]  /*eb00*/  LDL.LU R12, [R1+0x8] ;  /* 0x00000800010c7983 */ /* 0x000ea20000300800 */
[----:B---3--:R-:W-:-:S02]  /*eb10*/  ISETP.GT.U32.AND P5, PT, R61, R26, PT ;  /* 0x0000001a3d00720c */ /* 0x008fc40003fa4070 */
[----:B----4-:R-:W-:-:S11]  /*eb20*/  ISETP.GT.U32.AND P0, PT, R61, R25, PT ;  /* 0x000000193d00720c */ /* 0x010fd60003f04070 */
[--C-:B------:R-:W-:Y:S01]  /*eb30*/  @!P5 IMAD.IADD R26, R26, 0x1, -R61.reuse ;  /* 0x000000011a1ad824 */ /* 0x100fe200078e0a3d */
[----:B-----5:R-:W-:Y:S01]  /*eb40*/  ISETP.GT.U32.AND P6, PT, R61, R24, PT ;  /* 0x000000183d00720c */ /* 0x020fe20003fc4070 */
[----:B------:R-:W-:Y:S01]  /*eb50*/  @!P0 IMAD.IADD R25, R25, 0x1, -R61 ;  /* 0x0000000119198824 */ /* 0x000fe200078e0a3d */
[C---:B------:R-:W-:Y:S02]  /*eb60*/  ISETP.GT.U32.AND P1, PT, R61.reuse, R23, PT ;  /* 0x000000173d00720c */ /* 0x040fe40003f24070 */
[C---:B------:R-:W-:Y:S02]  /*eb70*/  ISETP.GT.U32.AND P2, PT, R61.reuse, R22, PT ;  /* 0x000000163d00720c */ /* 0x040fe40003f44070 */
        /* <DEDUP_REMOVED lines=9> */
[C---:B------:R-:W-:Y:S02]  /*ec10*/  ISETP.GT.U32.AND P3, PT, R61.reuse, R27, PT ;  /* 0x0000001b3d00720c */ /* 0x040fe40003f64070 */
[----:B------:R-:W-:-:S02]  /*ec20*/  ISETP.GT.U32.AND P5, PT, R61, R19, PT ;  /* 0x000000133d00720c */ /* 0x000fc40003fa4070 */
[----:B------:R-:W-:-:S05]  /*ec30*/  ISETP.GT.U32.AND P0, PT, R61, R5, PT ;  /* 0x000000053d00720c */ /* 0x000fca0003f04070 */
[--C-:B------:R-:W-:Y:S01]  /*ec40*/  @!P4 IMAD.IADD R20, R20, 0x1, -R61.reuse ;  /* 0x000000011414c824 */ /* 0x100fe200078e0a3d */
[----:B------:R-:W-:Y:S01]  /*ec50*/  ISETP.GT.U32.AND P4, PT, R61, R26, PT ;  /* 0x0000001a3d00720c */ /* 0x000fe20003f84070 */
[----:B------:R-:W-:-:S04]  /*ec60*/  @!P6 IMAD.IADD R14, R14, 0x1, -R61 ;  /* 0x000000010e0ee824 */ /* 0x000fc800078e0a3d */
[--C-:B------:R-:W-:Y:S01]  /*ec70*/  @!P5 IMAD.IADD R19, R19, 0x1, -R61.reuse ;  /* 0x000000011313d824 */ /* 0x100fe200078e0a3d */
[----:B------:R-:W-:Y:S01]  /*ec80*/  ISETP.GT.U32.AND P5, PT, R61, R25, PT ;  /* 0x000000193d00720c */ /* 0x000fe20003fa4070 */
[--C-:B------:R-:W-:Y:S02]  /*ec90*/  @!P1 IMAD.IADD R16, R16, 0x1, -R61.reuse ;  /* 0x0000000110109824 */ /* 0x100fe400078e0a3d */
[--C-:B------:R-:W-:Y:S01]  /*eca0*/  @!P0 IMAD.IADD R5, R5, 0x1, -R61.reuse ;  /* 0x0000000105058824 */ /* 0x100fe200078e0a3d */
[C---:B------:R-:W-:Y:S01]  /*ecb0*/  ISETP.GT.U32.AND P0, PT, R61.reuse, R24, PT ;  /* 0x000000183d00720c */ /* 0x040fe20003f04070 */
[--C-:B------:R-:W-:Y:S01]  /*ecc0*/  @!P2 IMAD.IADD R28, R28, 0x1, -R61.reuse ;  /* 0x000000011c1ca824 */ /* 0x100fe200078e0a3d */
[----:B------:R-:W-:Y:S01]  /*ecd0*/  ISETP.GT.U32.AND P1, PT, R61, R23, PT ;  /* 0x000000173d00720c */ /* 0x000fe20003f24070 */
[--C-:B------:R-:W-:Y:S01]  /*ece0*/  @!P3 IMAD.IADD R27, R27, 0x1, -R61.reuse ;  /* 0x000000011b1bb824 */ /* 0x100fe200078e0a3d */
[C---:B------:R-:W-:Y:S01]  /*ecf0*/  ISETP.GT.U32.AND P2, PT, R61.reuse, R22, PT ;  /* 0x000000163d00720c */ /* 0x040fe20003f44070 */
[----:B------:R0:W-:Y:S01]  /*ed00*/  STL [R1+0x58], R14 ;  /* 0x0000580e01007387 */ /* 0x0001e20000100800 */
[C---:B------:R-:W-:Y:S01]  /*ed10*/  ISETP.GT.U32.AND P3, PT, R61.reuse, R21, PT ;  /* 0x000000153d00720c */ /* 0x040fe20003f64070 */
[--C-:B------:R-:W-:Y:S01]  /*ed20*/  @!P4 IMAD.IADD R26, R26, 0x1, -R61.reuse ;  /* 0x000000011a1ac824 */ /* 0x100fe200078e0a3d */
[----:B------:R-:W-:Y:S01]  /*ed30*/  ISETP.GT.U32.AND P4, PT, R61, R20, PT ;  /* 0x000000143d00720c */ /* 0x000fe20003f84070 */
[--C-:B------:R-:W-:Y:S01]  /*ed40*/  @!P5 IMAD.IADD R25, R25, 0x1, -R61.reuse ;  /* 0x000000011919d824 */ /* 0x100fe200078e0a3d */
[----:B------:R-:W-:Y:S01]  /*ed50*/  ISETP.GT.U32.AND P5, PT, R61, R19, PT ;  /* 0x000000133d00720c */ /* 0x000fe20003fa4070 */
[----:B0-----:R-:W3:Y:S04]  /*ed60*/  LDL.LU R14, [R1+0x4] ;  /* 0x00000400010e7983 */ /* 0x001ee80000300800 */
[----:B------:R0:W-:Y:S01]  /*ed70*/  STL [R1+0x54], R16 ;  /* 0x0000541001007387 */ /* 0x0001e20000100800 */
[----:B------:R-:W-:-:S02]  /*ed80*/  @!P0 IMAD.IADD R24, R24, 0x1, -R61 ;  /* 0x0000000118188824 */ /* 0x000fc400078e0a3d */
[--C-:B------:R-:W-:Y:S01]  /*ed90*/  @!P1 IMAD.IADD R23, R23, 0x1, -R61.reuse ;  /* 0x0000000117179824 */ /* 0x100fe200078e0a3d */
[----:B0-----:R-:W4:Y:S04]  /*eda0*/  LDL.LU R16, [R1] ;  /* 0x0000000001107983 */ /* 0x001f280000300800 */
[----:B------:R0:W-:Y:S01]  /*edb0*/  STL [R1+0x50], R28 ;  /* 0x0000501c01007387 */ /* 0x0001e20000100800 */
[----:B------:R-:W-:-:S03]  /*edc0*/  @!P2 IMAD.IADD R22, R22, 0x1, -R61 ;  /* 0x000000011616a824 */ /* 0x000fc600078e0a3d */
[----:B0-----:R-:W5:Y:S04]  /*edd0*/  LDL.LU R28, [R1+0x5768] ;  /* 0x00576800011c7983 */ /* 0x001f680000300800 */
        /* <DEDUP_REMOVED lines=9> */
[----:B------:R0:W-:Y:S04]  /*ee70*/  STL [R1+0x40], R24 ;  /* 0x0000401801007387 */ /* 0x0001e80000100800 */
        /* <DEDUP_REMOVED lines=10> */
[----:B0-----:R-:W5:Y:S01]  /*ef20*/  LDL.LU R19, [R1+0x5744] ;  /* 0x0057440001137983 */ /* 0x001f620000300800 */
[----:B--2---:R-:W-:-:S02]  /*ef30*/  ISETP.GT.U32.AND P0, PT, R61, R7, PT ;  /* 0x000000073d00720c */ /* 0x004fc40003f04070 */
[C---:B------:R-:W-:Y:S02]  /*ef40*/  ISETP.GT.U32.AND P1, PT, R61.reuse, R8, PT ;  /* 0x000000083d00720c */ /* 0x040fe40003f24070 */
[C---:B------:R-:W-:Y:S02]  /*ef50*/  ISETP.GT.U32.AND P2, PT, R61.reuse, R9, PT ;  /* 0x000000093d00720c */ /* 0x040fe40003f44070 */
[C---:B------:R-:W-:Y:S02]  /*ef60*/  ISETP.GT.U32.AND P6, PT, R61.reuse, R5, PT ;  /* 0x000000053d00720c */ /* 0x040fe40003fc4070 */
[C---:B------:R-:W-:Y:S02]  /*ef70*/  ISETP.GT.U32.AND P3, PT, R61.reuse, R10, PT ;  /* 0x0000000a3d00720c */ /* 0x040fe40003f64070 */
[C---:B------:R-:W-:Y:S02]  /*ef80*/  ISETP.GT.U32.AND P4, PT, R61.reuse, R17, PT ;  /* 0x000000113d00720c */ /* 0x040fe40003f84070 */
[----:B------:R-:W-:Y:S01]  /*ef90*/  ISETP.GT.U32.AND P5, PT, R61, R2, PT ;  /* 0x000000023d00720c */ /* 0x000fe20003fa4070 */
[--C-:B------:R-:W-:Y:S01]  /*efa0*/  @!P0 IMAD.IADD R7, R7, 0x1, -R61.reuse ;  /* 0x0000000107078824 */ /* 0x100fe200078e0a3d */
[----:B------:R-:W-:Y:S01]  /*efb0*/  ISETP.GT.U32.AND P0, PT, R61, R12, PT ;  /* 0x0000000c3d00720c */ /* 0x000fe20003f04070 */
[----:B------:R-:W-:-:S02]  /*efc0*/  @!P1 IMAD.IADD R8, R8, 0x1, -R61 ;  /* 0x0000000108089824 */ /* 0x000fc400078e0a3d */
[--C-:B------:R-:W-:Y:S02]  /*efd0*/  @!P2 IMAD.IADD R9, R9, 0x1, -R61.reuse ;  /* 0x000000010909a824 */ /* 0x100fe400078e0a3d */
[--C-:B------:R-:W-:Y:S01]  /*efe0*/  @!P6 IMAD.IADD R5, R5, 0x1, -R61.reuse ;  /* 0x000000010505e824 */ /* 0x100fe200078e0a3d */
[----:B------:R-:W-:Y:S01]  /*eff0*/  ISETP.GT.U32.AND P6, PT, R61, R11, PT ;  /* 0x0000000b3d00720c */ /* 0x000fe20003fc4070 */
[--C-:B------:R-:W-:Y:S02]  /*f000*/  @!P3 IMAD.IADD R10, R10, 0x1, -R61.reuse ;  /* 0x000000010a0ab824 */ /* 0x100fe400078e0a3d */
[--C-:B------:R-:W-:Y:S02]  /*f010*/  @!P4 IMAD.IADD R17, R17, 0x1, -R61.reuse ;  /* 0x000000011111c824 */ /* 0x100fe400078e0a3d */
[--C-:B------:R-:W-:Y:S02]  /*f020*/  @!P5 IMAD.IADD R2, R2, 0x1, -R61.reuse ;  /* 0x000000010202d824 */ /* 0x100fe400078e0a3d */
[----:B------:R-:W-:Y:S01]  /*f030*/  @!P0 IMAD.IADD R12, R12, 0x1, -R61 ;  /* 0x000000010c0c8824 */ /* 0x000fe200078e0a3d */
[----:B------:R-:W-:-:S05]  /*f040*/  ISETP.GT.U32.AND P0, PT, R61, R8, PT ;  /* 0x000000083d00720c */ /* 0x000fca0003f04070 */
[----:B------:R-:W-:Y:S01]  /*f050*/  @!P6 IMAD.IADD R11, R11, 0x1, -R61 ;  /* 0x000000010b0be824 */ /* 0x000fe200078e0a3d */
[----:B------:R-:W-:-:S07]  /*f060*/  ISETP.GT.U32.AND P6, PT, R61, R7, PT ;  /* 0x000000073d00720c */ /* 0x000fce0003fc4070 */
[--C-:B------:R-:W-:Y:S01]  /*f070*/  @!P0 IMAD.IADD R8, R8, 0x1, -R61.reuse ;  /* 0x0000000108088824 */ /* 0x100fe200078e0a3d */
[----:B------:R-:W-:Y:S01]  /*f080*/  ISETP.GT.U32.AND P0, PT, R61, R12, PT ;  /* 0x0000000c3d00720c */ /* 0x000fe20003f04070 */
[----:B------:R-:W-:Y:S04]  /*f090*/  STL [R1+0x28], R5 ;  /* 0x0000280501007387 */ /* 0x000fe80000100800 */
[----:B------:R-:W-:-:S05]  /*f0a0*/  @!P6 IMAD.IADD R7, R7, 0x1, -R61 ;  /* 0x000000010707e824 */ /* 0x000fca00078e0a3d */
[----:B------:R-:W-:Y:S03]  /*f0b0*/  STL [R1+0x24], R7 ;  /* 0x0000240701007387 */ /* 0x000fe60000100800 */
[----:B------:R-:W-:Y:S01]  /*f0c0*/  @!P0 IMAD.IADD R12, R12, 0x1, -R61 ;  /* 0x000000010c0c8824 */ /* 0x000fe200078e0a3d */
[----:B------:R-:W-:Y:S01]  /*f0d0*/  STL [R1+0x20], R8 ;  /* 0x0000200801007387 */ /* 0x000fe20000100800 */
[----:B------:R-:W-:-:S04]  /*f0e0*/  IMAD.HI.U32 R0, R0, R60, RZ ;  /* 0x0000003c00007227 */ /* 0x000fc800078e00ff */
[----:B------:R-:W-:-:S04]  /*f0f0*/  IMAD.MOV R0, RZ, RZ, -R0 ;  /* 0x000000ffff007224 */ /* 0x000fc800078e0a00 */
[C---:B------:R-:W-:Y:S01]  /*f100*/  IMAD R60, R61.reuse, R0, R60 ;  /* 0x000000003d3c7224 */ /* 0x040fe200078e023c */
[C---:B---3--:R-:W-:Y:S02]  /*f110*/  ISETP.GT.U32.AND P1, PT, R61.reuse, R14, PT ;  /* 0x0000000e3d00720c */ /* 0x048fe40003f24070 */
[----:B----4-:R-:W-:-:S11]  /*f120*/  ISETP.GT.U32.AND P2, PT, R61, R16, PT ;  /* 0x000000103d00720c */ /* 0x010fd60003f44070 */
[--C-:B------:R-:W-:Y:S01]  /*f130*/  @!P1 IMAD.IADD R14, R14, 0x1, -R61.reuse ;  /* 0x000000010e0e9824 */ /* 0x100fe200078e0a3d */
[C---:B------:R-:W-:Y:S01]  /*f140*/  ISETP.GT.U32.AND P1, PT, R61.reuse, R9, PT ;  /* 0x000000093d00720c */ /* 0x040fe20003f24070 */
[----:B------:R-:W-:Y:S01]  /*f150*/  @!P2 IMAD.IADD R16, R16, 0x1, -R61 ;  /* 0x000000011010a824 */ /* 0x000fe200078e0a3d */
[----:B------:R-:W-:-:S11]  /*f160*/  ISETP.GT.U32.AND P2, PT, R61, R10, PT ;  /* 0x0000000a3d00720c */ /* 0x000fd60003f44070 */
[--C-:B------:R-:W-:Y:S01]  /*f170*/  @!P1 IMAD.IADD R9, R9, 0x1, -R61.reuse ;  /* 0x0000000109099824 */ /* 0x100fe200078e0a3d */
[C---:B------:R-:W-:Y:S01]  /*f180*/  ISETP.GT.U32.AND P1, PT, R61.reuse, R14, PT ;  /* 0x0000000e3d00720c */ /* 0x040fe20003f24070 */
[--C-:B------:R-:W-:Y:S01]  /*f190*/  @!P2 IMAD.IADD R10, R10, 0x1, -R61.reuse ;  /* 0x000000010a0aa824 */ /* 0x100fe200078e0a3d */
[----:B------:R-:W-:Y:S02]  /*f1a0*/  ISETP.GT.U32.AND P2, PT, R61, R16, PT ;  /* 0x000000103d00720c */ /* 0x000fe40003f44070 */
[----:B------:R-:W-:Y:S09]  /*f1b0*/  STL [R1+0x1c], R9 ;  /* 0x00001c0901007387 */ /* 0x000ff20000100800 */
[----:B------:R-:W-:-:S02]  /*f1c0*/  @!P1 IMAD.IADD R14, R14, 0x1, -R61 ;  /* 0x000000010e0e9824 */ /* 0x000fc400078e0a3d */
[----:B------:R-:W-:Y:S01]  /*f1d0*/  @!P2 IMAD.IADD R16, R16, 0x1, -R61 ;  /* 0x000000011010a824 */ /* 0x000fe200078e0a3d */
[C---:B-----5:R-:W-:Y:S02]  /*f1e0*/  ISETP.GT.U32.AND P5, PT, R61.reuse, R21, PT ;  /* 0x000000153d00720c */ /* 0x060fe40003fa4070 */
[C---:B------:R-:W-:Y:S02]  /*f1f0*/  ISETP.GT.U32.AND P4, PT, R61.reuse, R20, PT ;  /* 0x000000143d00720c */ /* 0x040fe40003f84070 */
[----:B------:R-:W-:-:S11]  /*f200*/  ISETP.GT.U32.AND P3, PT, R61, R19, PT ;  /* 0x000000133d00720c */ /* 0x000fd60003f64070 */
[--C-:B------:R-:W-:Y:S01]  /*f210*/  @!P4 IMAD.IADD R20, R20, 0x1, -R61.reuse ;  /* 0x000000011414c824 */ /* 0x100fe200078e0a3d */
[----:B------:R-:W-:Y:S01]  /*f220*/  ISETP.GT.U32.AND P4, PT, R61, R2, PT ;  /* 0x000000023d00720c */ /* 0x000fe20003f84070 */
[--C-:B------:R-:W-:Y:S01]  /*f230*/  @!P5 IMAD.IADD R21, R21, 0x1, -R61.reuse ;  /* 0x000000011515d824 */ /* 0x100fe200078e0a3d */
[----:B------:R-:W-:Y:S01]  /*f240*/  ISETP.GT.U32.AND P5, PT, R61, R11, PT ;  /* 0x0000000b3d00720c */ /* 0x000fe20003fa4070 */
[----:B------:R-:W-:Y:S01]  /*f250*/  @!P3 IMAD.IADD R19, R19, 0x1, -R61 ;  /* 0x000000011313b824 */ /* 0x000fe200078e0a3d */
[----:B------:R-:W-:-:S09]  /*f260*/  ISETP.GT.U32.AND P3, PT, R61, R17, PT ;  /* 0x000000113d00720c */ /* 0x000fd20003f64070 */
[--C-:B------:R-:W-:Y:S02]  /*f270*/  @!P4 IMAD.IADD R2, R2, 0x1, -R61.reuse ;  /* 0x000000010202c824 */ /* 0x100fe400078e0a3d */
[--C-:B------:R-:W-:Y:S02]  /*f280*/  @!P5 IMAD.IADD R11, R11, 0x1, -R61.reuse ;  /* 0x000000010b0bd824 */ /* 0x100fe400078e0a3d */
[----:B------:R-:W-:-:S05]  /*f290*/  @!P3 IMAD.IADD R17, R17, 0x1, -R61 ;  /* 0x000000011111b824 */ /* 0x000fca00078e0a3d */
[----:B------:R0:W-:Y:S04]  /*f2a0*/  STL [R1+0x14], R17 ;  /* 0x0000141101007387 */ /* 0x0001e80000100800 */
[----:B------:R-:W-:Y:S04]  /*f2b0*/  STL [R1+0x18], R10 ;  /* 0x0000180a01007387 */ /* 0x000fe80000100800 */
[----:B------:R-:W-:Y:S04]  /*f2c0*/  STL [R1+0x10], R2 ;  /* 0x0000100201007387 */ /* 0x000fe80000100800 */
[----:B------:R-:W-:Y:S04]  /*f2d0*/  STL [R1+0xc], R11 ;  /* 0x00000c0b01007387 */ /* 0x000fe80000100800 */
[----:B------:R-:W-:Y:S04]  /*f2e0*/  STL [R1+0x8], R12 ;  /* 0x0000080c01007387 */ /* 0x000fe80000100800 */
[----:B------:R-:W-:Y:S04]  /*f2f0*/  STL [R1+0x4], R14 ;  /* 0x0000040e01007387 */ /* 0x000fe80000100800 */
[----:B------:R1:W-:Y:S01]  /*f300*/  STL [R1], R16 ;  /* 0x0000001001007387 */ /* 0x0003e20000100800 */
[----:B0-----:R-:W0:Y:S03]  /*f310*/  S2R R17, SR_TID.X ;  /* 0x0000000000117919 */ /* 0x001e260000002100 */
[----:B------:R-:W2:Y:S01]  /*f320*/  LDL.LU R9, [R1+0x154] ;  /* 0x0001540001097983 */ /* 0x000ea20000300800 */
[----:B-1----:R-:W1:Y:S03]  /*f330*/  LDC R16, c[0x0][0x230] ;  /* 0x00008c00ff107b82 */ /* 0x002e660000000800 */
[----:B------:R-:W3:Y:S04]  /*f340*/  LDL R10, [R1+0x2388] ;  /* 0x00238800010a7983 */ /* 0x000ee80000100800 */
[----:B------:R-:W4:Y:S04]  /*f350*/  LDL R12, [R1+0x2390] ;  /* 0x00239000010c7983 */ /* 0x000f280000100800 */
[----:B------:R-:W5:Y:S04]  /*f360*/  LDL R11, [R1+0x239c] ;  /* 0x00239c00010b7983 */ /* 0x000f680000100800 */
[----:B------:R-:W5:Y:S04]  /*f370*/  LDL R8, [R1+0x23a4] ;  /* 0x0023a40001087983 */ /* 0x000f680000100800 */
[----:B------:R-:W5:Y:S04]  /*f380*/  LDL R5, [R1+0x23a8] ;  /* 0x0023a80001057983 */ /* 0x000f680000100800 */
[----:B------:R-:W5:Y:S01]  /*f390*/  LDL R7, [R1+0x23b0] ;  /* 0x0023b00001077983 */ /* 0x000f620000100800 */
[----:B-1----:R-:W-:-:S05]  /*f3a0*/  VIADD R16, R16, 0x1f ;  /* 0x0000001f10107836 */ /* 0x002fca0000000000 */
[----:B------:R-:W-:-:S04]  /*f3b0*/  SHF.R.S32.HI R0, RZ, 0x1f, R16 ;  /* 0x0000001fff007819 */ /* 0x000fc80000011410 */
[----:B------:R-:W-:-:S06]  /*f3c0*/  LEA.HI R0, R0, R16, RZ, 0x5 ;  /* 0x0000001000007211 */ /* 0x000fcc00078f28ff */
[----:B------:R-:W1:Y:S01]  /*f3d0*/  S2R R0, SR_TID.X ;  /* 0x0000000000007919 */ /* 0x000e620000002100 */
[----:B0-----:R-:W-:Y:S02]  /*f3e0*/  LOP3.LUT R14, R17, 0x3, RZ, 0xc0, !PT ;  /* 0x00000003110e7812 */ /* 0x001fe400078ec0ff */
[----:B------:R-:W-:-:S03]  /*f3f0*/  SHF.R.U32.HI R2, RZ, 0x2, R17 ;  /* 0x00000002ff027819 */ /* 0x000fc60000011611 */
[----:B------:R-:W-:Y:S01]  /*f400*/  IMAD.SHL.U32 R14, R14, 0x20, RZ ;  /* 0x000000200e0e7824 */ /* 0x000fe200078e00ff */
[----:B------:R-:W-:Y:S02]  /*f410*/  SGXT.U32 R17, R2, 0x3 ;  /* 0x000000030211781a */ /* 0x000fe40000000000 */
[----:B------:R-:W5:Y:S04]  /*f420*/  LDL R2, [R1+0x23b8] ;  /* 0x0023b80001027983 */ /* 0x000f680000100800 */
[----:B------:R-:W5:Y:S01]  /*f430*/  LDL.LU R16, [R1+0x5740] ;  /* 0x0057400001107983 */ /* 0x000f620000300800 */
[----:B-1----:R-:W-:-:S05]  /*f440*/  LOP3.LUT R0, R0, 0x3, RZ, 0xc0, !PT ;  /* 0x0000000300007812 */ /* 0x002fca00078ec0ff */
[----:B------:R-:W-:-:S05]  /*f450*/  IMAD.SHL.U32 R0, R0, 0x800, RZ ;  /* 0x0000080000007824 */ /* 0x000fca00078e00ff */
[----:B------:R-:W-:Y:S02]  /*f460*/  LOP3.LUT R0, R14, R0, R17, 0xfe, !PT ;  /* 0x000000000e007212 */ /* 0x000fe400078efe11 */
[----:B------:R-:W5:Y:S04]  /*f470*/  LDL.LU R17, [R1+0x573c] ;  /* 0x00573c0001117983 */ /* 0x000f680000300800 */
[----:B------:R-:W5:Y:S01]  /*f480*/  LDL R14, [R1+0x23c4] ;  /* 0x0023c400010e7983 */ /* 0x000f620000100800 */
[C---:B------:R-:W-:Y:S02]  /*f490*/  ISETP.GT.U32.AND P3, PT, R61.reuse, R19, PT ;  /* 0x000000133d00720c */ /* 0x040fe40003f64070 */
[C---:B------:R-:W-:Y:S02]  /*f4a0*/  ISETP.GT.U32.AND P4, PT, R61.reuse, R20, PT ;  /* 0x000000143d00720c */ /* 0x040fe40003f84070 */
[----:B------:R-:W-:-:S02]  /*f4b0*/  ISETP.GT.U32.AND P5, PT, R61, R22, PT ;  /* 0x000000163d00720c */ /* 0x000fc40003fa4070 */
[C---:B------:R-:W-:Y:S02]  /*f4c0*/  ISETP.GT.U32.AND P0, PT, R61.reuse, R23, PT ;  /* 0x000000173d00720c */ /* 0x040fe40003f04070 */
[C---:B------:R-:W-:Y:S02]  /*f4d0*/  ISETP.GT.U32.AND P1, PT, R61.reuse, R24, PT ;  /* 0x000000183d00720c */ /* 0x040fe40003f24070 */
[----:B------:R-:W-:-:S03]  /*f4e0*/  ISETP.GT.U32.AND P2, PT, R61, R25, PT ;  /* 0x000000193d00720c */ /* 0x000fc60003f44070 */
[--C-:B------:R-:W-:Y:S01]  /*f4f0*/  @!P3 IMAD.IADD R19, R19, 0x1, -R61.reuse ;  /* 0x000000011313b824 */ /* 0x100fe200078e0a3d */
[C---:B------:R-:W-:Y:S02]  /*f500*/  ISETP.GT.U32.AND P3, PT, R61.reuse, R26, PT ;  /* 0x0000001a3d00720c */ /* 0x040fe40003f64070 */
[C---:B------:R-:W-:Y:S01]  /*f510*/  ISETP.GT.U32.AND P6, PT, R61.reuse, R21, PT ;  /* 0x000000153d00720c */ /* 0x040fe20003fc4070 */
[--C-:B------:R-:W-:Y:S01]  /*f520*/  @!P4 IMAD.IADD R20, R20, 0x1, -R61.reuse ;  /* 0x000000011414c824 */ /* 0x100fe200078e0a3d */
[C---:B------:R-:W-:Y:S01]  /*f530*/  ISETP.GT.U32.AND P4, PT, R61.reuse, R27, PT ;  /* 0x0000001b3d00720c */ /* 0x040fe20003f84070 */
[--C-:B------:R-:W-:Y:S01]  /*f540*/  @!P5 IMAD.IADD R22, R22, 0x1, -R61.reuse ;  /* 0x000000011616d824 */ /* 0x100fe200078e0a3d */
[----:B------:R-:W-:Y:S01]  /*f550*/  ISETP.GT.U32.AND P5, PT, R61, R29, PT ;  /* 0x0000001d3d00720c */ /* 0x000fe20003fa4070 */
        /* <DEDUP_REMOVED lines=24> */
[----:B------:R-:W-:-:S02]  /*f6e0*/  @!P4 IMAD.IADD R34, R34, 0x1, -R61 ;  /* 0x000000012222c824 */ /* 0x000fc400078e0a3d */
        /* <DEDUP_REMOVED lines=50> */
[----:B------:R-:W-:Y:S01]  /*fa10*/  @!P3 IMAD.IADD R47, R47, 0x1, -R61 ;  /* 0x000000012f2fb824 */ /* 0x000fe200078e0a3d */
[----:B------:R-:W-:-:S02]  /*fa20*/  ISETP.GT.U32.AND P3, PT, R61, R41, PT ;  /* 0x000000293d00720c */ /* 0x000fc40003f64070 */
        /* <DEDUP_REMOVED lines=24> */
[C---:B------:R-:W-:Y:S01]  /*fbb0*/  ISETP.GT.U32.AND P2, PT, R61.reuse, R53, PT ;  /* 0x000000353d00720c */ /* 0x040fe20003f44070 */
[--C-:B------:R-:W-:Y:S01]  /*fbc0*/  @!P3 IMAD.IADD R48, R48, 0x1, -R61.reuse ;  /* 0x000000013030b824 */ /* 0x100fe200078e0a3d */
[----:B------:R-:W-:Y:S01]  /*fbd0*/  ISETP.GT.U32.AND P3, PT, R61, R55, PT ;  /* 0x000000373d00720c */ /* 0x000fe20003f64070 */
[--C-:B------:R-:W-:Y:S01]  /*fbe0*/  @!P6 IMAD.IADD R47, R47, 0x1, -R61.reuse ;  /* 0x000000012f2fe824 */ /* 0x100fe200078e0a3d */
[----:B------:R0:W-:Y:S01]  /*fbf0*/  STL [R1+0x5634], R0 ;  /* 0x0056340001007387 */ /* 0x0001e20000100800 */
[----:B------:R-:W-:Y:S01]  /*fc00*/  ISETP.GT.U32.AND P6, PT, R61, R54, PT ;  /* 0x000000363d00720c */ /* 0x000fe20003fc4070 */
[--C-:B------:R-:W-:Y:S01]  /*fc10*/  @!P4 IMAD.IADD R49, R49, 0x1, -R61.reuse ;  /* 0x000000013131c824 */ /* 0x100fe200078e0a3d */
[C---:B------:R-:W-:Y:S01]  /*fc20*/  ISETP.GT.U32.AND P4, PT, R61.reuse, R56, PT ;  /* 0x000000383d00720c */ /* 0x040fe20003f84070 */
[--C-:B------:R-:W-:Y:S01]  /*fc30*/  @!P5 IMAD.IADD R50, R50, 0x1, -R61.reuse ;  /* 0x000000013232d824 */ /* 0x100fe200078e0a3d */
[----:B------:R-:W-:Y:S01]  /*fc40*/  ISETP.GT.U32.AND P5, PT, R61, R57, PT ;  /* 0x000000393d00720c */ /* 0x000fe20003fa4070 */
[--C-:B------:R-:W-:Y:S01]  /*fc50*/  @!P0 IMAD.IADD R51, R51, 0x1, -R61.reuse ;  /* 0x0000000133338824 */ /* 0x100fe200078e0a3d */
[----:B0-----:R-:W0:Y:S01]  /*fc60*/  S2R R0, SR_TID.X ;  /* 0x0000000000007919 */ /* 0x001e220000002100 */
[--C-:B------:R-:W-:Y:S01]  /*fc70*/  @!P1 IMAD.IADD R52, R52, 0x1, -R61.reuse ;  /* 0x0000000134349824 */ /* 0x100fe200078e0a3d */
[----:B------:R-:W-:Y:S01]  /*fc80*/  ISETP.GT.U32.AND P0, PT, R61, R58, PT ;  /* 0x0000003a3d00720c */ /* 0x000fe20003f04070 */
[--C-:B------:R-:W-:Y:S01]  /*fc90*/  @!P2 IMAD.IADD R53, R53, 0x1, -R61.reuse ;  /* 0x000000013535a824 */ /* 0x100fe200078e0a3d */
[----:B------:R-:W-:Y:S01]  /*fca0*/  ISETP.GT.U32.AND P1, PT, R61, R59, PT ;  /* 0x0000003b3d00720c */ /* 0x000fe20003f24070 */
[----:B------:R-:W-:Y:S01]  /*fcb0*/  @!P3 IMAD.IADD R55, R55, 0x1, -R61 ;  /* 0x000000013737b824 */ /* 0x000fe200078e0a3d */
[----:B------:R-:W-:-:S02]  /*fcc0*/  ISETP.GT.U32.AND P2, PT, R61, R60, PT ;  /* 0x0000003c3d00720c */ /* 0x000fc40003f44070 */
[C---:B------:R-:W-:Y:S01]  /*fcd0*/  ISETP.GT.U32.AND P3, PT, R61.reuse, R49, PT ;  /* 0x000000313d00720c */ /* 0x040fe20003f64070 */
[--C-:B------:R-:W-:Y:S02]  /*fce0*/  @!P6 IMAD.IADD R54, R54, 0x1, -R61.reuse ;  /* 0x000000013636e824 */ /* 0x100fe400078e0a3d */
        /* <DEDUP_REMOVED lines=21> */
[----:B------:R-:W-:Y:S02]  /*fe40*/  @!P2 IMAD.IADD R54, R54, 0x1, -R61 ;  /* 0x000000013636a824 */ /* 0x000fe400078e0a3d */
[----:B0-----:R-:W-:-:S02]  /*fe50*/  IMAD.SHL.U32 R0, R0, 0x10, RZ ;  /* 0x0000001000007824 */ /* 0x001fc400078e00ff */
[--C-:B------:R-:W-:Y:S01]  /*fe60*/  @!P6 IMAD.IADD R48, R48, 0x1, -R61.reuse ;  /* 0x000000013030e824 */ /* 0x100fe200078e0a3d */
[----:B------:R-:W-:Y:S01]  /*fe70*/  ISETP.GT.U32.AND P6, PT, R61, R59, PT ;  /* 0x0000003b3d00720c */ /* 0x000fe20003fc4070 */
[--C-:B------:R-:W-:Y:S01]  /*fe80*/  @!P3 IMAD.IADD R55, R55, 0x1, -R61.reuse ;  /* 0x000000013737b824 */ /* 0x100fe200078e0a3d */
[----:B------:R-:W-:Y:S01]  /*fe90*/  LOP3.LUT R0, R0, 0x100, RZ, 0xc0, !PT ;  /* 0x0000010000007812 */ /* 0x000fe200078ec0ff */
[--C-:B------:R-:W-:Y:S02]  /*fea0*/  @!P4 IMAD.IADD R56, R56, 0x1, -R61.reuse ;  /* 0x000000013838c824 */ /* 0x100fe400078e0a3d */
[--C-:B------:R-:W-:Y:S02]  /*feb0*/  @!P5 IMAD.IADD R57, R57, 0x1, -R61.reuse ;  /* 0x000000013939d824 */ /* 0x100fe400078e0a3d */
[--C-:B------:R-:W-:Y:S02]  /*fec0*/  @!P0 IMAD.IADD R58, R58, 0x1, -R61.reuse ;  /* 0x000000013a3a8824 */ /* 0x100fe400078e0a3d */
[----:B------:R-:W-:-:S04]  /*fed0*/  @!P1 IMAD.IADD R60, R60, 0x1, -R61 ;  /* 0x000000013c3c9824 */ /* 0x000fc800078e0a3d */
[----:B------:R-:W-:Y:S01]  /*fee0*/  @!P6 IMAD.IADD R59, R59, 0x1, -R61 ;  /* 0x000000013b3be824 */ /* 0x000fe200078e0a3d */
[----:B---3--:R-:W-:Y:S02]  /*fef0*/  ISETP.GE.AND P2, PT, R10, RZ, PT ;  /* 0x000000ff0a00720c */ /* 0x008fe40003f46270 */
[----:B----4-:R-:W-:Y:S02]  /*ff00*/  ISETP.GE.AND P3, PT, R12, RZ, PT ;  /* 0x000000ff0c00720c */ /* 0x010fe40003f66270 */
[----:B--2---:R-:W-:Y:S02]  /*ff10*/  IADD3 R9, R9, UR15, R0 ;  /* 0x0000000f09097c10 */ /* 0x004fe4000fffe000 */
[----:B------:R-:W2:Y:S01]  /*ff20*/  LDL R0, [R1+0x23cc] ;  /* 0x0023cc0001007983 */ /* 0x000ea20000100800 */
[----:B-----5:R-:W-:-:S03]  /*ff30*/  ISETP.GE.AND P4, PT, R11, RZ, PT ;  /* 0x000000ff0b00720c */ /* 0x020fc60003f86270 */
[----:B------:R0:W-:Y:S01]  /*ff40*/  STL [R1+0x2098], R9 ;  /* 0x0020980901007387 */ /* 0x0001e20000100800 */
[----:B------:R-:W-:Y:S02]  /*ff50*/  ISETP.GE.AND P0, PT, R8, RZ, PT ;  /* 0x000000ff0800720c */ /* 0x000fe40003f06270 */
[----:B------:R-:W-:Y:S01]  /*ff60*/  ISETP.GE.AND P5, PT, R5, RZ, PT ;  /* 0x000000ff0500720c */ /* 0x000fe20003fa6270 */
[----:B------:R-:W3:Y:S01]  /*ff70*/  LDL R12, [R1+0x23d0] ;  /* 0x0023d000010c7983 */ /* 0x000ee20000100800 */
[----:B------:R-:W-:-:S03]  /*ff80*/  ISETP.GE.AND P1, PT, R7, RZ, PT ;  /* 0x000000ff0700720c */ /* 0x000fc60003f26270 */
[----:B------:R-:W4:Y:S04]  /*ff90*/  LDL R11, [R1+0x23dc] ;  /* 0x0023dc00010b7983 */ /* 0x000f280000100800 */
[----:B------:R-:W5:Y:S04]  /*ffa0*/  LDL R10, [R1+0x23e8] ;  /* 0x0023e800010a7983 */ /* 0x000f680000100800 */
[----:B0-----:R-:W5:Y:S04]  /*ffb0*/  LDL R9, [R1+0x23f8] ;  /* 0x0023f80001097983 */ /* 0x001f680000100800 */
[----:B------:R-:W5:Y:S04]  /*ffc0*/  LDL R8, [R1+0x2400] ;  /* 0x0024000001087983 */ /* 0x000f680000100800 */
[----:B------:R-:W5:Y:S04]  /*ffd0*/  LDL R7, [R1+0x2408] ;  /* 0x0024080001077983 */ /* 0x000f680000100800 */
[----:B------:R-:W5:Y:S01]  /*ffe0*/  LDL R5, [R1+0x217c] ;  /* 0x00217c0001057983 */ /* 0x000f620000100800 */
[----:B------:R-:W-:-:S02]  /*fff0*/  @!P3 IMAD.MOV R16, RZ, RZ, -R16 ;  /* 0x000000ffff10b224 */ /* 0x000fc400078e0a10 */
[----:B------:R-:W-:Y:S01]  /*10000*/  @!P2 IMAD.MOV R17, RZ, RZ, -R17 ;  /* 0x000000ffff11a224 */ /* 0x000fe200078e0a11 */
[----:B------:R-:W-:Y:S02]  /*10010*/  ISETP.GE.AND P2, PT, R2, RZ, PT ;  /* 0x000000ff0200720c */ /* 0x000fe40003f46270 */
[----:B------:R-:W5:Y:S01]  /*10020*/  LDL R2, [R1+0x211c] ;  /* 0x00211c0001027983 */ /* 0x000f620000100800 */
[----:B------:R-:W-:-:S03]  /*10030*/  ISETP.GE.AND P3, PT, R14, RZ, PT ;  /* 0x000000ff0e00720c */ /* 0x000fc60003f66270 */
[----:B------:R-:W5:Y:S04]  /*10040*/  LDL.LU R61, [R1+0x2048] ;  /* 0x00204800013d7983 */ /* 0x000f680000300800 */
[----:B------:R-:W3:Y:S01]  /*10050*/  LDL.LU R14, [R1+0x5738] ;  /* 0x00573800010e7983 */ /* 0x000ee20000300800 */
[----:B------:R-:W-:Y:S02]  /*10060*/  @!P4 IMAD.MOV R15, RZ, RZ, -R15 ;  /* 0x000000ffff0fc224 */ /* 0x000fe400078e0a0f */
[----:B------:R-:W-:Y:S01]  /*10070*/  @!P5 IMAD.MOV R13, RZ, RZ, -R13 ;  /* 0x000000ffff0dd224 */ /* 0x000fe200078e0a0d */
[----:B--2---:R-:W-:Y:S02]  /*10080*/  ISETP.GE.AND P4, PT, R0, RZ, PT ;  /* 0x000000ff0000720c */ /* 0x004fe40003f86270 */
[----:B------:R-:W2:Y:S01]  /*10090*/  LDL R0, [R1+0x5434] ;  /* 0x0054340001007983 */ /* 0x000ea20000100800 */
[----:B----4-:R-:W-:Y:S01]  /*100a0*/  ISETP.GE.AND P5, PT, R11, RZ, PT ;  /* 0x000000ff0b00720c */ /* 0x010fe20003fa6270 */
[----:B---3--:R-:W-:Y:S01]  /*100b0*/  @!P0 IMAD.MOV R14, RZ, RZ, -R14 ;  /* 0x000000ffff0e8224 */ /* 0x008fe200078e0a0e */
[----:B------:R-:W-:-:S02]  /*100c0*/  ISETP.GE.AND P0, PT, R12, RZ, PT ;  /* 0x000000ff0c00720c */ /* 0x000fc40003f06270 */
[----:B------:R-:W3:Y:S04]  /*100d0*/  LDL.LU R12, [R1+0x5734] ;  /* 0x00573400010c7983 */ /* 0x000ee80000300800 */
[----:B------:R-:W4:Y:S01]  /*100e0*/  LDL.LU R11, [R1+0x5730] ;  /* 0x00573000010b7983 */ /* 0x000f220000300800 */
[----:B---3--:R-:W-:Y:S01]  /*100f0*/  @!P1 IMAD.MOV R12, RZ, RZ, -R12 ;  /* 0x000000ffff0c9224 */ /* 0x008fe200078e0a0c */
[----:B-----5:R-:W-:Y:S02]  /*10100*/  ISETP.GE.AND P1, PT, R10, RZ, PT ;  /* 0x000000ff0a00720c */ /* 0x020fe40003f26270 */
[----:B------:R-:W3:Y:S01]  /*10110*/  LDL.LU R10, [R1+0x572c] ;  /* 0x00572c00010a7983 */ /* 0x000ee20000300800 */
[----:B----4-:R-:W-:Y:S01]  /*10120*/  @!P2 IMAD.MOV R11, RZ, RZ, -R11 ;  /* 0x000000ffff0ba224 */ /* 0x010fe200078e0a0b */
[----:B------:R-:W-:-:S02]  /*10130*/  ISETP.GE.AND P2, PT, R9, RZ, PT ;  /* 0x000000ff0900720c */ /* 0x000fc40003f46270 */
[----:B------:R-:W4:Y:S01]  /*10140*/  LDL.LU R9, [R1+0x5728] ;  /* 0x0057280001097983 */ /* 0x000f220000300800 */
[----:B---3--:R-:W-:Y:S01]  /*10150*/  @!P3 IMAD.MOV R10, RZ, RZ, -R10 ;  /* 0x000000ffff0ab224 */ /* 0x008fe200078e0a0a */
[----:B------:R-:W-:Y:S02]  /*10160*/  ISETP.GE.AND P3, PT, R8, RZ, PT ;  /* 0x000000ff0800720c */ /* 0x000fe40003f66270 */
[----:B------:R-:W3:Y:S01]  /*10170*/  LDL.LU R8, [R1+0x5724] ;  /* 0x0057240001087983 */ /* 0x000ee20000300800 */
[----:B----4-:R-:W-:Y:S01]  /*10180*/  @!P4 IMAD.MOV R9, RZ, RZ, -R9 ;  /* 0x000000ffff09c224 */ /* 0x010fe200078e0a09 */
[----:B------:R-:W-:Y:S02]  /*10190*/  ISETP.GE.AND P4, PT, R7, RZ, PT ;  /* 0x000000ff0700720c */ /* 0x000fe40003f86270 */
[----:B------:R-:W4:Y:S01]  /*101a0*/  LDL.LU R7, [R1+0x5720] ;  /* 0x0057200001077983 */ /* 0x000f220000300800 */
[----:B------:R-:W-:Y:S02]  /*101b0*/  ISETP.NE.AND P6, PT, R61, RZ, PT ;  /* 0x000000ff3d00720c */ /* 0x000fe40003fc5270 */
[----:B------:R-:W-:Y:S01]  /*101c0*/  LOP3.LUT R61, RZ, R61, RZ, 0x33, !PT ;  /* 0x0000003dff3d7212 */ /* 0x000fe200078e33ff */
[----:B------:R-:W-:Y:S01]  /*101d0*/  @!P1 IMAD.MOV R6, RZ, RZ, -R6 ;  /* 0x000000ffff069224 */ /* 0x000fe200078e0a06 */
[----:B--2---:R-:W-:-:S02]  /*101e0*/  ISETP.GE.AND P1, PT, R0, RZ, PT ;  /* 0x000000ff0000720c */ /* 0x004fc40003f26270 */
[C---:B------:R-:W-:Y:S02]  /*101f0*/  SEL R0, R61.reuse, R17, !P6 ;  /* 0x000000113d007207 */ /* 0x040fe40007000000 */
[C---:B------:R-:W-:Y:S02]  /*10200*/  SEL R16, R61.reuse, R16, !P6 ;  /* 0x000000103d107207 */ /* 0x040fe40007000000 */
[----:B------:R-:W-:Y:S01]  /*10210*/  SEL R15, R61, R15, !P6 ;  /* 0x0000000f3d0f7207 */ /* 0x000fe20007000000 */
[----:B---3--:R-:W-:Y:S01]  /*10220*/  @!P0 IMAD.MOV R8, RZ, RZ, -R8 ;  /* 0x000000ffff088224 */ /* 0x008fe200078e0a08 */
[----:B------:R-:W-:Y:S02]  /*10230*/  ISETP.GE.AND P0, PT, R5, RZ, PT ;  /* 0x000000ff0500720c */ /* 0x000fe40003f06270 */
[----:B------:R-:W2:Y:S01]  /*10240*/  LDL.LU R5, [R1+0x571c] ;  /* 0x00571c0001057983 */ /* 0x000ea20000300800 */
[----:B----4-:R-:W-:Y:S01]  /*10250*/  @!P5 IMAD.MOV R7, RZ, RZ, -R7 ;  /* 0x000000ffff07d224 */ /* 0x010fe200078e0a07 */
[----:B------:R-:W-:-:S02]  /*10260*/  ISETP.GE.AND P5, PT, R2, RZ, PT ;  /* 0x000000ff0200720c */ /* 0x000fc40003fa6270 */
[----:B------:R-:W3:Y:S04]  /*10270*/  LDL.LU R2, [R1+0x5718] ;  /* 0x0057180001027983 */ /* 0x000ee80000300800 */
[----:B------:R-:W4:Y:S04]  /*10280*/  LDL.LU R17, [R1+0x204c] ;  /* 0x00204c0001117983 */ /* 0x000f280000300800 */
[----:B------:R0:W-:Y:S04]  /*10290*/  STL [R1+0x25c], R0 ;  /* 0x00025c0001007387 */ /* 0x0001e80000100800 */
[----:B------:R-:W-:Y:S01]  /*102a0*/  STL [R1+0x258], R16 ;  /* 0x0002581001007387 */ /* 0x000fe20000100800 */
[----:B0-----:R-:W-:-:S03]  /*102b0*/  SEL R0, R61, R14, !P6 ;  /* 0x0000000e3d007207 */ /* 0x001fc60007000000 */
[----:B------:R-:W-:Y:S01]  /*102c0*/  STL [R1+0x254], R15 ;  /* 0x0002540f01007387 */ /* 0x000fe20000100800 */
[----:B------:R-:W-:-:S03]  /*102d0*/  SEL R14, R61, R13, !P6 ;  /* 0x0000000d3d0e7207 */ /* 0x000fc60007000000 */
[----:B------:R-:W5:Y:S04]  /*102e0*/  LDL R13, [R1+0x53f0] ;  /* 0x0053f000010d7983 */ /* 0x000f680000100800 */
[----:B------:R0:W-:Y:S04]  /*102f0*/  STL [R1+0x250], R0 ;  /* 0x0002500001007387 */ /* 0x0001e80000100800 */
[----:B------:R1:W-:Y:S01]  /*10300*/  STL [R1+0x24c], R14 ;  /* 0x00024c0e01007387 */ /* 0x0003e20000100800 */
[----:B0-----:R-:W-:-:S03]  /*10310*/  SEL R0, R61, R12, !P6 ;  /* 0x0000000c3d007207 */ /* 0x001fc60007000000 */
[----:B------:R-:W4:Y:S01]  /*10320*/  LDL R12, [R1+0x53f4] ;  /* 0x0053f400010c7983 */ /* 0x000f220000100800 */
[----:B-1----:R-:W-:-:S03]  /*10330*/  SEL R14, R61, R11, !P6 ;  /* 0x0000000b3d0e7207 */ /* 0x002fc60007000000 */
[----:B------:R0:W-:Y:S04]  /*10340*/  STL [R1+0x248], R0 ;  /* 0x0002480001007387 */ /* 0x0001e80000100800 */
[----:B------:R-:W5:Y:S04]  /*10350*/  LDL R11, [R1+0x5404] ;  /* 0x00540400010b7983 */ /* 0x000f680000100800 */
[----:B------:R1:W-:Y:S01]  /*10360*/  STL [R1+0x244], R14 ;  /* 0x0002440e01007387 */ /* 0x0003e20000100800 */
[----:B0-----:R-:W-:-:S03]  /*10370*/  SEL R0, R61, R10, !P6 ;  /* 0x0000000a3d007207 */ /* 0x001fc60007000000 */
[----:B------:R-:W4:Y:S04]  /*10380*/  LDL R10, [R1+0x540c] ;  /* 0x00540c00010a7983 */ /* 0x000f280000100800 */
[----:B-1----:R-:W4:Y:S04]  /*10390*/  LDL R14, [R1+0x53d4] ;  /* 0x0053d400010e7983 */ /* 0x002f280000100800 */
[----:B------:R0:W-:Y:S01]  /*103a0*/  STL [R1+0x240], R0 ;  /* 0x0002400001007387 */ /* 0x0001e20000100800 */
[----:B------:R-:W-:Y:S01]  /*103b0*/  @!P3 IMAD.MOV R4, RZ, RZ, -R4 ;  /* 0x000000ffff04b224 */ /* 0x000fe200078e0a04 */
[----:B0-----:R-:W-:-:S02]  /*103c0*/  SEL R0, R61, R9, !P6 ;  /* 0x000000093d007207 */ /* 0x001fc40007000000 */
[C---:B------:R-:W-:Y:S02]  /*103d0*/  SEL R9, R61.reuse, R8, !P6 ;  /* 0x000000083d097207 */ /* 0x040fe40007000000 */
[----:B------:R-:W4:Y:S04]  /*103e0*/  LDL R8, [R1+0x5420] ;  /* 0x0054200001087983 */ /* 0x000f280000100800 */
[----:B------:R0:W-:Y:S01]  /*103f0*/  STL [R1+0x23c], R0 ;  /* 0x00023c0001007387 */ /* 0x0001e20000100800 */
[----:B------:R-:W-:-:S03]  /*10400*/  SEL R6, R61, R6, !P6 ;  /* 0x000000063d067207 */ /* 0x000fc60007000000 */
[----:B------:R-:W-:Y:S01]  /*10410*/  STL [R1+0x238], R9 ;  /* 0x0002380901007387 */ /* 0x000fe20000100800 */
[----:B------:R-:W-:-:S03]  /*10420*/  @!P4 IMAD.MOV R3, RZ, RZ, -R3 ;  /* 0x000000ffff03c224 */ /* 0x000fc600078e0a03 */
[----:B------:R-:W4:Y:S01]  /*10430*/  LDL R15, [R1+0x53cc] ;  /* 0x0053cc00010f7983 */ /* 0x000f220000100800 */
[----:B0-----:R-:W-:-:S05]  /*10440*/  SEL R0, R61, R7, !P6 ;  /* 0x000000073d007207 */ /* 0x001fca0007000000 */
[----:B------:R0:W-:Y:S01]  /*10450*/  STL [R1+0x234], R0 ;  /* 0x0002340001007387 */ /* 0x0001e20000100800 */
[----:B------:R-:W-:-:S03]  /*10460*/  SEL R3, R61, R3, !P6 ;  /* 0x000000033d037207 */ /* 0x000fc60007000000 */
[----:B------:R-:W-:Y:S04]  /*10470*/  STL [R1+0x230], R6 ;  /* 0x0002300601007387 */ /* 0x000fe80000100800 */
[----:B------:R-:W4:Y:S01]  /*10480*/  LDL R16, [R1+0x53c4] ;  /* 0x0053c40001107983 */ /* 0x000f220000100800 */
[----:B0-----:R-:W-:Y:S01]  /*10490*/  SEL R0, R61, R4, !P6 ;  /* 0x000000043d007207 */ /* 0x001fe20007000000 */
[----:B--2---:R-:W-:-:S05]  /*104a0*/  @!P2 IMAD.MOV R5, RZ, RZ, -R5 ;  /* 0x000000ffff05a224 */ /* 0x004fca00078e0a05 */
[----:B------:R-:W-:Y:S01]  /*104b0*/  SEL R5, R61, R5, !P6 ;  /* 0x000000053d057207 */ /* 0x000fe20007000000 */
[----:B---3--:R-:W-:-:S04]  /*104c0*/  @!P0 IMAD.MOV R2, RZ, RZ, -R2 ;  /* 0x000000ffff028224 */ /* 0x008fc800078e0a02 */
[----:B------:R-:W-:Y:S04]  /*104d0*/  STL [R1+0x22c], R5 ;  /* 0x00022c0501007387 */ /* 0x000fe80000100800 */
[----:B------:R0:W-:Y:S04]  /*104e0*/  STL [R1+0x228], R0 ;  /* 0x0002280001007387 */ /* 0x0001e80000100800 */
[----:B------:R-:W2:Y:S01]  /*104f0*/  LDL R9, [R1+0x53c0] ;  /* 0x0053c00001097983 */ /* 0x000ea20000100800 */
[----:B0-----:R-:W-:-:S03]  /*10500*/  SEL R0, R61, R2, !P6 ;  /* 0x000000023d007207 */ /* 0x001fc60007000000 */
[----:B------:R-:W-:Y:S04]  /*10510*/  STL [R1+0x224], R3 ;  /* 0x0002240301007387 */ /* 0x000fe80000100800 */
[----:B------:R0:W-:Y:S01]  /*10520*/  STL [R1+0x5638], R0 ;  /* 0x0056380001007387 */ /* 0x0001e20000100800 */
[----:B-----5:R-:W-:-:S03]  /*10530*/  ISETP.GE.AND P3, PT, R11, RZ, PT ;  /* 0x000000ff0b00720c */ /* 0x020fc60003f66270 */
[----:B------:R-:W3:Y:S01]  /*10540*/  LDL R11, [R1+0x53b4] ;  /* 0x0053b400010b7983 */ /* 0x000ee20000100800 */
[----:B----4-:R-:W-:-:S03]  /*10550*/  ISETP.GE.AND P0, PT, R10, RZ, PT ;  /* 0x000000ff0a00720c */ /* 0x010fc60003f06270 */
[----:B------:R-:W4:Y:S04]  /*10560*/  LDL R10, [R1+0x53bc] ;  /* 0x0053bc00010a7983 */ /* 0x000f280000100800 */
[----:B------:R-:W5:Y:S01]  /*10570*/  LDL.LU R2, [R1+0x150] ;  /* 0x0001500001027983 */ /* 0x000f620000300800 */
[----:B0-----:R-:W-:-:S04]  /*10580*/  IMAD.MOV.U32 R0, RZ, RZ, R18 ;  /* 0x000000ffff007224 */ /* 0x001fc800078e0012 */
[----:B------:R-:W-:Y:S01]  /*10590*/  @!P5 IMAD.MOV R0, RZ, RZ, -R0 ;  /* 0x000000ffff00d224 */ /* 0x000fe200078e0a00 */
[----:B------:R-:W-:Y:S02]  /*105a0*/  ISETP.GE.AND P5, PT, R12, RZ, PT ;  /* 0x000000ff0c00720c */ /* 0x000fe40003fa6270 */
[----:B------:R-:W3:Y:S04]  /*105b0*/  LDL R12, [R1+0x53a8] ;  /* 0x0053a800010c7983 */ /* 0x000ee80000100800 */
[----:B------:R-:W2:Y:S01]  /*105c0*/  LDL.LU R3, [R1+0x14c] ;  /* 0x00014c0001037983 */ /* 0x000ea20000300800 */
[----:B-----5:R-:W-:Y:S01]  /*105d0*/  @!P1 IMAD.MOV R2, RZ, RZ, -R2 ;  /* 0x000000ffff029224 */ /* 0x020fe200078e0a02 */
[----:B------:R-:W-:Y:S02]  /*105e0*/  ISETP.GE.AND P1, PT, R13, RZ, PT ;  /* 0x000000ff0d00720c */ /* 0x000fe40003f26270 */
[----:B------:R-:W5:Y:S04]  /*105f0*/  LDL R13, [R1+0x53a4] ;  /* 0x0053a400010d7983 */ /* 0x000f680000100800 */
[----:B------:R0:W-:Y:S04]  /*10600*/  STL [R1+0x150], R2 ;  /* 0x0001500201007387 */ /* 0x0001e80000100800 */
[----:B0-----:R-:W4:Y:S01]  /*10610*/  LDL.LU R2, [R1+0x148] ;  /* 0x0001480001027983 */ /* 0x001f220000300800 */
[----:B------:R-:W-:-:S13]  /*10620*/  ISETP.GE.AND P4, PT, R8, RZ, PT ;  /* 0x000000ff0800720c */ /* 0x000fda0003f86270 */
[----:B--2---:R-:W-:Y:S01]  /*10630*/  @!P4 IMAD.MOV R3, RZ, RZ, -R3 ;  /* 0x000000ffff03c224 */ /* 0x004fe200078e0a03 */
[----:B------:R-:W-:Y:S02]  /*10640*/  ISETP.GE.AND P4, PT, R14, RZ, PT ;  /* 0x000000ff0e00720c */ /* 0x000fe40003f86270 */
[----:B------:R-:W2:Y:S04]  /*10650*/  LDL R14, [R1+0x539c] ;  /* 0x00539c00010e7983 */ /* 0x000ea80000100800 */
[----:B------:R0:W-:Y:S04]  /*10660*/  STL [R1+0x14c], R3 ;  /* 0x00014c0301007387 */ /* 0x0001e80000100800 */
[----:B0-----:R-:W3:Y:S01]  /*10670*/  LDL.LU R3, [R1+0x144] ;  /* 0x0001440001037983 */ /* 0x001ee20000300800 */
[----:B----4-:R-:W-:Y:S01]  /*10680*/  @!P0 IMAD.MOV R2, RZ, RZ, -R2 ;  /* 0x000000ffff028224 */ /* 0x010fe200078e0a02 */
[----:B------:R-:W-:-:S02]  /*10690*/  ISETP.GE.AND P0, PT, R15, RZ, PT ;  /* 0x000000ff0f00720c */ /* 0x000fc40003f06270 */
[----:B------:R-:W4:Y:S04]  /*106a0*/  LDL R15, [R1+0x5390] ;  /* 0x00539000010f7983 */ /* 0x000f280000100800 */
[----:B------:R0:W-:Y:S04]  /*106b0*/  STL [R1+0x148], R2 ;  /* 0x0001480201007387 */ /* 0x0001e80000100800 */
[----:B0-----:R-:W5:Y:S01]  /*106c0*/  LDL.LU R2, [R1+0x140] ;  /* 0x0001400001027983 */ /* 0x001f620000300800 */
[----:B---3--:R-:W-:Y:S01]  /*106d0*/  @!P3 IMAD.MOV R3, RZ, RZ, -R3 ;  /* 0x000000ffff03b224 */ /* 0x008fe200078e0a03 */
[----:B------:R-:W-:-:S02]  /*106e0*/  ISETP.GE.AND P3, PT, R16, RZ, PT ;  /* 0x000000ff1000720c */ /* 0x000fc40003f66270 */
[----:B------:R-:W3:Y:S04]  /*106f0*/  LDL R16, [R1+0x5380] ;  /* 0x0053800001107983 */ /* 0x000ee80000100800 */
[----:B------:R0:W-:Y:S04]  /*10700*/  STL [R1+0x144], R3 ;  /* 0x0001440301007387 */ /* 0x0001e80000100800 */
[----:B0-----:R-:W2:Y:S01]  /*10710*/  LDL.LU R3, [R1+0x13c] ;  /* 0x00013c0001037983 */ /* 0x001ea20000300800 */
[----:B-----5:R-:W-:Y:S01]  /*10720*/  @!P5 IMAD.MOV R2, RZ, RZ, -R2 ;  /* 0x000000ffff02d224 */ /* 0x020fe200078e0a02 */
[----:B------:R-:W-:-:S02]  /*10730*/  ISETP.GE.AND P5, PT, R9, RZ, PT ;  /* 0x000000ff0900720c */ /* 0x000fc40003fa6270 */
[----:B------:R-:W5:Y:S04]  /*10740*/  LDL R9, [R1+0x5370] ;  /* 0x0053700001097983 */ /* 0x000f680000100800 */
[----:B------:R0:W-:Y:S04]  /*10750*/  STL [R1+0x140], R2 ;  /* 0x0001400201007387 */ /* 0x0001e80000100800 */
[----:B0-----:R-:W4:Y:S01]  /*10760*/  LDL.LU R2, [R1+0x138] ;  /* 0x0001380001027983 */ /* 0x001f220000300800 */
[----:B--2---:R-:W-:Y:S01]  /*10770*/  @!P1 IMAD.MOV R3, RZ, RZ, -R3 ;  /* 0x000000ffff039224 */ /* 0x004fe200078e0a03 */
[----:B------:R-:W-:-:S02]  /*10780*/  ISETP.GE.AND P1, PT, R10, RZ, PT ;  /* 0x000000ff0a00720c */ /* 0x000fc40003f26270 */
        /* <DEDUP_REMOVED lines=219> */
[----:B------:R-:W-:-:S04]  /*11540*/  ISETP.GE.AND P5, PT, R14, RZ, PT ;  /* 0x000000ff0e00720c */ /* 0x000fc80003fa6270 */
[----:B------:R0:W-:Y:S04]  /*11550*/  STL [R1+0x8c], R3 ;  /* 0x00008c0301007387 */ /* 0x0001e80000100800 */
[----:B0-----:R-:W2:Y:S04]  /*11560*/  LDL.LU R3, [R1+0x84] ;  /* 0x0000840001037983 */ /* 0x001ea80000300800 */
[----:B------:R-:W5:Y:S01]  /*11570*/  LDL R14, [R1+0x47ec] ;  /* 0x0047ec00010e7983 */ /* 0x000f620000100800 */
[----:B----4-:R-:W-:-:S05]  /*11580*/  @!P1 IMAD.MOV R2, RZ, RZ, -R2 ;  /* 0x000000ffff029224 */ /* 0x010fca00078e0a02 */
[----:B------:R0:W-:Y:S04]  /*11590*/  STL [R1+0x88], R2 ;  /* 0x0000880201007387 */ /* 0x0001e80000100800 */
[----:B0-----:R-:W4:Y:S01]  /*115a0*/  LDL.LU R2, [R1+0x80] ;  /* 0x0000800001027983 */ /* 0x001f220000300800 */
[----:B------:R-:W-:-:S03]  /*115b0*/  ISETP.GE.AND P1, PT, R15, RZ, PT ;  /* 0x000000ff0f00720c */ /* 0x000fc60003f26270 */
[----:B------:R-:W5:Y:S01]  /*115c0*/  LDL R15, [R1+0x47f8] ;  /* 0x0047f800010f7983 */ /* 0x000f620000100800 */
[----:B--2---:R-:W-:Y:S01]  /*115d0*/  @!P4 IMAD.MOV R3, RZ, RZ, -R3 ;  /* 0x000000ffff03c224 */ /* 0x004fe200078e0a03 */
[----:B------:R-:W-:-:S04]  /*115e0*/  ISETP.GE.AND P4, PT, R16, RZ, PT ;  /* 0x000000ff1000720c */ /* 0x000fc80003f86270 */
[----:B------:R0:W-:Y:S04]  /*115f0*/  STL [R1+0x84], R3 ;  /* 0x0000840301007387 */ /* 0x0001e80000100800 */
[----:B0-----:R-:W2:Y:S04]  /*11600*/  LDL.LU R3, [R1+0x7c] ;  /* 0x00007c0001037983 */ /* 0x001ea80000300800 */
[----:B------:R-:W5:Y:S01]  /*11610*/  LDL R16, [R1+0x47fc] ;  /* 0x0047fc0001107983 */ /* 0x000f620000100800 */
[----:B----4-:R-:W-:-:S05]  /*11620*/  @!P0 IMAD.MOV R2, RZ, RZ, -R2 ;  /* 0x000000ffff028224 */ /* 0x010fca00078e0a02 */
[----:B------:R0:W-:Y:S04]  /*11630*/  STL [R1+0x80], R2 ;  /* 0x0000800201007387 */ /* 0x0001e80000100800 */
[----:B0-----:R-:W4:Y:S04]  /*11640*/  LDL.LU R2, [R1+0x78] ;  /* 0x0000780001027983 */ /* 0x001f280000300800 */
[----:B------:R-:W5:Y:S01]  /*11650*/  LDL R8, [R1+0x4808] ;  /* 0x0048080001087983 */ /* 0x000f620000100800 */
        /* <DEDUP_REMOVED lines=10> */
[----:B------:R-:W-:Y:S01]  /*11700*/  ISETP.GE.AND P0, PT, R9, RZ, PT ;  /* 0x000000ff0900720c */ /* 0x000fe20003f06270 */
[----:B---3--:R-:W-:Y:S01]  /*11710*/  @!P1 IMAD.MOV R3, RZ, RZ, -R3 ;  /* 0x000000ffff039224 */ /* 0x008fe200078e0a03 */
[----:B------:R-:W-:-:S02]  /*11720*/  ISETP.GE.AND P1, PT, R12, RZ, PT ;  /* 0x000000ff0c00720c */ /* 0x000fc40003f26270 */
[----:B------:R-:W3:Y:S04]  /*11730*/  LDL R12, [R1+0x4814] ;  /* 0x00481400010c7983 */ /* 0x000ee80000100800 */
[----:B------:R0:W-:Y:S04]  /*11740*/  STL [R1+0x74], R3 ;  /* 0x0000740301007387 */ /* 0x0001e80000100800 */
[----:B0-----:R-:W2:Y:S04]  /*11750*/  LDL.LU R3, [R1+0x6c] ;  /* 0x00006c0001037983 */ /* 0x001ea80000300800 */
[----:B------:R-:W3:Y:S01]  /*11760*/  LDL R9, [R1+0x4820] ;  /* 0x0048200001097983 */ /* 0x000ee20000100800 */
[----:B-----5:R-:W-:-:S05]  /*11770*/  @!P4 IMAD.MOV R2, RZ, RZ, -R2 ;  /* 0x000000ffff02c224 */ /* 0x020fca00078e0a02 */
[----:B------:R0:W-:Y:S04]  /*11780*/  STL [R1+0x70], R2 ;  /* 0x0000700201007387 */ /* 0x0001e80000100800 */
[----:B0-----:R-:W5:Y:S01]  /*11790*/  LDL.LU R2, [R1+0x68] ;  /* 0x0000680001027983 */ /* 0x001f620000300800 */
[----:B------:R-:W-:-:S03]  /*117a0*/  ISETP.GE.AND P4, PT, R13, RZ, PT ;  /* 0x000000ff0d00720c */ /* 0x000fc60003f86270 */
[----:B------:R-:W3:Y:S01]  /*117b0*/  LDL R13, [R1+0x4824] ;  /* 0x00482400010d7983 */ /* 0x000ee20000100800 */
[----:B--2---:R-:W-:Y:S01]  /*117c0*/  @!P0 IMAD.MOV R3, RZ, RZ, -R3 ;  /* 0x000000ffff038224 */ /* 0x004fe200078e0a03 */
[----:B------:R-:W-:-:S04]  /*117d0*/  ISETP.GE.AND P0, PT, R14, RZ, PT ;  /* 0x000000ff0e00720c */ /* 0x000fc80003f06270 */
        /* <DEDUP_REMOVED lines=16> */
[----:B--2---:R-:W-:Y:S01]  /*118e0*/  @!P4 IMAD.MOV R3, RZ, RZ, -R3 ;  /* 0x000000ffff03c224 */ /* 0x004fe200078e0a03 */
[----:B------:R-:W-:Y:S02]  /*118f0*/  ISETP.GE.AND P4, PT, R10, RZ, PT ;  /* 0x000000ff0a00720c */ /* 0x000fe40003f86270 */
[----:B------:R-:W2:Y:S04]  /*11900*/  LDL R10, [R1+0x4844] ;  /* 0x00484400010a7983 */ /* 0x000ea80000100800 */
[----:B------:R0:W-:Y:S04]  /*11910*/  STL [R1+0x5c], R3 ;  /* 0x00005c0301007387 */ /* 0x0001e80000100800 */
[----:B0-----:R-:W3:Y:S01]  /*11920*/  LDL.LU R3, [R1+0x54] ;  /* 0x0000540001037983 */ /* 0x001ee20000300800 */
[----:B-----5:R-:W-:-:S05]  /*11930*/  @!P0 IMAD.MOV R2, RZ, RZ, -R2 ;  /* 0x000000ffff028224 */ /* 0x020fca00078e0a02 */
[----:B------:R0:W-:Y:S04]  /*11940*/  STL [R1+0x58], R2 ;  /* 0x0000580201007387 */ /* 0x0001e80000100800 */
[----:B0-----:R-:W5:Y:S01]  /*11950*/  LDL.LU R2, [R1+0x50] ;  /* 0x0000500001027983 */ /* 0x001f620000300800 */
[----:B----4-:R-:W-:-:S03]  /*11960*/  ISETP.GE.AND P0, PT, R11, RZ, PT ;  /* 0x000000ff0b00720c */ /* 0x010fc60003f06270 */
[----:B------:R-:W4:Y:S01]  /*11970*/  LDL R11, [R1+0x4850] ;  /* 0x00485000010b7983 */ /* 0x000f220000100800 */
[----:B---3--:R-:W-:Y:S01]  /*11980*/  @!P3 IMAD.MOV R3, RZ, RZ, -R3 ;  /* 0x000000ffff03b224 */ /* 0x008fe200078e0a03 */
[----:B------:R-:W-:-:S04]  /*11990*/  ISETP.GE.AND P3, PT, R12, RZ, PT ;  /* 0x000000ff0c00720c */ /* 0x000fc80003f66270 */
[----:B------:R0:W-:Y:S04]  /*119a0*/  STL [R1+0x54], R3 ;  /* 0x0000540301007387 */ /* 0x0001e80000100800 */
[----:B0-----:R-:W3:Y:S04]  /*119b0*/  LDL.LU R3, [R1+0x4c] ;  /* 0x00004c0001037983 */ /* 0x001ee80000300800 */
[----:B------:R-:W4:Y:S01]  /*119c0*/  LDL R12, [R1+0x4854] ;  /* 0x00485400010c7983 */ /* 0x000f220000100800 */
[----:B-----5:R-:W-:-:S05]  /*119d0*/  @!P5 IMAD.MOV R2, RZ, RZ, -R2 ;  /* 0x000000ffff02d224 */ /* 0x020fca00078e0a02 */
[----:B------:R0:W-:Y:S04]  /*119e0*/  STL [R1+0x50], R2 ;  /* 0x0000500201007387 */ /* 0x0001e80000100800 */
[----:B0-----:R-:W5:Y:S01]  /*119f0*/  LDL.LU R2, [R1+0x48] ;  /* 0x0000480001027983 */ /* 0x001f620000300800 */
[----:B------:R-:W-:-:S13]  /*11a00*/  ISETP.GE.AND P1, PT, R8, RZ, PT ;  /* 0x000000ff0800720c */ /* 0x000fda0003f26270 */
[----:B---3--:R-:W-:Y:S01]  /*11a10*/  @!P1 IMAD.MOV R3, RZ, RZ, -R3 ;  /* 0x000000ffff039224 */ /* 0x008fe200078e0a03 */
[----:B------:R-:W-:Y:S02]  /*11a20*/  ISETP.GE.AND P1, PT, R13, RZ, PT ;  /* 0x000000ff0d00720c */ /* 0x000fe40003f26270 */
[----:B------:R-:W3:Y:S04]  /*11a30*/  LDL R13, [R1+0x4860] ;  /* 0x00486000010d7983 */ /* 0x000ee80000100800 */
[----:B------:R0:W-:Y:S04]  /*11a40*/  STL [R1+0x4c], R3 ;  /* 0x00004c0301007387 */ /* 0x0001e80000100800 */
[----:B0-----:R-:W2:Y:S01]  /*11a50*/  LDL.LU R3, [R1+0x44] ;  /* 0x0000440001037983 */ /* 0x001ea20000300800 */
[----:B-----5:R-:W-:-:S05]  /*11a60*/  @!P4 IMAD.MOV R2, RZ, RZ, -R2 ;  /* 0x000000ffff02c224 */ /* 0x020fca00078e0a02 */
[----:B------:R0:W-:Y:S04]  /*11a70*/  STL [R1+0x48], R2 ;  /* 0x0000480201007387 */ /* 0x0001e80000100800 */
[----:B0-----:R-:W5:Y:S01]  /*11a80*/  LDL.LU R2, [R1+0x40] ;  /* 0x0000400001027983 */ /* 0x001f620000300800 */
[----:B------:R-:W-:-:S03]  /*11a90*/  ISETP.GE.AND P4, PT, R14, RZ, PT ;  /* 0x000000ff0e00720c */ /* 0x000fc60003f86270 */
[----:B------:R-:W3:Y:S04]  /*11aa0*/  LDL R14, [R1+0x4864] ;  /* 0x00486400010e7983 */ /* 0x000ee80000100800 */
[----:B------:R-:W4:Y:S01]  /*11ab0*/  LDL.LU R61, [R1+0x3c] ;  /* 0x00003c00013d7983 */ /* 0x000f220000300800 */
[----:B--2---:R-:W-:Y:S01]  /*11ac0*/  @!P0 IMAD.MOV R3, RZ, RZ, -R3 ;  /* 0x000000ffff038224 */ /* 0x004fe200078e0a03 */
[----:B------:R-:W-:-:S04]  /*11ad0*/  ISETP.GE.AND P0, PT, R15, RZ, PT ;  /* 0x000000ff0f00720c */ /* 0x000fc80003f06270 */
[----:B------:R-:W-:Y:S04]  /*11ae0*/  STL [R1+0x44], R3 ;  /* 0x0000440301007387 */ /* 0x000fe80000100800 */
[----:B------:R-:W2:Y:S01]  /*11af0*/  LDL R15, [R1+0x4870] ;  /* 0x00487000010f7983 */ /* 0x000ea20000100800 */
[----:B-----5:R-:W-:-:S05]  /*11b00*/  @!P3 IMAD.MOV R2, RZ, RZ, -R2 ;  /* 0x000000ffff02b224 */ /* 0x020fca00078e0a02 */
[----:B------:R0:W-:Y:S04]  /*11b10*/  STL [R1+0x40], R2 ;  /* 0x0000400201007387 */ /* 0x0001e80000100800 */
[----:B0-----:R-:W5:Y:S01]  /*11b20*/  LDL.LU R2, [R1+0x38] ;  /* 0x0000380001027983 */ /* 0x001f620000300800 */
[----:B------:R-:W-:Y:S02]  /*11b30*/  ISETP.GE.AND P5, PT, R9, RZ, PT ;  /* 0x000000ff0900720c */ /* 0x000fe40003fa6270 */
[----:B------:R-:W-:Y:S02]  /*11b40*/  ISETP.GE.AND P3, PT, R16, RZ, PT ;  /* 0x000000ff1000720c */ /* 0x000fe40003f66270 */
[----:B------:R-:W2:Y:S09]  /*11b50*/  LDL R16, [R1+0x4874] ;  /* 0x0048740001107983 */ /* 0x000eb20000100800 */
[----:B----4-:R-:W-:Y:S01]  /*11b60*/  @!P5 IMAD.MOV R61, RZ, RZ, -R61 ;  /* 0x000000ffff3dd224 */ /* 0x010fe200078e0a3d */
[----:B------:R-:W-:-:S04]  /*11b70*/  ISETP.GE.AND P5, PT, R10, RZ, PT ;  /* 0x000000ff0a00720c */ /* 0x000fc80003fa6270 */
[----:B------:R-:W-:Y:S04]  /*11b80*/  STL [R1+0x56a0], R61 ;  /* 0x0056a03d01007387 */ /* 0x000fe80000100800 */
[----:B------:R-:W4:Y:S04]  /*11b90*/  LDL.LU R3, [R1+0x34] ;  /* 0x0000340001037983 */ /* 0x000f280000300800 */
[----:B------:R-:W2:Y:S01]  /*11ba0*/  LDL R10, [R1+0x4880] ;  /* 0x00488000010a7983 */ /* 0x000ea20000100800 */
[----:B-----5:R-:W-:-:S05]  /*11bb0*/  @!P1 IMAD.MOV R2, RZ, RZ, -R2 ;  /* 0x000000ffff029224 */ /* 0x020fca00078e0a02 */
[----:B------:R-:W-:Y:S04]  /*11bc0*/  STL [R1+0x56a4], R2 ;  /* 0x0056a40201007387 */ /* 0x000fe80000100800 */
[----:B------:R-:W5:Y:S01]  /*11bd0*/  LDL.LU R4, [R1+0x30] ;  /* 0x0000300001047983 */ /* 0x000f620000300800 */
[----:B------:R-:W-:-:S03]  /*11be0*/  ISETP.GE.AND P1, PT, R11, RZ, PT ;  /* 0x000000ff0b00720c */ /* 0x000fc60003f26270 */
[----:B------:R-:W2:Y:S01]  /*11bf0*/  LDL R11, [R1+0x4884] ;  /* 0x00488400010b7983 */ /* 0x000ea20000100800 */
[----:B----4-:R-:W-:Y:S01]  /*11c00*/  @!P4 IMAD.MOV R3, RZ, RZ, -R3 ;  /* 0x000000ffff03c224 */ /* 0x010fe200078e0a03 */
[----:B------:R-:W-:-:S04]  /*11c10*/  ISETP.GE.AND P4, PT, R12, RZ, PT ;  /* 0x000000ff0c00720c */ /* 0x000fc80003f86270 */
[----:B------:R0:W-:Y:S04]  /*11c20*/  STL [R1+0x56a8], R3 ;  /* 0x0056a80301007387 */ /* 0x0001e80000100800 */
[----:B------:R-:W4:Y:S04]  /*11c30*/  LDL.LU R5, [R1+0x2c] ;  /* 0x00002c0001057983 */ /* 0x000f280000300800 */
[----:B------:R-:W2:Y:S01]  /*11c40*/  LDL R12, [R1+0x4890] ;  /* 0x00489000010c7983 */ /* 0x000ea20000100800 */
[----:B-----5:R-:W-:-:S05]  /*11c50*/  @!P0 IMAD.MOV R4, RZ, RZ, -R4 ;  /* 0x000000ffff048224 */ /* 0x020fca00078e0a04 */
[----:B------:R-:W-:Y:S04]  /*11c60*/  STL [R1+0x56ac], R4 ;  /* 0x0056ac0401007387 */ /* 0x000fe80000100800 */
[----:B------:R-:W5:Y:S01]  /*11c70*/  LDL.LU R6, [R1+0x28] ;  /* 0x0000280001067983 */ /* 0x000f620000300800 */
[----:B---3--:R-:W-:-:S03]  /*11c80*/  ISETP.GE.AND P0, PT, R13, RZ, PT ;  /* 0x000000ff0d00720c */ /* 0x008fc60003f06270 */
[----:B------:R-:W3:Y:S01]  /*11c90*/  LDL R13, [R1+0x4894] ;  /* 0x00489400010d7983 */ /* 0x000ee20000100800 */
[----:B----4-:R-:W-:Y:S01]  /*11ca0*/  @!P3 IMAD.MOV R5, RZ, RZ, -R5 ;  /* 0x000000ffff05b224 */ /* 0x010fe200078e0a05 */
[----:B------:R-:W-:-:S04]  /*11cb0*/  ISETP.GE.AND P3, PT, R14, RZ, PT ;  /* 0x000000ff0e00720c */ /* 0x000fc80003f66270 */
[----:B------:R-:W-:Y:S04]  /*11cc0*/  STL [R1+0x56b0], R5 ;  /* 0x0056b00501007387 */ /* 0x000fe80000100800 */
[----:B------:R-:W4:Y:S04]  /*11cd0*/  LDL.LU R7, [R1+0x24] ;  /* 0x0000240001077983 */ /* 0x000f280000300800 */
[----:B------:R-:W3:Y:S01]  /*11ce0*/  LDL R14, [R1+0x48a0] ;  /* 0x0048a000010e7983 */ /* 0x000ee20000100800 */
[----:B-----5:R-:W-:-:S05]  /*11cf0*/  @!P5 IMAD.MOV R6, RZ, RZ, -R6 ;  /* 0x000000ffff06d224 */ /* 0x020fca00078e0a06 */
[----:B------:R1:W-:Y:S04]  /*11d00*/  STL [R1+0x56b4], R6 ;  /* 0x0056b40601007387 */ /* 0x0003e80000100800 */
[----:B------:R-:W5:Y:S01]  /*11d10*/  LDL.LU R8, [R1+0x20] ;  /* 0x0000200001087983 */ /* 0x000f620000300800 */
[----:B--2---:R-:W-:-:S03]  /*11d20*/  ISETP.GE.AND P5, PT, R15, RZ, PT ;  /* 0x000000ff0f00720c */ /* 0x004fc60003fa6270 */
[----:B------:R-:W2:Y:S01]  /*11d30*/  LDL R15, [R1+0x48a4] ;  /* 0x0048a400010f7983 */ /* 0x000ea20000100800 */
[----:B----4-:R-:W-:Y:S01]  /*11d40*/  @!P1 IMAD.MOV R7, RZ, RZ, -R7 ;  /* 0x000000ffff079224 */ /* 0x010fe200078e0a07 */
[----:B------:R-:W-:-:S04]  /*11d50*/  ISETP.GE.AND P1, PT, R16, RZ, PT ;  /* 0x000000ff1000720c */ /* 0x000fc80003f26270 */
[----:B------:R4:W-:Y:S04]  /*11d60*/  STL [R1+0x56b8], R7 ;  /* 0x0056b80701007387 */ /* 0x0009e80000100800 */
[----:B------:R-:W3:Y:S04]  /*11d70*/  LDL.LU R9, [R1+0x1c] ;  /* 0x00001c0001097983 */ /* 0x000ee80000300800 */
[----:B------:R-:W4:Y:S01]  /*11d80*/  LDL R16, [R1+0x48b0] ;  /* 0x0048b00001107983 */ /* 0x000f220000100800 */
[----:B-----5:R-:W-:Y:S01]  /*11d90*/  @!P4 IMAD.MOV R8, RZ, RZ, -R8 ;  /* 0x000000ffff08c224 */ /* 0x020fe200078e0a08 */
[----:B------:R-:W-:-:S04]  /*11da0*/  ISETP.GE.AND P4, PT, R10, RZ, PT ;  /* 0x000000ff0a00720c */ /* 0x000fc80003f86270 */
[----:B------:R-:W-:Y:S04]  /*11db0*/  STL [R1+0x56bc], R8 ;  /* 0x0056bc0801007387 */ /* 0x000fe80000100800 */
[----:B------:R-:W5:Y:S04]  /*11dc0*/  LDL.LU R10, [R1+0x18] ;  /* 0x00001800010a7983 */ /* 0x000f680000300800 */
[----:B0-----:R-:W4:Y:S01]  /*11dd0*/  LDL R3, [R1+0x48b4] ;  /* 0x0048b40001037983 */ /* 0x001f220000100800 */
[----:B---3--:R-:W-:Y:S01]  /*11de0*/  @!P0 IMAD.MOV R9, RZ, RZ, -R9 ;  /* 0x000000ffff098224 */ /* 0x008fe200078e0a09 */
[----:B------:R-:W-:-:S04]  /*11df0*/  ISETP.GE.AND P0, PT, R11, RZ, PT ;  /* 0x000000ff0b00720c */ /* 0x000fc80003f06270 */
[----:B------:R0:W-:Y:S04]  /*11e00*/  STL [R1+0x56c0], R9 ;  /* 0x0056c00901007387 */ /* 0x0001e80000100800 */
[----:B------:R-:W3:Y:S04]  /*11e10*/  LDL.LU R11, [R1+0x14] ;  /* 0x00001400010b7983 */ /* 0x000ee80000300800 */
[----:B------:R-:W4:Y:S01]  /*11e20*/  LDL R18, [R1+0x48c0] ;  /* 0x0048c00001127983 */ /* 0x000f220000100800 */
[----:B-----5:R-:W-:Y:S01]  /*11e30*/  @!P3 IMAD.MOV R10, RZ, RZ, -R10 ;  /* 0x000000ffff0ab224 */ /* 0x020fe200078e0a0a */
[----:B------:R-:W-:-:S04]  /*11e40*/  ISETP.GE.AND P3, PT, R12, RZ, PT ;  /* 0x000000ff0c00720c */ /* 0x000fc80003f66270 */
[----:B------:R5:W-:Y:S04]  /*11e50*/  STL [R1+0x56c4], R10 ;  /* 0x0056c40a01007387 */ /* 0x000be80000100800 */
[----:B------:R-:W2:Y:S04]  /*11e60*/  LDL.LU R12, [R1+0x10] ;  /* 0x00001000010c7983 */ /* 0x000ea80000300800 */
[----:B------:R-:W5:Y:S01]  /*11e70*/  LDL R2, [R1+0x48c4] ;  /* 0x0048c40001027983 */ /* 0x000f620000100800 */
[----:B---3--:R-:W-:Y:S01]  /*11e80*/  @!P5 IMAD.MOV R11, RZ, RZ, -R11 ;  /* 0x000000ffff0bd224 */ /* 0x008fe200078e0a0b */
[----:B------:R-:W-:-:S04]  /*11e90*/  ISETP.GE.AND P5, PT, R13, RZ, PT ;  /* 0x000000ff0d00720c */ /* 0x000fc80003fa6270 */
[----:B------:R-:W-:Y:S04]  /*11ea0*/  STL [R1+0x56c8], R11 ;  /* 0x0056c80b01007387 */ /* 0x000fe80000100800 */
[----:B------:R-:W3:Y:S04]  /*11eb0*/  LDL.LU R13, [R1+0xc] ;  /* 0x00000c00010d7983 */ /* 0x000ee80000300800 */
[----:B------:R-:W5:Y:S01]  /*11ec0*/  LDL R61, [R1+0x48d0] ;  /* 0x0048d000013d7983 */ /* 0x000f620000100800 */
[----:B--2---:R-:W-:Y:S01]  /*11ed0*/  @!P1 IMAD.MOV R12, RZ, RZ, -R12 ;  /* 0x000000ffff0c9224 */ /* 0x004fe200078e0a0c */
[----:B------:R-:W-:-:S04]  /*11ee0*/  ISETP.GE.AND P1, PT, R14, RZ, PT ;  /* 0x000000ff0e00720c */ /* 0x000fc80003f26270 */
[----:B------:R-:W-:Y:S04]  /*11ef0*/  STL [R1+0x56cc], R12 ;  /* 0x0056cc0c01007387 */ /* 0x000fe80000100800 */
[----:B------:R-:W2:Y:S04]  /*11f00*/  LDL.LU R14, [R1+0x8] ;  /* 0x00000800010e7983 */ /* 0x000ea80000300800 */
[----:B-1----:R-:W5:Y:S01]  /*11f10*/  LDL R6, [R1+0x48d4] ;  /* 0x0048d40001067983 */ /* 0x002f620000100800 */
[----:B---3--:R-:W-:Y:S01]  /*11f20*/  @!P4 IMAD.MOV R13, RZ, RZ, -R13 ;  /* 0x000000ffff0dc224 */ /* 0x008fe200078e0a0d */
[----:B------:R-:W-:-:S04]  /*11f30*/  ISETP.GE.AND P4, PT, R15, RZ, PT ;  /* 0x000000ff0f00720c */ /* 0x000fc80003f86270 */
[----:B------:R-:W-:Y:S04]  /*11f40*/  STL [R1+0x56d0], R13 ;  /* 0x0056d00d01007387 */ /* 0x000fe80000100800 */
[----:B------:R-:W3:Y:S04]  /*11f50*/  LDL.LU R15, [R1+0x4] ;  /* 0x00000400010f7983 */ /* 0x000ee80000300800 */
[----:B------:R-:W5:Y:S01]  /*11f60*/  LDL R5, [R1+0x48e0] ;  /* 0x0048e00001057983 */ /* 0x000f620000100800 */
[----:B--2---:R-:W-:Y:S01]  /*11f70*/  @!P0 IMAD.MOV R14, RZ, RZ, -R14 ;  /* 0x000000ffff0e8224 */ /* 0x004fe200078e0a0e */
[----:B----4-:R-:W-:-:S04]  /*11f80*/  ISETP.GE.AND P0, PT, R16, RZ, PT ;  /* 0x000000ff1000720c */ /* 0x010fc80003f06270 */
[----:B------:R-:W-:Y:S04]  /*11f90*/  STL [R1+0x56d4], R14 ;  /* 0x0056d40e01007387 */ /* 0x000fe80000100800 */
[----:B------:R-:W2:Y:S04]  /*11fa0*/  LDL.LU R16, [R1] ;  /* 0x0000000001107983 */ /* 0x000ea80000300800 */
[----:B------:R-:W4:Y:S01]  /*11fb0*/  LDL R4, [R1+0x48e4] ;  /* 0x0048e40001047983 */ /* 0x000f220000100800 */
[----:B---3--:R-:W-:Y:S01]  /*11fc0*/  @!P3 IMAD.MOV R15, RZ, RZ, -R15 ;  /* 0x000000ffff0fb224 */ /* 0x008fe200078e0a0f */
[----:B------:R-:W-:-:S04]  /*11fd0*/  ISETP.GE.AND P3, PT, R3, RZ, PT ;  /* 0x000000ff0300720c */ /* 0x000fc80003f66270 */
[----:B------:R-:W-:Y:S04]  /*11fe0*/  STL [R1+0x56d8], R15 ;  /* 0x0056d80f01007387 */ /* 0x000fe80000100800 */
[----:B------:R-:W3:Y:S01]  /*11ff0*/  LDL R3, [R1+0x48f0] ;  /* 0x0048f00001037983 */ /* 0x000ee20000100800 */
[----:B------:R-:W-:Y:S02]  /*12000*/  @!P1 IMAD.MOV R19, RZ, RZ, -R19 ;  /* 0x000000ffff139224 */ /* 0x000fe400078e0a13 */
[----:B------:R-:W-:Y:S01]  /*12010*/  @!P4 IMAD.MOV R20, RZ, RZ, -R20 ;  /* 0x000000ffff14c224 */ /* 0x000fe200078e0a14 */
[----:B-----5:R-:W-:Y:S02]  /*12020*/  ISETP.GE.AND P1, PT, R2, RZ, PT ;  /* 0x000000ff0200720c */ /* 0x020fe40003f26270 */
[----:B------:R-:W-:Y:S01]  /*12030*/  ISETP.GE.AND P4, PT, R61, RZ, PT ;  /* 0x000000ff3d00720c */ /* 0x000fe20003f86270 */
[----:B--2---:R-:W-:Y:S01]  /*12040*/  @!P5 IMAD.MOV R16, RZ, RZ, -R16 ;  /* 0x000000ffff10d224 */ /* 0x004fe200078e0a10 */
[----:B------:R-:W-:-:S04]  /*12050*/  ISETP.GE.AND P5, PT, R18, RZ, PT ;  /* 0x000000ff1200720c */ /* 0x000fc80003fa6270 */
[----:B------:R-:W-:Y:S04]  /*12060*/  STL [R1+0x56dc], R16 ;  /* 0x0056dc1001007387 */ /* 0x000fe80000100800 */
[----:B------:R-:W2:Y:S04]  /*12070*/  LDL R18, [R1+0x48f4] ;  /* 0x0048f40001127983 */ /* 0x000ea80000100800 */
[----:B------:R-:W-:Y:S04]  /*12080*/  STL [R1+0x56e0], R19 ;  /* 0x0056e01301007387 */ /* 0x000fe80000100800 */
[----:B------:R-:W5:Y:S04]  /*12090*/  LDL R2, [R1+0x48f8] ;  /* 0x0048f80001027983 */ /* 0x000f680000100800 */
[----:B------:R-:W-:Y:S04]  /*120a0*/  STL [R1+0x56e4], R20 ;  /* 0x0056e41401007387 */ /* 0x000fe80000100800 */
[----:B------:R-:W5:Y:S01]  /*120b0*/  LDL R61, [R1+0x48fc] ;  /* 0x0048fc00013d7983 */ /* 0x000f620000100800 */
[----:B------:R-:W-:Y:S01]  /*120c0*/  @!P0 IMAD.MOV R21, RZ, RZ, -R21 ;  /* 0x000000ffff158224 */ /* 0x000fe200078e0a15 */
[----:B------:R-:W-:Y:S01]  /*120d0*/  ISETP.GE.AND P0, PT, R6, RZ, PT ;  /* 0x000000ff0600720c */ /* 0x000fe20003f06270 */
[----:B------:R-:W-:-:S02]  /*120e0*/  @!P3 IMAD.MOV R22, RZ, RZ, -R22 ;  /* 0x000000ffff16b224 */ /* 0x000fc400078e0a16 */
[----:B------:R-:W-:Y:S01]  /*120f0*/  @!P5 IMAD.MOV R23, RZ, RZ, -R23 ;  /* 0x000000ffff17d224 */ /* 0x000fe200078e0a17 */
[----:B------:R-:W-:Y:S01]  /*12100*/  STL [R1+0x56e8], R21 ;  /* 0x0056e81501007387 */ /* 0x000fe20000100800 */
[----:B------:R-:W-:Y:S01]  /*12110*/  @!P1 IMAD.MOV R24, RZ, RZ, -R24 ;  /* 0x000000ffff189224 */ /* 0x000fe200078e0a18 */
[----:B------:R-:W-:Y:S01]  /*12120*/  ISETP.GE.AND P3, PT, R5, RZ, PT ;  /* 0x000000ff0500720c */ /* 0x000fe20003f66270 */
[----:B------:R-:W-:Y:S01]  /*12130*/  @!P4 IMAD.MOV R25, RZ, RZ, -R25 ;  /* 0x000000ffff19c224 */ /* 0x000fe200078e0a19 */
[----:B------:R-:W5:Y:S01]  /*12140*/  LDL R6, [R1+0x4908] ;  /* 0x0049080001067983 */ /* 0x000f620000100800 */
[----:B----4-:R-:W-:-:S03]  /*12150*/  ISETP.GE.AND P5, PT, R4, RZ, PT ;  /* 0x000000ff0400720c */ /* 0x010fc60003fa6270 */
[----:B------:R-:W-:Y:S04]  /*12160*/  STL [R1+0x56ec], R22 ;  /* 0x0056ec1601007387 */ /* 0x000fe80000100800 */
[----:B------:R-:W4:Y:S04]  /*12170*/  LDL R5, [R1+0x490c] ;  /* 0x00490c0001057983 */ /* 0x000f280000100800 */
[----:B------:R-:W-:Y:S04]  /*12180*/  STL [R1+0x56f0], R23 ;  /* 0x0056f01701007387 */ /* 0x000fe80000100800 */
[----:B------:R-:W-:Y:S04]  /*12190*/  STL [R1+0x56f4], R24 ;  /* 0x0056f41801007387 */ /* 0x000fe80000100800 */
[----:B------:R-:W4:Y:S04]  /*121a0*/  LDL R4, [R1+0x4918] ;  /* 0x0049180001047983 */ /* 0x000f280000100800 */
[----:B------:R-:W-:Y:S01]  /*121b0*/  STL [R1+0x56f8], R25 ;  /* 0x0056f81901007387 */ /* 0x000fe20000100800 */
[----:B------:R-:W-:Y:S01]  /*121c0*/  @!P0 IMAD.MOV R26, RZ, RZ, -R26 ;  /* 0x000000ffff1a8224 */ /* 0x000fe200078e0a1a */
[----:B---3--:R-:W-:Y:S01]  /*121d0*/  ISETP.GE.AND P1, PT, R3, RZ, PT ;  /* 0x000000ff0300720c */ /* 0x008fe20003f26270 */
[----:B------:R-:W-:Y:S01]  /*121e0*/  @!P3 IMAD.MOV R27, RZ, RZ, -R27 ;  /* 0x000000ffff1bb224 */ /* 0x000fe200078e0a1b */
[----:B--2---:R-:W-:-:S02]  /*121f0*/  ISETP.GE.AND P4, PT, R18, RZ, PT ;  /* 0x000000ff1200720c */ /* 0x004fc40003f86270 */
[----:B------:R-:W2:Y:S04]  /*12200*/  LDL R18, [R1+0x491c] ;  /* 0x00491c0001127983 */ /* 0x000ea80000100800 */
[----:B------:R-:W-:Y:S01]  /*12210*/  STL [R1+0x56fc], R26 ;  /* 0x0056fc1a01007387 */ /* 0x000fe20000100800 */
[----:B-----5:R-:W-:-:S03]  /*12220*/  ISETP.GE.AND P0, PT, R2, RZ, PT ;  /* 0x000000ff0200720c */ /* 0x020fc60003f06270 */
[----:B------:R-:W3:Y:S04]  /*12230*/  LDL R3, [R1+0x4c50] ;  /* 0x004c500001037983 */ /* 0x000ee80000100800 */
[----:B------:R-:W5:Y:S01]  /*12240*/  LDL R2, [R1+0x4c54] ;  /* 0x004c540001027983 */ /* 0x000f620000100800 */
[----:B------:R-:W-:-:S03]  /*12250*/  ISETP.GE.AND P3, PT, R61, RZ, PT ;  /* 0x000000ff3d00720c */ /* 0x000fc60003f66270 */
[----:B------:R-:W-:Y:S04]  /*12260*/  STL [R1+0x5700], R27 ;  /* 0x0057001b01007387 */ /* 0x000fe80000100800 */
[----:B------:R-:W5:Y:S01]  /*12270*/  LDL R61, [R1+0x4c58] ;  /* 0x004c5800013d7983 */ /* 0x000f620000100800 */
[----:B------:R-:W-:Y:S02]  /*12280*/  @!P5 IMAD.MOV R28, RZ, RZ, -R28 ;  /* 0x000000ffff1cd224 */ /* 0x000fe400078e0a1c */
[----:B------:R-:W-:Y:S02]  /*12290*/  @!P1 IMAD.MOV R29, RZ, RZ, -R29 ;  /* 0x000000ffff1d9224 */ /* 0x000fe400078e0a1d */
[----:B------:R-:W-:Y:S01]  /*122a0*/  @!P4 IMAD.MOV R30, RZ, RZ, -R30 ;  /* 0x000000ffff1ec224 */ /* 0x000fe200078e0a1e */
[----:B------:R-:W-:Y:S01]  /*122b0*/  STL [R1+0x5704], R28 ;  /* 0x0057041c01007387 */ /* 0x000fe20000100800 */
[----:B------:R-:W-:Y:S01]  /*122c0*/  @!P0 IMAD.MOV R31, RZ, RZ, -R31 ;  /* 0x000000ffff1f8224 */ /* 0x000fe200078e0a1f */
[----:B------:R-:W-:-:S02]  /*122d0*/  ISETP.GE.AND P5, PT, R6, RZ, PT ;  /* 0x000000ff0600720c */ /* 0x000fc40003fa6270 */
[----:B------:R-:W5:Y:S01]  /*122e0*/  LDL R7, [R1+0x4c5c] ;  /* 0x004c5c0001077983 */ /* 0x000f620000100800 */
[----:B----4-:R-:W-:-:S03]  /*122f0*/  ISETP.GE.AND P1, PT, R5, RZ, PT ;  /* 0x000000ff0500720c */ /* 0x010fc60003f26270 */
[----:B------:R-:W-:Y:S04]  /*12300*/  STL [R1+0x5708], R29 ;  /* 0x0057081d01007387 */ /* 0x000fe80000100800 */
[----:B------:R-:W4:Y:S04]  /*12310*/  LDL R6, [R1+0x4c60] ;  /* 0x004c600001067983 */ /* 0x000f280000100800 */
[----:B------:R-:W4:Y:S01]  /*12320*/  LDL R5, [R1+0x4c64] ;  /* 0x004c640001057983 */ /* 0x000f220000100800 */
[----:B------:R-:W-:-:S03]  /*12330*/  ISETP.GE.AND P4, PT, R4, RZ, PT ;  /* 0x000000ff0400720c */ /* 0x000fc60003f86270 */
[----:B------:R-:W-:Y:S04]  /*12340*/  STL [R1+0x570c], R30 ;  /* 0x00570c1e01007387 */ /* 0x000fe80000100800 */
[----:B------:R-:W4:Y:S04]  /*12350*/  LDL R4, [R1+0x4c68] ;  /* 0x004c680001047983 */ /* 0x000f280000100800 */
[----:B------:R-:W-:Y:S01]  /*12360*/  STL [R1+0x5710], R31 ;  /* 0x0057101f01007387 */ /* 0x000fe20000100800 */
[----:B------:R-:W-:Y:S02]  /*12370*/  @!P3 IMAD.MOV R32, RZ, RZ, -R32 ;  /* 0x000000ffff20b224 */ /* 0x000fe400078e0a20 */
[----:B------:R-:W-:-:S02]  /*12380*/  @!P5 IMAD.MOV R33, RZ, RZ, -R33 ;  /* 0x000000ffff21d224 */ /* 0x000fc400078e0a21 */
[----:B------:R-:W-:Y:S01]  /*12390*/  @!P1 IMAD.MOV R34, RZ, RZ, -R34 ;  /* 0x000000ffff229224 */ /* 0x000fe200078e0a22 */
[----:B--2---:R-:W-:Y:S02]  /*123a0*/  ISETP.GE.AND P0, PT, R18, RZ, PT ;  /* 0x000000ff1200720c */ /* 0x004fe40003f06270 */
[----:B------:R-:W2:Y:S04]  /*123b0*/  LDL R18, [R1+0x4ff4] ;  /* 0x004ff40001127983 */ /* 0x000ea80000100800 */
[----:B------:R-:W-:Y:S01]  /*123c0*/  STL [R1+0x5714], R32 ;  /* 0x0057142001007387 */ /* 0x000fe20000100800 */
[----:B---3--:R-:W-:-:S03]  /*123d0*/  ISETP.GE.AND P3, PT, R3, RZ, PT ;  /* 0x000000ff0300720c */ /* 0x008fc60003f66270 */
[----:B------:R-:W3:Y:S01]  /*123e0*/  LDL R3, [R1+0x4ff8] ;  /* 0x004ff80001037983 */ /* 0x000ee20000100800 */
[----:B-----5:R-:W-:-:S03]  /*123f0*/  ISETP.GE.AND P5, PT, R2, RZ, PT ;  /* 0x000000ff0200720c */ /* 0x020fc60003fa6270 */
[----:B------:R-:W5:Y:S01]  /*12400*/  LDL R2, [R1+0x4ffc] ;  /* 0x004ffc0001027983 */ /* 0x000f620000100800 */
[----:B------:R-:W-:Y:S01]  /*12410*/  ISETP.GE.AND P1, PT, R61, RZ, PT ;  /* 0x000000ff3d00720c */ /* 0x000fe20003f26270 */
[----:B------:R-:W-:Y:S02]  /*12420*/  @!P4 IMAD.MOV R35, RZ, RZ, -R35 ;  /* 0x000000ffff23c224 */ /* 0x000fe400078e0a23 */
[----:B------:R-:W5:Y:S01]  /*12430*/  LDL R61, [R1+0x5000] ;  /* 0x00500000013d7983 */ /* 0x000f620000100800 */
[----:B------:R-:W-:-:S03]  /*12440*/  @!P0 IMAD.MOV R36, RZ, RZ, -R36 ;  /* 0x000000ffff248224 */ /* 0x000fc600078e0a24 */
[----:B0-----:R-:W5:Y:S01]  /*12450*/  LDL R9, [R1+0x5004] ;  /* 0x0050040001097983 */ /* 0x001f620000100800 */
[----:B------:R-:W-:-:S03]  /*12460*/  ISETP.GE.AND P4, PT, R7, RZ, PT ;  /* 0x000000ff0700720c */ /* 0x000fc60003f86270 */
[----:B------:R-:W5:Y:S01]  /*12470*/  LDL R8, [R1+0x5008] ;  /* 0x0050080001087983 */ /* 0x000f620000100800 */
[----:B------:R-:W-:-:S03]  /*12480*/  @!P3 IMAD.MOV R37, RZ, RZ, -R37 ;  /* 0x000000ffff25b224 */ /* 0x000fc600078e0a25 */
[----:B------:R-:W5:Y:S01]  /*12490*/  LDL R7, [R1+0x500c] ;  /* 0x00500c0001077983 */ /* 0x000f620000100800 */
[----:B------:R-:W-:Y:S01]  /*124a0*/  @!P1 IMAD.MOV R39, RZ, RZ, -R39 ;  /* 0x000000ffff279224 */ /* 0x000fe200078e0a27 */
[----:B----4-:R-:W-:Y:S02]  /*124b0*/  ISETP.GE.AND P0, PT, R6, RZ, PT ;  /* 0x000000ff0600720c */ /* 0x010fe40003f06270 */
[----:B------:R-:W4:Y:S01]  /*124c0*/  LDL R10, [R1+0x502c] ;  /* 0x00502c00010a7983 */ /* 0x000f220000100800 */
[----:B------:R-:W-:-:S03]  /*124d0*/  ISETP.GE.AND P3, PT, R5, RZ, PT ;  /* 0x000000ff0500720c */ /* 0x000fc60003f66270 */
[----:B------:R-:W4:Y:S01]  /*124e0*/  LDL R6, [R1+0x5010] ;  /* 0x0050100001067983 */ /* 0x000f220000100800 */
[----:B------:R-:W-:Y:S02]  /*124f0*/  @!P5 IMAD.MOV R38, RZ, RZ, -R38 ;  /* 0x000000ffff26d224 */ /* 0x000fe400078e0a26 */
[----:B------:R-:W-:Y:S01]  /*12500*/  @!P4 IMAD.MOV R40, RZ, RZ, -R40 ;  /* 0x000000ffff28c224 */ /* 0x000fe200078e0a28 */
[----:B------:R-:W4:Y:S01]  /*12510*/  LDL R5, [R1+0x5018] ;  /* 0x0050180001057983 */ /* 0x000f220000100800 */
[----:B------:R-:W-:-:S03]  /*12520*/  ISETP.GE.AND P5, PT, R4, RZ, PT ;  /* 0x000000ff0400720c */ /* 0x000fc60003fa6270 */
[----:B------:R-:W4:Y:S01]  /*12530*/  LDL R4, [R1+0x501c] ;  /* 0x00501c0001047983 */ /* 0x000f220000100800 */
[----:B------:R-:W-:Y:S02]  /*12540*/  @!P0 IMAD.MOV R41, RZ, RZ, -R41 ;  /* 0x000000ffff298224 */ /* 0x000fe400078e0a29 */
[----:B------:R-:W-:Y:S01]  /*12550*/  @!P3 IMAD.MOV R42, RZ, RZ, -R42 ;  /* 0x000000ffff2ab224 */ /* 0x000fe200078e0a2a */
[----:B--2---:R-:W-:Y:S02]  /*12560*/  ISETP.GE.AND P1, PT, R18, RZ, PT ;  /* 0x000000ff1200720c */ /* 0x004fe40003f26270 */
[----:B------:R-:W2:Y:S01]  /*12570*/  LDL R18, [R1+0x5014] ;  /* 0x0050140001127983 */ /* 0x000ea20000100800 */
[----:B---3--:R-:W-:-:S03]  /*12580*/  ISETP.GE.AND P4, PT, R3, RZ, PT ;  /* 0x000000ff0300720c */ /* 0x008fc60003f86270 */
[----:B------:R-:W3:Y:S01]  /*12590*/  LDL R3, [R1+0x5020] ;  /* 0x0050200001037983 */ /* 0x000ee20000100800 */
[----:B-----5:R-:W-:-:S03]  /*125a0*/  ISETP.GE.AND P0, PT, R2, RZ, PT ;  /* 0x000000ff0200720c */ /* 0x020fc60003f06270 */
[----:B------:R-:W5:Y:S01]  /*125b0*/  LDL R2, [R1+0x5024] ;  /* 0x0050240001027983 */ /* 0x000f620000100800 */
[----:B------:R-:W-:-:S03]  /*125c0*/  ISETP.GE.AND P3, PT, R61, RZ, PT ;  /* 0x000000ff3d00720c */ /* 0x000fc60003f66270 */
[----:B------:R-:W5:Y:S01]  /*125d0*/  LDL R61, [R1+0x5028] ;  /* 0x00502800013d7983 */ /* 0x000f620000100800 */
[----:B------:R-:W-:Y:S01]  /*125e0*/  @!P5 IMAD.MOV R43, RZ, RZ, -R43 ;  /* 0x000000ffff2bd224 */ /* 0x000fe200078e0a2b */
[----:B------:R-:W-:Y:S01]  /*125f0*/  ISETP.GE.AND P5, PT, R9, RZ, PT ;  /* 0x000000ff0900720c */ /* 0x000fe20003fa6270 */
[----:B------:R-:W-:Y:S01]  /*12600*/  @!P1 IMAD.MOV R44, RZ, RZ, -R44 ;  /* 0x000000ffff2c9224 */ /* 0x000fe200078e0a2c */
[----:B------:R-:W5:Y:S01]  /*12610*/  LDL R9, [R1+0x5030] ;  /* 0x0050300001097983 */ /* 0x000f620000100800 */
[----:B------:R-:W-:Y:S01]  /*12620*/  @!P4 IMAD.MOV R45, RZ, RZ, -R45 ;  /* 0x000000ffff2dc224 */ /* 0x000fe200078e0a2d */
[----:B------:R-:W-:Y:S01]  /*12630*/  ISETP.GE.AND P1, PT, R8, RZ, PT ;  /* 0x000000ff0800720c */ /* 0x000fe20003f26270 */
[----:B------:R-:W-:Y:S01]  /*12640*/  @!P0 IMAD.MOV R46, RZ, RZ, -R46 ;  /* 0x000000ffff2e8224 */ /* 0x000fe200078e0a2e */
[----:B------:R-:W-:Y:S02]  /*12650*/  ISETP.GE.AND P4, PT, R7, RZ, PT ;  /* 0x000000ff0700720c */ /* 0x000fe40003f86270 */
[----:B------:R-:W-:Y:S01]  /*12660*/  @!P3 IMAD.MOV R47, RZ, RZ, -R47 ;  /* 0x000000ffff2fb224 */ /* 0x000fe200078e0a2f */
[----:B----4-:R-:W-:-:S04]  /*12670*/  ISETP.GE.AND P0, PT, R6, RZ, PT ;  /* 0x000000ff0600720c */ /* 0x010fc80003f06270 */
[----:B------:R-:W-:-:S04]  /*12680*/  @!P5 IMAD.MOV R48, RZ, RZ, -R48 ;  /* 0x000000ffff30d224 */ /* 0x000fc800078e0a30 */
[----:B------:R-:W-:Y:S01]  /*12690*/  @!P1 IMAD.MOV R49, RZ, RZ, -R49 ;  /* 0x000000ffff319224 */ /* 0x000fe200078e0a31 */
[----:B------:R-:W-:Y:S01]  /*126a0*/  ISETP.GE.AND P5, PT, R5, RZ, PT ;  /* 0x000000ff0500720c */ /* 0x000fe20003fa6270 */
[----:B------:R-:W-:Y:S01]  /*126b0*/  @!P4 IMAD.MOV R50, RZ, RZ, -R50 ;  /* 0x000000ffff32c224 */ /* 0x000fe200078e0a32 */
[----:B------:R-:W-:Y:S02]  /*126c0*/  ISETP.GE.AND P1, PT, R4, RZ, PT ;  /* 0x000000ff0400720c */ /* 0x000fe40003f26270 */
[----:B------:R-:W-:Y:S01]  /*126d0*/  @!P0 IMAD.MOV R51, RZ, RZ, -R51 ;  /* 0x000000ffff338224 */ /* 0x000fe200078e0a33 */
[----:B--2---:R-:W-:Y:S02]  /*126e0*/  ISETP.GE.AND P3, PT, R18, RZ, PT ;  /* 0x000000ff1200720c */ /* 0x004fe40003f66270 */
[----:B------:R-:W2:Y:S04]  /*126f0*/  LDL R18, [R1+0x5034] ;  /* 0x0050340001127983 */ /* 0x000ea80000100800 */
[----:B------:R-:W4:Y:S01]  /*12700*/  LDL.LU R7, [R1+0x150] ;  /* 0x0001500001077983 */ /* 0x000f220000300800 */
[----:B---3--:R-:W-:-:S03]  /*12710*/  ISETP.GE.AND P4, PT, R3, RZ, PT ;  /* 0x000000ff0300720c */ /* 0x008fc60003f86270 */
[----:B------:R-:W3:Y:S04]  /*12720*/  LDL.LU R6, [R1+0x14c] ;  /* 0x00014c0001067983 */ /* 0x000ee80000300800 */
[----:B------:R-:W3:Y:S01]  /*12730*/  LDL.LU R5, [R1+0x148] ;  /* 0x0001480001057983 */ /* 0x000ee20000300800 */
[----:B-----5:R-:W-:-:S03]  /*12740*/  ISETP.GE.AND P0, PT, R2, RZ, PT ;  /* 0x000000ff0200720c */ /* 0x020fc60003f06270 */
[----:B------:R-:W5:Y:S01]  /*12750*/  LDL.LU R4, [R1+0x144] ;  /* 0x0001440001047983 */ /* 0x000f620000300800 */
[----:B------:R-:W-:-:S03]  /*12760*/  @!P3 IMAD.MOV R52, RZ, RZ, -R52 ;  /* 0x000000ffff34b224 */ /* 0x000fc600078e0a34 */
[----:B------:R-:W5:Y:S01]  /*12770*/  LDL.LU R3, [R1+0x140] ;  /* 0x0001400001037983 */ /* 0x000f620000300800 */
[----:B------:R-:W-:-:S03]  /*12780*/  ISETP.GE.AND P3, PT, R61, RZ, PT ;  /* 0x000000ff3d00720c */ /* 0x000fc60003f66270 */
[----:B------:R-:W5:Y:S04]  /*12790*/  LDL.LU R2, [R1+0x13c] ;  /* 0x00013c0001027983 */ /* 0x000f680000300800 */
[----:B------:R-:W5:Y:S01]  /*127a0*/  LDL.LU R61, [R1+0x138] ;  /* 0x00013800013d7983 */ /* 0x000f620000300800 */
[----:B------:R-:W0:Y:S01]  /*127b0*/  S2R R8, SR_TID.X ;  /* 0x0000000000087919 */ /* 0x000e220000002100 */
[----:B------:R-:W-:Y:S01]  /*127c0*/  @!P4 IMAD.MOV R55, RZ, RZ, -R55 ;  /* 0x000000ffff37c224 */ /* 0x000fe200078e0a37 */
[----:B------:R-:W-:Y:S02]  /*127d0*/  ISETP.NE.AND P2, PT, R17, RZ, PT ;  /* 0x000000ff1100720c */ /* 0x000fe40003f45270 */
[----:B0-----:R-:W-:-:S05]  /*127e0*/  LOP3.LUT R8, R8, 0x1f, RZ, 0xc0, !PT ;  /* 0x0000001f08087812 */ /* 0x001fca00078ec0ff */
[----:B------:R-:W-:-:S05]  /*127f0*/  IMAD R8, R8, UR14, RZ ;  /* 0x0000000e08087c24 */ /* 0x000fca000f8e02ff */
[----:B------:R4:W-:Y:S01]  /*12800*/  STL [R1+0x21c], R8 ;  /* 0x00021c0801007387 */ /* 0x0009e20000100800 */
[----:B------:R-:W-:Y:S01]  /*12810*/  @!P5 IMAD.MOV R53, RZ, RZ, -R53 ;  /* 0x000000ffff35d224 */ /* 0x000fe200078e0a35 */
[----:B------:R-:W-:Y:S01]  /*12820*/  ISETP.GE.AND P5, PT, R10, RZ, PT ;  /* 0x000000ff0a00720c */ /* 0x000fe20003fa6270 */
[----:B------:R-:W-:Y:S01]  /*12830*/  @!P1 IMAD.MOV R54, RZ, RZ, -R54 ;  /* 0x000000ffff369224 */ /* 0x000fe200078e0a36 */
[----:B------:R-:W-:Y:S02]  /*12840*/  ISETP.GE.AND P1, PT, R9, RZ, PT ;  /* 0x000000ff0900720c */ /* 0x000fe40003f26270 */
[----:B--2---:R-:W-:Y:S02]  /*12850*/  ISETP.GE.AND P4, PT, R18, RZ, PT ;  /* 0x000000ff1200720c */ /* 0x004fe40003f86270 */
[----:B------:R-:W-:Y:S02]  /*12860*/  LOP3.LUT R18, RZ, R17, RZ, 0x33, !PT ;  /* 0x00000011ff127212 */ /* 0x000fe400078e33ff */
[----:B------:R-:W-:Y:S01]  /*12870*/  IADD3 R17, P6, R8, UR6, RZ ;  /* 0x0000000608117c10 */ /* 0x000fe2000ffde0ff */
[----:B------:R-:W-:Y:S01]  /*12880*/  @!P3 IMAD.MOV R57, RZ, RZ, -R57 ;  /* 0x000000ffff39b224 */ /* 0x000fe200078e0a39 */
[----:B----4-:R-:W-:-:S03]  /*12890*/  SEL R8, R18, R7, !P2 ;  /* 0x0000000712087207 */ /* 0x010fc60005000000 */
[----:B------:R-:W-:Y:S01]  /*128a0*/  @!P5 IMAD.MOV R58, RZ, RZ, -R58 ;  /* 0x000000ffff3ad224 */ /* 0x000fe200078e0a3a */
[C---:B---3--:R-:W-:Y:S01]  /*128b0*/  SEL R7, R18.reuse, R6, !P2 ;  /* 0x0000000612077207 */ /* 0x048fe20005000000 */
[----:B------:R0:W-:Y:S01]  /*128c0*/  STL [R1+0x569c], R17 ;  /* 0x00569c1101007387 */ /* 0x0001e20000100800 */
[----:B------:R-:W-:Y:S01]  /*128d0*/  ULDC UR6, c[0x0][0x240] ;  /* 0x0000900000067ab9 */ /* 0x000fe20000000800 */
[C---:B------:R-:W-:Y:S02]  /*128e0*/  SEL R6, R18.reuse, R5, !P2 ;  /* 0x0000000512067207 */ /* 0x040fe40005000000 */
[----:B------:R1:W-:Y:S01]  /*128f0*/  STL [R1+0x214], R8 ;  /* 0x0002140801007387 */ /* 0x0003e20000100800 */
[----:B-----5:R-:W-:-:S03]  /*12900*/  SEL R5, R18, R4, !P2 ;  /* 0x0000000412057207 */ /* 0x020fc60005000000 */
[----:B------:R2:W-:Y:S01]  /*12910*/  STL [R1+0x210], R7 ;  /* 0x0002100701007387 */ /* 0x0005e20000100800 */
[----:B------:R-:W-:-:S03]  /*12920*/  SEL R4, R18, R3, !P2 ;  /* 0x0000000312047207 */ /* 0x000fc60005000000 */
[----:B------:R3:W-:Y:S01]  /*12930*/  STL [R1+0x20c], R6 ;  /* 0x00020c0601007387 */ /* 0x0007e20000100800 */
[----:B------:R-:W-:-:S03]  /*12940*/  SEL R3, R18, R2, !P2 ;  /* 0x0000000212037207 */ /* 0x000fc60005000000 */
[----:B------:R4:W-:Y:S01]  /*12950*/  STL [R1+0x208], R5 ;  /* 0x0002080501007387 */ /* 0x0009e20000100800 */
[----:B------:R-:W-:-:S03]  /*12960*/  SEL R2, R18, R61, !P2 ;  /* 0x0000003d12027207 */ /* 0x000fc60005000000 */
[----:B------:R5:W-:Y:S04]  /*12970*/  STL [R1+0x204], R4 ;  /* 0x0002040401007387 */ /* 0x000be80000100800 */
[----:B0-----:R-:W5:Y:S04]  /*12980*/  LDL.LU R17, [R1+0x134] ;  /* 0x0001340001117983 */ /* 0x001f680000300800 */
[----:B------:R0:W-:Y:S04]  /*12990*/  STL [R1+0x200], R3 ;  /* 0x0002000301007387 */ /* 0x0001e80000100800 */
[----:B------:R-:W5:Y:S04]  /*129a0*/  LDL.LU R32, [R1+0x130] ;  /* 0x0001300001207983 */ /* 0x000f680000300800 */
[----:B------:R0:W-:Y:S04]  /*129b0*/  STL [R1+0x1fc], R2 ;  /* 0x0001fc0201007387 */ /* 0x0001e80000100800 */
[----:B------:R-:W5:Y:S04]  /*129c0*/  LDL.LU R31, [R1+0x12c] ;  /* 0x00012c00011f7983 */ /* 0x000f680000300800 */
        /* <DEDUP_REMOVED lines=20> */
[----:B-1----:R-:W5:Y:S04]  /*12b10*/  LDL.LU R8, [R1+0xd8] ;  /* 0x0000d80001087983 */ /* 0x002f680000300800 */
[----:B--2---:R-:W2:Y:S04]  /*12b20*/  LDL.LU R7, [R1+0xd4] ;  /* 0x0000d40001077983 */ /* 0x004ea80000300800 */
[----:B---3--:R-:W3:Y:S04]  /*12b30*/  LDL.LU R6, [R1+0xd0] ;  /* 0x0000d00001067983 */ /* 0x008ee80000300800 */
[----:B----4-:R-:W4:Y:S04]  /*12b40*/  LDL.LU R5, [R1+0xcc] ;  /* 0x0000cc0001057983 */ /* 0x010f280000300800 */
[----:B-----5:R-:W5:Y:S04]  /*12b50*/  LDL.LU R4, [R1+0xc8] ;  /* 0x0000c80001047983 */ /* 0x020f680000300800 */
[----:B0-----:R-:W5:Y:S04]  /*12b60*/  LDL.LU R3, [R1+0xc4] ;  /* 0x0000c40001037983 */ /* 0x001f680000300800 */
[----:B------:R-:W5:Y:S04]  /*12b70*/  LDL.LU R2, [R1+0xc0] ;  /* 0x0000c00001027983 */ /* 0x000f680000300800 */
[----:B------:R-:W5:Y:S01]  /*12b80*/  LDL.LU R61, [R1+0xbc] ;  /* 0x0000bc00013d7983 */ /* 0x000f620000300800 */
[----:B------:R-:W-:-:S05]  /*12b90*/  SEL R17, R18, R17, !P2 ;  /* 0x0000001112117207 */ /* 0x000fca0005000000 */
[----:B------:R0:W-:Y:S01]  /*12ba0*/  STL [R1+0x1f8], R17 ;  /* 0x0001f81101007387 */ /* 0x0001e20000100800 */
[C---:B------:R-:W-:Y:S02]  /*12bb0*/  SEL R32, R18.reuse, R32, !P2 ;  /* 0x0000002012207207 */ /* 0x040fe40005000000 */
[----:B------:R-:W-:-:S03]  /*12bc0*/  SEL R31, R18, R31, !P2 ;  /* 0x0000001f121f7207 */ /* 0x000fc60005000000 */
[----:B------:R-:W-:Y:S01]  /*12bd0*/  STL [R1+0x1f4], R32 ;  /* 0x0001f42001007387 */ /* 0x000fe20000100800 */
[----:B0-----:R-:W-:-:S03]  /*12be0*/  SEL R17, R18, R30, !P2 ;  /* 0x0000001e12117207 */ /* 0x001fc60005000000 */
[----:B------:R-:W-:Y:S01]  /*12bf0*/  STL [R1+0x3c], R31 ;  /* 0x00003c1f01007387 */ /* 0x000fe20000100800 */
[----:B------:R-:W-:-:S03]  /*12c00*/  SEL R29, R18, R29, !P2 ;  /* 0x0000001d121d7207 */ /* 0x000fc60005000000 */
[----:B------:R0:W-:Y:S01]  /*12c10*/  STL [R1+0x38], R17 ;  /* 0x0000381101007387 */ /* 0x0001e20000100800 */
[----:B------:R-:W-:-:S03]  /*12c20*/  SEL R28, R18, R28, !P2 ;  /* 0x0000001c121c7207 */ /* 0x000fc60005000000 */
[----:B------:R-:W-:Y:S01]  /*12c30*/  STL [R1+0x34], R29 ;  /* 0x0000341d01007387 */ /* 0x000fe20000100800 */
[----:B0-----:R-:W-:-:S03]  /*12c40*/  SEL R17, R18, R27, !P2 ;  /* 0x0000001b12117207 */ /* 0x001fc60005000000 */
[----:B------:R-:W-:Y:S01]  /*12c50*/  STL [R1+0x30], R28 ;  /* 0x0000301c01007387 */ /* 0x000fe20000100800 */
[C---:B------:R-:W-:Y:S02]  /*12c60*/  SEL R26, R18.reuse, R26, !P2 ;  /* 0x0000001a121a7207 */ /* 0x040fe40005000000 */
[C---:B------:R-:W-:Y:S01]  /*12c70*/  SEL R25, R18.reuse, R25, !P2 ;  /* 0x0000001912197207 */ /* 0x040fe20005000000 */
[----:B------:R0:W-:Y:S04]  /*12c80*/  STL [R1+0x2c], R17 ;  /* 0x00002c1101007387 */ /* 0x0001e80000100800 */
[----:B------:R-:W-:Y:S01]  /*12c90*/  STL [R1+0x28], R26 ;  /* 0x0000281a01007387 */ /* 0x000fe20000100800 */
[----:B0-----:R-:W-:-:S03]  /*12ca0*/  SEL R17, R18, R24, !P2 ;  /* 0x0000001812117207 */ /* 0x001fc60005000000 */
[----:B------:R-:W-:Y:S01]  /*12cb0*/  STL [R1+0x24], R25 ;  /* 0x0000241901007387 */ /* 0x000fe20000100800 */
[C---:B------:R-:W-:Y:S02]  /*12cc0*/  SEL R23, R18.reuse, R23, !P2 ;  /* 0x0000001712177207 */ /* 0x040fe40005000000 */
[C---:B------:R-:W-:Y:S01]  /*12cd0*/  SEL R22, R18.reuse, R22, !P2 ;  /* 0x0000001612167207 */ /* 0x040fe20005000000 */
[----:B------:R0:W-:Y:S04]  /*12ce0*/  STL [R1+0x20], R17 ;  /* 0x0000201101007387 */ /* 0x0001e80000100800 */
[----:B------:R-:W-:Y:S01]  /*12cf0*/  STL [R1+0x1c], R23 ;  /* 0x00001c1701007387 */ /* 0x000fe20000100800 */
[C---:B------:R-:W-:Y:S02]  /*12d00*/  SEL R20, R18.reuse, R20, !P2 ;  /* 0x0000001412147207 */ /* 0x040fe40005000000 */
[C---:B0-----:R-:W-:Y:S01]  /*12d10*/  SEL R17, R18.reuse, R21, !P2 ;  /* 0x0000001512117207 */ /* 0x041fe20005000000 */
[----:B------:R-:W-:Y:S01]  /*12d20*/  STL [R1+0x18], R22 ;  /* 0x0000181601007387 */ /* 0x000fe20000100800 */
[----:B------:R-:W-:-:S03]  /*12d30*/  SEL R19, R18, R19, !P2 ;  /* 0x0000001312137207 */ /* 0x000fc60005000000 */
[----:B------:R0:W-:Y:S04]  /*12d40*/  STL [R1+0x14], R17 ;  /* 0x0000141101007387 */ /* 0x0001e80000100800 */
[----:B------:R1:W-:Y:S01]  /*12d50*/  STL [R1+0x10], R20 ;  /* 0x0000101401007387 */ /* 0x0003e20000100800 */
[C---:B0-----:R-:W-:Y:S02]  /*12d60*/  SEL R17, R18.reuse, R16, !P2 ;  /* 0x0000001012117207 */ /* 0x041fe40005000000 */
[C---:B------:R-:W-:Y:S02]  /*12d70*/  SEL R16, R18.reuse, R15, !P2 ;  /* 0x0000000f12107207 */ /* 0x040fe40005000000 */
[C---:B------:R-:W-:Y:S01]  /*12d80*/  SEL R15, R18.reuse, R14, !P2 ;  /* 0x0000000e120f7207 */ /* 0x040fe20005000000 */
[----:B------:R0:W-:Y:S01]  /*12d90*/  STL [R1+0xc], R19 ;  /* 0x00000c1301007387 */ /* 0x0001e20000100800 */
[----:B------:R-:W-:-:S02]  /*12da0*/  SEL R14, R18, R13, !P2 ;  /* 0x0000000d120e7207 */ /* 0x000fc40005000000 */
[C---:B------:R-:W-:Y:S01]  /*12db0*/  SEL R13, R18.reuse, R12, !P2 ;  /* 0x0000000c120d7207 */ /* 0x040fe20005000000 */
[----:B------:R-:W-:Y:S01]  /*12dc0*/  STL [R1+0x8], R17 ;  /* 0x0000081101007387 */ /* 0x000fe20000100800 */
[C---:B------:R-:W-:Y:S02]  /*12dd0*/  SEL R12, R18.reuse, R11, !P2 ;  /* 0x0000000b120c7207 */ /* 0x040fe40005000000 */
[C---:B------:R-:W-:Y:S01]  /*12de0*/  SEL R11, R18.reuse, R10, !P2 ;  /* 0x0000000a120b7207 */ /* 0x040fe20005000000 */
[----:B------:R0:W-:Y:S01]  /*12df0*/  STL [R1+0x4], R16 ;  /* 0x0000041001007387 */ /* 0x0001e20000100800 */
[----:B------:R-:W-:-:S03]  /*12e00*/  SEL R10, R18, R9, !P2 ;  /* 0x00000009120a7207 */ /* 0x000fc60005000000 */
[----:B------:R0:W-:Y:S01]  /*12e10*/  STL [R1], R15 ;  /* 0x0000000f01007387 */ /* 0x0001e20000100800 */
[----:B------:R-:W-:-:S03]  /*12e20*/  SEL R9, R18, R8, !P2 ;  /* 0x0000000812097207 */ /* 0x000fc60005000000 */
[----:B------:R0:W-:Y:S01]  /*12e30*/  STL [R1+0x1f0], R14 ;  /* 0x0001f00e01007387 */ /* 0x0001e20000100800 */
[----:B--2---:R-:W-:-:S03]  /*12e40*/  SEL R8, R18, R7, !P2 ;  /* 0x0000000712087207 */ /* 0x004fc60005000000 */
[----:B------:R2:W-:Y:S01]  /*12e50*/  STL [R1+0x1ec], R13 ;  /* 0x0001ec0d01007387 */ /* 0x0005e20000100800 */
[----:B---3--:R-:W-:-:S03]  /*12e60*/  SEL R7, R18, R6, !P2 ;  /* 0x0000000612077207 */ /* 0x008fc60005000000 */
[----:B------:R3:W-:Y:S01]  /*12e70*/  STL [R1+0x1e8], R12 ;  /* 0x0001e80c01007387 */ /* 0x0007e20000100800 */
[----:B----4-:R-:W-:-:S03]  /*12e80*/  SEL R6, R18, R5, !P2 ;  /* 0x0000000512067207 */ /* 0x010fc60005000000 */
        /* <DEDUP_REMOVED lines=9> */
[----:B------:R5:W-:Y:S04]  /*12f20*/  STL [R1+0x1d0], R6 ;  /* 0x0001d00601007387 */ /* 0x000be80000100800 */
[----:B------:R5:W-:Y:S04]  /*12f30*/  STL [R1+0x1cc], R5 ;  /* 0x0001cc0501007387 */ /* 0x000be80000100800 */
[----:B------:R5:W-:Y:S04]  /*12f40*/  STL [R1+0x1c8], R4 ;  /* 0x0001c80401007387 */ /* 0x000be80000100800 */
[----:B------:R-:W5:Y:S04]  /*12f50*/  LDL.LU R32, [R1+0xb8] ;  /* 0x0000b80001207983 */ /* 0x000f680000300800 */
        /* <DEDUP_REMOVED lines=14> */
[----:B0-----:R-:W5:Y:S04]  /*13040*/  LDL.LU R19, [R1+0x84] ;  /* 0x0000840001137983 */ /* 0x001f680000300800 */
[----:B------:R-:W5:Y:S04]  /*13050*/  LDL.LU R16, [R1+0x80] ;  /* 0x0000800001107983 */ /* 0x000f680000300800 */
[----:B------:R-:W5:Y:S04]  /*13060*/  LDL.LU R15, [R1+0x7c] ;  /* 0x00007c00010f7983 */ /* 0x000f680000300800 */
[----:B------:R-:W5:Y:S04]  /*13070*/  LDL.LU R14, [R1+0x78] ;  /* 0x00007800010e7983 */ /* 0x000f680000300800 */
[----:B--2---:R-:W2:Y:S04]  /*13080*/  LDL.LU R13, [R1+0x74] ;  /* 0x00007400010d7983 */ /* 0x004ea80000300800 */
[----:B---3--:R-:W3:Y:S04]  /*13090*/  LDL.LU R12, [R1+0x70] ;  /* 0x00007000010c7983 */ /* 0x008ee80000300800 */
[----:B----4-:R-:W4:Y:S04]  /*130a0*/  LDL.LU R11, [R1+0x6c] ;  /* 0x00006c00010b7983 */ /* 0x010f280000300800 */
[----:B-----5:R-:W5:Y:S04]  /*130b0*/  LDL.LU R10, [R1+0x68] ;  /* 0x00006800010a7983 */ /* 0x020f680000300800 */
        /* <DEDUP_REMOVED lines=9> */
[----:B------:R-:W5:Y:S01]  /*13150*/  LDL.LU R17, [R1+0x40] ;  /* 0x0000400001117983 */ /* 0x000f620000300800 */
[----:B------:R-:W-:-:S05]  /*13160*/  SEL R32, R18, R32, !P2 ;  /* 0x0000002012207207 */ /* 0x000fca0005000000 */
[----:B------:R0:W-:Y:S01]  /*13170*/  STL [R1+0x1bc], R32 ;  /* 0x0001bc2001007387 */ /* 0x0001e20000100800 */
[----:B------:R-:W-:-:S03]  /*13180*/  SEL R31, R18, R31, !P2 ;  /* 0x0000001f121f7207 */ /* 0x000fc60005000000 */
[----:B0-----:R-:W5:Y:S01]  /*13190*/  LDL.LU R32, [R1+0x5714] ;  /* 0x0057140001207983 */ /* 0x001f620000300800 */
[----:B------:R-:W-:-:S03]  /*131a0*/  SEL R30, R18, R30, !P2 ;  /* 0x0000001e121e7207 */ /* 0x000fc60005000000 */
[----:B------:R0:W-:Y:S01]  /*131b0*/  STL [R1+0x1b8], R31 ;  /* 0x0001b81f01007387 */ /* 0x0001e20000100800 */
[C---:B------:R-:W-:Y:S02]  /*131c0*/  SEL R29, R18.reuse, R29, !P2 ;  /* 0x0000001d121d7207 */ /* 0x040fe40005000000 */
[C---:B------:R-:W-:Y:S01]  /*131d0*/  SEL R28, R18.reuse, R28, !P2 ;  /* 0x0000001c121c7207 */ /* 0x040fe20005000000 */
[----:B0-----:R-:W5:Y:S01]  /*131e0*/  LDL.LU R31, [R1+0x5710] ;  /* 0x00571000011f7983 */ /* 0x001f620000300800 */
[----:B------:R-:W-:-:S03]  /*131f0*/  SEL R27, R18, R27, !P2 ;  /* 0x0000001b121b7207 */ /* 0x000fc60005000000 */
[----:B------:R0:W-:Y:S01]  /*13200*/  STL [R1+0x1b4], R30 ;  /* 0x0001b41e01007387 */ /* 0x0001e20000100800 */
[C---:B------:R-:W-:Y:S02]  /*13210*/  SEL R26, R18.reuse, R26, !P2 ;  /* 0x0000001a121a7207 */ /* 0x040fe40005000000 */
[C---:B------:R-:W-:Y:S01]  /*13220*/  SEL R25, R18.reuse, R25, !P2 ;  /* 0x0000001912197207 */ /* 0x040fe20005000000 */
[----:B0-----:R-:W5:Y:S04]  /*13230*/  LDL.LU R30, [R1+0x570c] ;  /* 0x00570c00011e7983 */ /* 0x001f680000300800 */
[----:B------:R0:W-:Y:S01]  /*13240*/  STL [R1+0x1b0], R29 ;  /* 0x0001b01d01007387 */ /* 0x0001e20000100800 */
[C---:B------:R-:W-:Y:S02]  /*13250*/  SEL R24, R18.reuse, R24, !P2 ;  /* 0x0000001812187207 */ /* 0x040fe40005000000 */
[C---:B------:R-:W-:Y:S01]  /*13260*/  SEL R23, R18.reuse, R23, !P2 ;  /* 0x0000001712177207 */ /* 0x040fe20005000000 */
[----:B0-----:R-:W5:Y:S04]  /*13270*/  LDL.LU R29, [R1+0x5708] ;  /* 0x00570800011d7983 */ /* 0x001f680000300800 */
[----:B------:R0:W-:Y:S01]  /*13280*/  STL [R1+0x1ac], R28 ;  /* 0x0001ac1c01007387 */ /* 0x0001e20000100800 */
[----:B------:R-:W-:-:S03]  /*13290*/  SEL R22, R18, R22, !P2 ;  /* 0x0000001612167207 */ /* 0x000fc60005000000 */
        /* <DEDUP_REMOVED lines=20> */
[----:B--2---:R-:W-:-:S03]  /*133e0*/  SEL R13, R18, R13, !P2 ;  /* 0x0000000d120d7207 */ /* 0x004fc60005000000 */
[----:B0-----:R-:W2:Y:S04]  /*133f0*/  LDL.LU R21, [R1+0x56e8] ;  /* 0x0056e80001157983 */ /* 0x001ea80000300800 */
[----:B------:R0:W-:Y:S01]  /*13400*/  STL [R1+0x18c], R20 ;  /* 0x00018c1401007387 */ /* 0x0001e20000100800 */
[----:B---3--:R-:W-:-:S03]  /*13410*/  SEL R12, R18, R12, !P2 ;  /* 0x0000000c120c7207 */ /* 0x008fc60005000000 */
[----:B0-----:R-:W3:Y:S04]  /*13420*/  LDL.LU R20, [R1+0x56e4] ;  /* 0x0056e40001147983 */ /* 0x001ee80000300800 */
[----:B------:R0:W-:Y:S01]  /*13430*/  STL [R1+0x188], R19 ;  /* 0x0001881301007387 */ /* 0x0001e20000100800 */
[----:B----4-:R-:W-:-:S03]  /*13440*/  SEL R11, R18, R11, !P2 ;  /* 0x0000000b120b7207 */ /* 0x010fc60005000000 */
[----:B0-----:R-:W4:Y:S04]  /*13450*/  LDL.LU R19, [R1+0x56e0] ;  /* 0x0056e00001137983 */ /* 0x001f280000300800 */
[----:B------:R0:W-:Y:S01]  /*13460*/  STL [R1+0x184], R16 ;  /* 0x0001841001007387 */ /* 0x0001e20000100800 */
[----:B-----5:R-:W-:-:S03]  /*13470*/  SEL R10, R18, R10, !P2 ;  /* 0x0000000a120a7207 */ /* 0x020fc60005000000 */
[----:B0-----:R-:W5:Y:S04]  /*13480*/  LDL.LU R16, [R1+0x56dc] ;  /* 0x0056dc0001107983 */ /* 0x001f680000300800 */
[----:B------:R0:W-:Y:S01]  /*13490*/  STL [R1+0x180], R15 ;  /* 0x0001800f01007387 */ /* 0x0001e20000100800 */
[----:B------:R-:W-:-:S03]  /*134a0*/  SEL R9, R18, R9, !P2 ;  /* 0x0000000912097207 */ /* 0x000fc60005000000 */
[----:B0-----:R-:W2:Y:S04]  /*134b0*/  LDL.LU R15, [R1+0x56d8] ;  /* 0x0056d800010f7983 */ /* 0x001ea80000300800 */
[----:B------:R0:W-:Y:S01]  /*134c0*/  STL [R1+0x17c], R14 ;  /* 0x00017c0e01007387 */ /* 0x0001e20000100800 */
[----:B------:R-:W-:-:S03]  /*134d0*/  SEL R8, R18, R8, !P2 ;  /* 0x0000000812087207 */ /* 0x000fc60005000000 */
[----:B0-----:R-:W3:Y:S04]  /*134e0*/  LDL.LU R14, [R1+0x56d4] ;  /* 0x0056d400010e7983 */ /* 0x001ee80000300800 */
[----:B------:R0:W-:Y:S01]  /*134f0*/  STL [R1+0x178], R13 ;  /* 0x0001780d01007387 */ /* 0x0001e20000100800 */
[----:B------:R-:W-:-:S03]  /*13500*/  SEL R7, R18, R7, !P2 ;  /* 0x0000000712077207 */ /* 0x000fc60005000000 */
[----:B0-----:R-:W4:Y:S04]  /*13510*/  LDL.LU R13, [R1+0x56d0] ;  /* 0x0056d000010d7983 */ /* 0x001f280000300800 */
[----:B------:R0:W-:Y:S01]  /*13520*/  STL [R1+0x174], R12 ;  /* 0x0001740c01007387 */ /* 0x0001e20000100800 */
[----:B------:R-:W-:-:S03]  /*13530*/  SEL R6, R18, R6, !P2 ;  /* 0x0000000612067207 */ /* 0x000fc60005000000 */
        /* <DEDUP_REMOVED lines=16> */
[----:B------:R0:W-:Y:S04]  /*13640*/  STL [R1+0x15c], R6 ;  /* 0x00015c0601007387 */ /* 0x0001e80000100800 */
[----:B0-----:R-:W3:Y:S04]  /*13650*/  LDL.LU R6, [R1+0x56b4] ;  /* 0x0056b40001067983 */ /* 0x001ee80000300800 */
[----:B------:R0:W-:Y:S04]  /*13660*/  STL [R1+0x158], R5 ;  /* 0x0001580501007387 */ /* 0x0001e80000100800 */
[----:B0-----:R-:W4:Y:S04]  /*13670*/  LDL.LU R5, [R1+0x56b0] ;  /* 0x0056b00001057983 */ /* 0x001f280000300800 */
[----:B------:R0:W-:Y:S04]  /*13680*/  STL [R1+0x154], R4 ;  /* 0x0001540401007387 */ /* 0x0001e80000100800 */
[----:B0-----:R-:W5:Y:S04]  /*13690*/  LDL.LU R4, [R1+0x56ac] ;  /* 0x0056ac0001047983 */ /* 0x001f680000300800 */
[----:B------:R0:W-:Y:S04]  /*136a0*/  STL [R1+0x150], R3 ;  /* 0x0001500301007387 */ /* 0x0001e80000100800 */
[----:B0-----:R-:W2:Y:S04]  /*136b0*/  LDL.LU R3, [R1+0x56a8] ;  /* 0x0056a80001037983 */ /* 0x001ea80000300800 */
[----:B------:R0:W-:Y:S04]  /*136c0*/  STL [R1+0x14c], R2 ;  /* 0x00014c0201007387 */ /* 0x0001e80000100800 */
[----:B0-----:R-:W3:Y:S04]  /*136d0*/  LDL.LU R2, [R1+0x56a4] ;  /* 0x0056a40001027983 */ /* 0x001ee80000300800 */
[----:B------:R0:W-:Y:S04]  /*136e0*/  STL [R1+0x148], R61 ;  /* 0x0001483d01007387 */ /* 0x0001e80000100800 */
[----:B0-----:R-:W4:Y:S01]  /*136f0*/  LDL.LU R61, [R1+0x56a0] ;  /* 0x0056a000013d7983 */ /* 0x001f220000300800 */
[----:B------:R-:W-:-:S05]  /*13700*/  SEL R17, R18, R17, !P2 ;  /* 0x0000001112117207 */ /* 0x000fca0005000000 */
[----:B------:R3:W-:Y:S01]  /*13710*/  STL [R1+0x144], R17 ;  /* 0x0001441101007387 */ /* 0x0007e20000100800 */
[C---:B-----5:R-:W-:Y:S02]  /*13720*/  SEL R4, R18.reuse, R4, !P2 ;  /* 0x0000000412047207 */ /* 0x060fe40005000000 */
[C---:B---3--:R-:W-:Y:S02]  /*13730*/  SEL R17, R18.reuse, R2, !P2 ;  /* 0x0000000212117207 */ /* 0x048fe40005000000 */
[C---:B--2---:R-:W-:Y:S02]  /*13740*/  SEL R2, R18.reuse, R3, !P2 ;  /* 0x0000000312027207 */ /* 0x044fe40005000000 */
[C---:B----4-:R-:W-:Y:S02]  /*13750*/  SEL R3, R18.reuse, R5, !P2 ;  /* 0x0000000512037207 */ /* 0x050fe40005000000 */
[----:B------:R-:W-:-:S05]  /*13760*/  SEL R61, R18, R61, !P2 ;  /* 0x0000003d123d7207 */ /* 0x000fca0005000000 */
[----:B------:R-:W-:Y:S04]  /*13770*/  STL [R1+0x140], R61 ;  /* 0x0001403d01007387 */ /* 0x000fe80000100800 */
[----:B------:R-:W-:Y:S04]  /*13780*/  STL [R1+0x13c], R17 ;  /* 0x00013c1101007387 */ /* 0x000fe80000100800 */
[----:B------:R0:W-:Y:S04]  /*13790*/  STL [R1+0x138], R2 ;  /* 0x0001380201007387 */ /* 0x0001e80000100800 */
[----:B------:R1:W-:Y:S01]  /*137a0*/  STL [R1+0x134], R4 ;  /* 0x0001340401007387 */ /* 0x0003e20000100800 */
[----:B0-----:R-:W-:-:S03]  /*137b0*/  SEL R2, R18, R6, !P2 ;  /* 0x0000000612027207 */ /* 0x001fc60005000000 */
[----:B------:R0:W-:Y:S01]  /*137c0*/  STL [R1+0x130], R3 ;  /* 0x0001300301007387 */ /* 0x0001e20000100800 */
[----:B-1----:R-:W-:-:S03]  /*137d0*/  SEL R4, R18, R7, !P2 ;  /* 0x0000000712047207 */ /* 0x002fc60005000000 */
[----:B------:R1:W-:Y:S04]  /*137e0*/  STL [R1+0x12c], R2 ;  /* 0x00012c0201007387 */ /* 0x0003e80000100800 */
[----:B------:R2:W-:Y:S01]  /*137f0*/  STL [R1+0x128], R4 ;  /* 0x0001280401007387 */ /* 0x0005e20000100800 */
[C---:B0-----:R-:W-:Y:S02]  /*13800*/  SEL R3, R18.reuse, R8, !P2 ;  /* 0x0000000812037207 */ /* 0x041fe40005000000 */
[----:B-1----:R-:W-:-:S03]  /*13810*/  SEL R2, R18, R9, !P2 ;  /* 0x0000000912027207 */ /* 0x002fc60005000000 */
[----:B------:R0:W-:Y:S01]  /*13820*/  STL [R1+0x124], R3 ;  /* 0x0001240301007387 */ /* 0x0001e20000100800 */
[----:B--2---:R-:W-:-:S03]  /*13830*/  SEL R4, R18, R10, !P2 ;  /* 0x0000000a12047207 */ /* 0x004fc60005000000 */
        /* <DEDUP_REMOVED lines=60> */
[----:B------:R1:W-:Y:S01]  /*13c00*/  STL [R1+0xa8], R2 ;  /* 0x0000a80201007387 */ /* 0x0003e20000100800 */
[----:B0-----:R-:W-:-:S03]  /*13c10*/  SEL R3, R18, R43, !P2 ;  /* 0x0000002b12037207 */ /* 0x001fc60005000000 */
[----:B-1----:R-:W2:Y:S04]  /*13c20*/  LDL.LU R2, [R1+0x21c] ;  /* 0x00021c0001027983 */ /* 0x002ea80000300800 */
[----:B------:R0:W-:Y:S04]  /*13c30*/  STL [R1+0xa4], R4 ;  /* 0x0000a40401007387 */ /* 0x0001e80000100800 */
[----:B------:R1:W-:Y:S04]  /*13c40*/  STL [R1+0xa0], R3 ;  /* 0x0000a00301007387 */ /* 0x0003e80000100800 */
[----:B------:R-:W3:Y:S01]  /*13c50*/  LDL.LU R7, [R1+0x214] ;  /* 0x0002140001077983 */ /* 0x000ee20000300800 */
[----:B0-----:R-:W-:-:S02]  /*13c60*/  SEL R4, R18, R44, !P2 ;  /* 0x0000002c12047207 */ /* 0x001fc40005000000 */
[----:B-1----:R-:W-:-:S03]  /*13c70*/  SEL R3, R18, R45, !P2 ;  /* 0x0000002d12037207 */ /* 0x002fc60005000000 */
[----:B------:R0:W-:Y:S01]  /*13c80*/  STL [R1+0x9c], R4 ;  /* 0x00009c0401007387 */ /* 0x0001e20000100800 */
[----:B------:R-:W-:-:S03]  /*13c90*/  SEL R5, R18, R47, !P2 ;  /* 0x0000002f12057207 */ /* 0x000fc60005000000 */
[----:B------:R1:W-:Y:S01]  /*13ca0*/  STL [R1+0x98], R3 ;  /* 0x0000980301007387 */ /* 0x0003e20000100800 */
[C---:B0-----:R-:W-:Y:S02]  /*13cb0*/  SEL R4, R18.reuse, R46, !P2 ;  /* 0x0000002e12047207 */ /* 0x041fe40005000000 */
[----:B-1----:R-:W-:-:S03]  /*13cc0*/  SEL R3, R18, R48, !P2 ;  /* 0x0000003012037207 */ /* 0x002fc60005000000 */
[----:B------:R0:W-:Y:S04]  /*13cd0*/  STL [R1+0x94], R4 ;  /* 0x0000940401007387 */ /* 0x0001e80000100800 */
[----:B------:R1:W-:Y:S01]  /*13ce0*/  STL [R1+0x90], R5 ;  /* 0x0000900501007387 */ /* 0x0003e20000100800 */
[----:B0-----:R-:W-:-:S03]  /*13cf0*/  SEL R4, R18, R49, !P2 ;  /* 0x0000003112047207 */ /* 0x001fc60005000000 */
[----:B------:R0:W-:Y:S01]  /*13d00*/  STL [R1+0x8c], R3 ;  /* 0x00008c0301007387 */ /* 0x0001e20000100800 */
[----:B-1----:R-:W-:-:S03]  /*13d10*/  SEL R5, R18, R50, !P2 ;  /* 0x0000003212057207 */ /* 0x002fc60005000000 */
[----:B------:R1:W-:Y:S01]  /*13d20*/  STL [R1+0x88], R4 ;  /* 0x0000880401007387 */ /* 0x0003e20000100800 */
[----:B0-----:R-:W-:-:S03]  /*13d30*/  SEL R3, R18, R51, !P2 ;  /* 0x0000003312037207 */ /* 0x001fc60005000000 */
[----:B------:R-:W-:Y:S01]  /*13d40*/  STL [R1+0x84], R5 ;  /* 0x0000840501007387 */ /* 0x000fe20000100800 */
[----:B-1----:R-:W-:-:S03]  /*13d50*/  SEL R4, R18, R52, !P2 ;  /* 0x0000003412047207 */ /* 0x002fc60005000000 */
[----:B------:R-:W4:Y:S04]  /*13d60*/  LDL.LU R10, [R1+0x210] ;  /* 0x00021000010a7983 */ /* 0x000f280000300800 */
[----:B------:R0:W-:Y:S04]  /*13d70*/  STL [R1+0x80], R3 ;  /* 0x0000800301007387 */ /* 0x0001e80000100800 */
[----:B------:R1:W-:Y:S04]  /*13d80*/  STL [R1+0x7c], R4 ;  /* 0x00007c0401007387 */ /* 0x0003e80000100800 */
[----:B------:R-:W5:Y:S01]  /*13d90*/  LDL.LU R11, [R1+0x20c] ;  /* 0x00020c00010b7983 */ /* 0x000f620000300800 */
[----:B0-----:R-:W-:-:S02]  /*13da0*/  SEL R3, R18, R53, !P2 ;  /* 0x0000003512037207 */ /* 0x001fc40005000000 */
[----:B-1----:R-:W-:-:S03]  /*13db0*/  SEL R4, R18, R54, !P2 ;  /* 0x0000003612047207 */ /* 0x002fc60005000000 */
[----:B------:R0:W-:Y:S04]  /*13dc0*/  STL [R1+0x78], R3 ;  /* 0x0000780301007387 */ /* 0x0001e80000100800 */
[----:B------:R-:W2:Y:S04]  /*13dd0*/  LDL.LU R12, [R1+0x208] ;  /* 0x00020800010c7983 */ /* 0x000ea80000300800 */
[----:B------:R-:W-:Y:S04]  /*13de0*/  STL [R1+0x74], R4 ;  /* 0x0000740401007387 */ /* 0x000fe80000100800 */
[----:B------:R-:W2:Y:S01]  /*13df0*/  LDL.LU R13, [R1+0x204] ;  /* 0x00020400010d7983 */ /* 0x000ea20000300800 */
[----:B0-----:R-:W-:-:S05]  /*13e00*/  SEL R3, R18, R55, !P2 ;  /* 0x0000003712037207 */ /* 0x001fca0005000000 */
[----:B------:R0:W-:Y:S04]  /*13e10*/  STL [R1+0x70], R3 ;  /* 0x0000700301007387 */ /* 0x0001e80000100800 */
[----:B------:R-:W2:Y:S01]  /*13e20*/  LDL.LU R61, [R1+0x200] ;  /* 0x00020000013d7983 */ /* 0x000ea20000300800 */
[C---:B0-----:R-:W-:Y:S02]  /*13e30*/  SEL R3, R18.reuse, R57, !P2 ;  /* 0x0000003912037207 */ /* 0x041fe40005000000 */
[----:B------:R-:W-:-:S03]  /*13e40*/  SEL R4, R18, R58, !P2 ;  /* 0x0000003a12047207 */ /* 0x000fc60005000000 */
[----:B------:R0:W-:Y:S04]  /*13e50*/  STL [R1+0x68], R3 ;  /* 0x0000680301007387 */ /* 0x0001e80000100800 */
[----:B------:R-:W2:Y:S04]  /*13e60*/  LDL.LU R23, [R1+0x1fc] ;  /* 0x0001fc0001177983 */ /* 0x000ea80000300800 */
[----:B0-----:R-:W2:Y:S04]  /*13e70*/  LDL.LU R3, [R1+0x1f8] ;  /* 0x0001f80001037983 */ /* 0x001ea80000300800 */
[----:B------:R0:W-:Y:S04]  /*13e80*/  STL [R1+0x60], R4 ;  /* 0x0000600401007387 */ /* 0x0001e80000100800 */
[----:B------:R-:W2:Y:S04]  /*13e90*/  LDL.LU R22, [R1+0x1f4] ;  /* 0x0001f40001167983 */ /* 0x000ea80000300800 */
[----:B0-----:R-:W2:Y:S04]  /*13ea0*/  LDL.LU R4, [R1+0x3c] ;  /* 0x00003c0001047983 */ /* 0x001ea80000300800 */
[----:B------:R-:W2:Y:S04]  /*13eb0*/  LDL.LU R21, [R1+0x38] ;  /* 0x0000380001157983 */ /* 0x000ea80000300800 */
[----:B------:R-:W2:Y:S04]  /*13ec0*/  LDL.LU R5, [R1+0x34] ;  /* 0x0000340001057983 */ /* 0x000ea80000300800 */
[----:B------:R-:W2:Y:S04]  /*13ed0*/  LDL.LU R20, [R1+0x30] ;  /* 0x0000300001147983 */ /* 0x000ea80000300800 */
[----:B------:R-:W2:Y:S01]  /*13ee0*/  LDL.LU R6, [R1+0x2c] ;  /* 0x00002c0001067983 */ /* 0x000ea20000300800 */
[----:B------:R-:W-:-:S03]  /*13ef0*/  SEL R0, R18, R0, !P2 ;  /* 0x0000000012007207 */ /* 0x000fc60005000000 */
[----:B------:R-:W2:Y:S02]  /*13f00*/  LDL.LU R19, [R1+0x28] ;  /* 0x0000280001137983 */ /* 0x000ea40000300800 */
[----:B------:R-:W-:Y:S02]  /*13f10*/  IMAD R0, R0, UR6, RZ ;  /* 0x0000000600007c24 */ /* 0x000fe4000f8e02ff */
[----:B---3--:R-:W-:Y:S02]  /*13f20*/  IMAD R8, R7, UR6, RZ ;  /* 0x0000000607087c24 */ /* 0x008fe4000f8e02ff */
[----:B------:R-:W3:Y:S04]  /*13f30*/  LDL.LU R7, [R1+0x24] ;  /* 0x0000240001077983 */ /* 0x000ee80000300800 */
[----:B------:R0:W-:Y:S04]  /*13f40*/  STL [R1+0x64], R8 ;  /* 0x0000640801007387 */ /* 0x0001e80000100800 */
[----:B0-----:R-:W3:Y:S04]  /*13f50*/  LDL.LU R8, [R1+0x20] ;  /* 0x0000200001087983 */ /* 0x001ee80000300800 */
[----:B------:R-:W3:Y:S04]  /*13f60*/  LDL.LU R16, [R1+0x1c] ;  /* 0x00001c0001107983 */ /* 0x000ee80000300800 */
[----:B------:R-:W3:Y:S04]  /*13f70*/  LDL.LU R9, [R1+0x18] ;  /* 0x0000180001097983 */ /* 0x000ee80000300800 */
[----:B------:R5:W-:Y:S01]  /*13f80*/  STL [R1+0x563c], R0 ;  /* 0x00563c0001007387 */ /* 0x000be20000100800 */
[----:B----4-:R-:W-:-:S03]  /*13f90*/  IMAD R14, R10, UR6, RZ ;  /* 0x000000060a0e7c24 */ /* 0x010fc6000f8e02ff */
[----:B------:R-:W4:Y:S04]  /*13fa0*/  LDL.LU R10, [R1+0x14] ;  /* 0x00001400010a7983 */ /* 0x000f280000300800 */
[----:B------:R-:W-:Y:S04]  /*13fb0*/  STL [R1+0x5c], R14 ;  /* 0x00005c0e01007387 */ /* 0x000fe80000100800 */
[----:B------:R-:W4:Y:S01]  /*13fc0*/  LDL.LU R15, [R1+0x10] ;  /* 0x00001000010f7983 */ /* 0x000f220000300800 */
[----:B-----5:R-:W-:-:S03]  /*13fd0*/  IMAD R0, R11, UR6, RZ ;  /* 0x000000060b007c24 */ /* 0x020fc6000f8e02ff */
[----:B------:R-:W5:Y:S04]  /*13fe0*/  LDL.LU R11, [R1+0xc] ;  /* 0x00000c00010b7983 */ /* 0x000f680000300800 */
[----:B------:R2:W-:Y:S02]  /*13ff0*/  STL [R1+0x58], R0 ;  /* 0x0000580001007387 */ /* 0x0005e40000100800 */
[----:B--2---:R-:W-:Y:S02]  /*14000*/  IMAD R0, R12, UR6, RZ ;  /* 0x000000060c007c24 */ /* 0x004fe4000f8e02ff */
[----:B------:R-:W2:Y:S01]  /*14010*/  LDL.LU R12, [R1+0x8] ;  /* 0x00000800010c7983 */ /* 0x000ea20000300800 */
[----:B------:R-:W-:-:S03]  /*14020*/  IMAD R14, R13, UR6, RZ ;  /* 0x000000060d0e7c24 */ /* 0x000fc6000f8e02ff */
[----:B------:R-:W-:Y:S04]  /*14030*/  STL [R1+0x54], R0 ;  /* 0x0000540001007387 */ /* 0x000fe80000100800 */
[----:B------:R-:W2:Y:S04]  /*14040*/  LDL.LU R13, [R1+0x4] ;  /* 0x00000400010d7983 */ /* 0x000ea80000300800 */
[----:B------:R0:W-:Y:S04]  /*14050*/  STL [R1+0x50], R14 ;  /* 0x0000500e01007387 */ /* 0x0001e80000100800 */
[----:B0-----:R-:W2:Y:S01]  /*14060*/  LDL.LU R14, [R1] ;  /* 0x00000000010e7983 */ /* 0x001ea20000300800 */
[----:B------:R-:W-:-:S03]  /*14070*/  IMAD R0, R61, UR6, RZ ;  /* 0x000000063d007c24 */ /* 0x000fc6000f8e02ff */
[----:B------:R-:W2:Y:S04]  /*14080*/  LDL.LU R61, [R1+0x1f0] ;  /* 0x0001f000013d7983 */ /* 0x000ea80000300800 */
[----:B------:R0:W-:Y:S02]  /*14090*/  STL [R1+0x4c], R0 ;  /* 0x00004c0001007387 */ /* 0x0001e40000100800 */
[----:B0-----:R-:W-:Y:S02]  /*140a0*/  IMAD R0, R23, UR6, RZ ;  /* 0x0000000617007c24 */ /* 0x001fe4000f8e02ff */
[----:B------:R-:W-:Y:S02]  /*140b0*/  IMAD R23, R3, UR6, RZ ;  /* 0x0000000603177c24 */ /* 0x000fe4000f8e02ff */
[----:B------:R-:W2:Y:S04]  /*140c0*/  LDL.LU R3, [R1+0x1ec] ;  /* 0x0001ec0001037983 */ /* 0x000ea80000300800 */
[----:B------:R0:W-:Y:S04]  /*140d0*/  STL [R1+0x48], R0 ;  /* 0x0000480001007387 */ /* 0x0001e80000100800 */
[----:B------:R-:W-:Y:S01]  /*140e0*/  STL [R1+0x44], R23 ;  /* 0x0000441701007387 */ /* 0x000fe20000100800 */
[----:B0-----:R-:W-:-:S02]  /*140f0*/  IMAD R0, R22, UR6, RZ ;  /* 0x0000000616007c24 */ /* 0x001fc4000f8e02ff */
        /* <DEDUP_REMOVED lines=15> */
[----:B---3--:R-:W-:Y:S02]  /*141f0*/  IMAD R19, R7, UR6, RZ ;  /* 0x0000000607137c24 */ /* 0x008fe4000f8e02ff */
[----:B------:R-:W3:Y:S04]  /*14200*/  LDL.LU R7, [R1+0x1dc] ;  /* 0x0001dc0001077983 */ /* 0x000ee80000300800 */
[----:B------:R0:W-:Y:S04]  /*14210*/  STL [R1+0x28], R0 ;  /* 0x0000280001007387 */ /* 0x0001e80000100800 */
[----:B------:R-:W-:Y:S01]  /*14220*/  STL [R1+0x24], R19 ;  /* 0x0000241301007387 */ /* 0x000fe20000100800 */
[----:B0-----:R-:W-:-:S03]  /*14230*/  IMAD R0, R8, UR6, RZ ;  /* 0x0000000608007c24 */ /* 0x001fc6000f8e02ff */
[----:B------:R-:W3:Y:S01]  /*14240*/  LDL.LU R8, [R1+0x1d8] ;  /* 0x0001d80001087983 */ /* 0x000ee20000300800 */
[----:B------:R-:W-:-:S03]  /*14250*/  IMAD R16, R16, UR6, RZ ;  /* 0x0000000610107c24 */ /* 0x000fc6000f8e02ff */
[----:B------:R0:W-:Y:S02]  /*14260*/  STL [R1+0x20], R0 ;  /* 0x0000200001007387 */ /* 0x0001e40000100800 */
[----:B0-----:R-:W-:Y:S02]  /*14270*/  IMAD R0, R9, UR6, RZ ;  /* 0x0000000609007c24 */ /* 0x001fe4000f8e02ff */
[----:B------:R-:W3:Y:S04]  /*14280*/  LDL.LU R9, [R1+0x1d4] ;  /* 0x0001d40001097983 */ /* 0x000ee80000300800 */
[----:B------:R4:W-:Y:S04]  /*14290*/  STL [R1+0x1c], R16 ;  /* 0x00001c1001007387 */ /* 0x0009e80000100800 */
[----:B------:R0:W-:Y:S01]  /*142a0*/  STL [R1+0x18], R0 ;  /* 0x0000180001007387 */ /* 0x0001e20000100800 */
[----:B----4-:R-:W-:-:S03]  /*142b0*/  IMAD R16, R10, UR6, RZ ;  /* 0x000000060a107c24 */ /* 0x010fc6000f8e02ff */
[----:B------:R-:W4:Y:S01]  /*142c0*/  LDL.LU R10, [R1+0x1d0] ;  /* 0x0001d000010a7983 */ /* 0x000f220000300800 */
[----:B0-----:R-:W-:-:S03]  /*142d0*/  IMAD R0, R15, UR6, RZ ;  /* 0x000000060f007c24 */ /* 0x001fc6000f8e02ff */
[----:B------:R-:W-:Y:S01]  /*142e0*/  STL [R1+0x14], R16 ;  /* 0x0000141001007387 */ /* 0x000fe20000100800 */
[----:B-----5:R-:W-:-:S03]  /*142f0*/  IMAD R15, R11, UR6, RZ ;  /* 0x000000060b0f7c24 */ /* 0x020fc6000f8e02ff */
[----:B------:R-:W5:Y:S04]  /*14300*/  LDL.LU R11, [R1+0x1cc] ;  /* 0x0001cc00010b7983 */ /* 0x000f680000300800 */
[----:B------:R2:W-:Y:S04]  /*14310*/  STL [R1+0x10], R0 ;  /* 0x0000100001007387 */ /* 0x0005e80000100800 */
[----:B------:R0:W-:Y:S01]  /*14320*/  STL [R1+0xc], R15 ;  /* 0x00000c0f01007387 */ /* 0x0001e20000100800 */
[----:B--2---:R-:W-:-:S03]  /*14330*/  IMAD R0, R12, UR6, RZ ;  /* 0x000000060c007c24 */ /* 0x004fc6000f8e02ff */
[----:B------:R-:W2:Y:S01]  /*14340*/  LDL.LU R12, [R1+0x1c8] ;  /* 0x0001c800010c7983 */ /* 0x000ea20000300800 */
[----:B0-----:R-:W-:-:S03]  /*14350*/  IMAD R15, R13, UR6, RZ ;  /* 0x000000060d0f7c24 */ /* 0x001fc6000f8e02ff */
[----:B------:R0:W-:Y:S04]  /*14360*/  STL [R1+0x8], R0 ;  /* 0x0000080001007387 */ /* 0x0001e80000100800 */
[----:B------:R-:W2:Y:S04]  /*14370*/  LDL.LU R13, [R1+0x1c4] ;  /* 0x0001c400010d7983 */ /* 0x000ea80000300800 */
[----:B------:R1:W-:Y:S01]  /*14380*/  STL [R1+0x4], R15 ;  /* 0x0000040f01007387 */ /* 0x0003e20000100800 */
[----:B0-----:R-:W-:-:S03]  /*14390*/  IMAD R0, R14, UR6, RZ ;  /* 0x000000060e007c24 */ /* 0x001fc6000f8e02ff */
[----:B------:R-:W2:Y:S01]  /*143a0*/  LDL.LU R14, [R1+0x1c0] ;  /* 0x0001c000010e7983 */ /* 0x000ea20000300800 */
[----:B------:R-:W-:-:S03]  /*143b0*/  IMAD R61, R61, UR6, RZ ;  /* 0x000000063d3d7c24 */ /* 0x000fc6000f8e02ff */
[----:B------:R-:W-:Y:S04]  /*143c0*/  STL [R1], R0 ;  /* 0x0000000001007387 */ /* 0x000fe80000100800 */
[----:B------:R-:W-:Y:S04]  /*143d0*/  STL [R1+0x565c], R61 ;  /* 0x00565c3d01007387 */ /* 0x000fe80000100800 */
[----:B-1----:R-:W2:Y:S01]  /*143e0*/  LDL.LU R15, [R1+0x1bc] ;  /* 0x0001bc00010f7983 */ /* 0x002ea20000300800 */
[----:B------:R-:W-:-:S05]  /*143f0*/  IMAD R3, R3, UR6, RZ ;  /* 0x0000000603037c24 */ /* 0x000fca000f8e02ff */
[----:B------:R-:W-:Y:S04]  /*14400*/  STL [R1+0x5658], R3 ;  /* 0x0056580301007387 */ /* 0x000fe80000100800 */
[----:B------:R-:W2:Y:S01]  /*14410*/  LDL.LU R16, [R1+0x1b8] ;  /* 0x0001b80001107983 */ /* 0x000ea20000300800 */
[----:B------:R-:W-:-:S05]  /*14420*/  IMAD R4, R4, UR6, RZ ;  /* 0x0000000604047c24 */ /* 0x000fca000f8e02ff */
[----:B------:R-:W-:Y:S04]  /*14430*/  STL [R1+0x5654], R4 ;  /* 0x0056540401007387 */ /* 0x000fe80000100800 */
[----:B------:R-:W2:Y:S01]  /*14440*/  LDL.LU R19, [R1+0x1b4] ;  /* 0x0001b40001137983 */ /* 0x000ea20000300800 */
[----:B------:R-:W-:-:S05]  /*14450*/  IMAD R5, R5, UR6, RZ ;  /* 0x0000000605057c24 */ /* 0x000fca000f8e02ff */
[----:B------:R-:W-:Y:S04]  /*14460*/  STL [R1+0x5650], R5 ;  /* 0x0056500501007387 */ /* 0x000fe80000100800 */
[----:B------:R-:W2:Y:S01]  /*14470*/  LDL.LU R20, [R1+0x1b0] ;  /* 0x0001b00001147983 */ /* 0x000ea20000300800 */
[----:B------:R-:W-:-:S05]  /*14480*/  IMAD R6, R6, UR6, RZ ;  /* 0x0000000606067c24 */ /* 0x000fca000f8e02ff */
[----:B------:R-:W-:Y:S01]  /*14490*/  STL [R1+0x564c], R6 ;  /* 0x00564c0601007387 */ /* 0x000fe20000100800 */
[----:B---3--:R-:W-:-:S05]  /*144a0*/  IMAD R7, R7, UR6, RZ ;  /* 0x0000000607077c24 */ /* 0x008fca000f8e02ff */
[----:B------:R-:W-:Y:S04]  /*144b0*/  STL [R1+0x5648], R7 ;  /* 0x0056480701007387 */ /* 0x000fe80000100800 */
[----:B------:R-:W3:Y:S01]  /*144c0*/  LDL.LU R21, [R1+0x1ac] ;  /* 0x0001ac0001157983 */ /* 0x000ee20000300800 */
[----:B------:R-:W-:-:S05]  /*144d0*/  IMAD R8, R8, UR6, RZ ;  /* 0x0000000608087c24 */ /* 0x000fca000f8e02ff */
[----:B------:R-:W-:Y:S01]  /*144e0*/  STL [R1+0x5644], R8 ;  /* 0x0056440801007387 */ /* 0x000fe20000100800 */
[----:B------:R-:W-:-:S05]  /*144f0*/  IMAD R9, R9, UR6, RZ ;  /* 0x0000000609097c24 */ /* 0x000fca000f8e02ff */
[----:B------:R-:W-:Y:S04]  /*14500*/  STL [R1+0x5640], R9 ;  /* 0x0056400901007387 */ /* 0x000fe80000100800 */
[----:B------:R-:W3:Y:S01]  /*14510*/  LDL.LU R22, [R1+0x1a8] ;  /* 0x0001a80001167983 */ /* 0x000ee20000300800 */
[----:B----4-:R-:W-:-:S05]  /*14520*/  IMAD R10, R10, UR6, RZ ;  /* 0x000000060a0a7c24 */ /* 0x010fca000f8e02ff */
[----:B------:R0:W-:Y:S01]  /*14530*/  STL [R1+0x5660], R10 ;  /* 0x0056600a01007387 */ /* 0x0001e20000100800 */
[----:B-----5:R-:W-:-:S05]  /*14540*/  IMAD R11, R11, UR6, RZ ;  /* 0x000000060b0b7c24 */ /* 0x020fca000f8e02ff */
[----:B------:R-:W-:Y:S01]  /*14550*/  STL [R1+0x5664], R11 ;  /* 0x0056640b01007387 */ /* 0x000fe20000100800 */
[----:B--2---:R-:W-:-:S05]  /*14560*/  IMAD R12, R12, UR6, RZ ;  /* 0x000000060c0c7c24 */ /* 0x004fca000f8e02ff */
[----:B------:R-:W-:Y:S04]  /*14570*/  STL [R1+0x5668], R12 ;  /* 0x0056680c01007387 */ /* 0x000fe80000100800 */
[----:B------:R-:W2:Y:S01]  /*14580*/  LDL.LU R23, [R1+0x1a4] ;  /* 0x0001a40001177983 */ /* 0x000ea20000300800 */
[----:B------:R-:W-:-:S05]  /*14590*/  IMAD R13, R13, UR6, RZ ;  /* 0x000000060d0d7c24 */ /* 0x000fca000f8e02ff */
[----:B------:R-:W-:Y:S04]  /*145a0*/  STL [R1+0x566c], R13 ;  /* 0x00566c0d01007387 */ /* 0x000fe80000100800 */
[----:B------:R-:W4:Y:S01]  /*145b0*/  LDL.LU R24, [R1+0x1a0] ;  /* 0x0001a00001187983 */ /* 0x000f220000300800 */
[----:B------:R-:W-:-:S05]  /*145c0*/  IMAD R14, R14, UR6, RZ ;  /* 0x000000060e0e7c24 */ /* 0x000fca000f8e02ff */
[----:B------:R-:W-:Y:S04]  /*145d0*/  STL [R1+0x5670], R14 ;  /* 0x0056700e01007387 */ /* 0x000fe80000100800 */
[----:B------:R-:W5:Y:S04]  /*145e0*/  LDL.LU R25, [R1+0x19c] ;  /* 0x00019c0001197983 */ /* 0x000f680000300800 */
[----:B------:R-:W5:Y:S01]  /*145f0*/  LDL.LU R26, [R1+0x198] ;  /* 0x00019800011a7983 */ /* 0x000f620000300800 */
[----:B------:R-:W-:-:S05]  /*14600*/  IMAD R15, R15, UR6, RZ ;  /* 0x000000060f0f7c24 */ /* 0x000fca000f8e02ff */
[----:B------:R-:W-:Y:S01]  /*14610*/  STL [R1+0x5674], R15 ;  /* 0x0056740f01007387 */ /* 0x000fe20000100800 */
[----:B------:R-:W-:-:S05]  /*14620*/  IMAD R16, R16, UR6, RZ ;  /* 0x0000000610107c24 */ /* 0x000fca000f8e02ff */
[----:B------:R1:W-:Y:S04]  /*14630*/  STL [R1+0x5678], R16 ;  /* 0x0056781001007387 */ /* 0x0003e80000100800 */
[----:B------:R-:W5:Y:S04]  /*14640*/  LDL.LU R27, [R1+0x194] ;  /* 0x00019400011b7983 */ /* 0x000f680000300800 */
[----:B------:R-:W5:Y:S01]  /*14650*/  LDL.LU R28, [R1+0x190] ;  /* 0x00019000011c7983 */ /* 0x000f620000300800 */
[----:B------:R-:W-:-:S05]  /*14660*/  IMAD R19, R19, UR6, RZ ;  /* 0x0000000613137c24 */ /* 0x000fca000f8e02ff */
[----:B------:R-:W-:Y:S04]  /*14670*/  STL [R1+0x567c], R19 ;  /* 0x00567c1301007387 */ /* 0x000fe80000100800 */
[----:B------:R-:W5:Y:S04]  /*14680*/  LDL.LU R29, [R1+0x18c] ;  /* 0x00018c00011d7983 */ /* 0x000f680000300800 */
[----:B------:R-:W5:Y:S01]  /*14690*/  LDL.LU R30, [R1+0x188] ;  /* 0x00018800011e7983 */ /* 0x000f620000300800 */
[----:B------:R-:W-:-:S05]  /*146a0*/  IMAD R20, R20, UR6, RZ ;  /* 0x0000000614147c24 */ /* 0x000fca000f8e02ff */
[----:B------:R1:W-:Y:S04]  /*146b0*/  STL [R1+0x5680], R20 ;  /* 0x0056801401007387 */ /* 0x0003e80000100800 */
[----:B------:R-:W5:Y:S04]  /*146c0*/  LDL.LU R31, [R1+0x184] ;  /* 0x00018400011f7983 */ /* 0x000f680000300800 */
[----:B------:R-:W5:Y:S04]  /*146d0*/  LDL.LU R32, [R1+0x180] ;  /* 0x0001800001207983 */ /* 0x000f680000300800 */
[----:B------:R-:W5:Y:S04]  /*146e0*/  LDL.LU R33, [R1+0x17c] ;  /* 0x00017c0001217983 */ /* 0x000f680000300800 */
[----:B------:R-:W5:Y:S01]  /*146f0*/  LDL.LU R34, [R1+0x178] ;  /* 0x0001780001227983 */ /* 0x000f620000300800 */
[----:B------:R-:W-:-:S02]  /*14700*/  @!P0 IMAD.MOV R56, RZ, RZ, -R56 ;  /* 0x000000ffff388224 */ /* 0x000fc400078e0a38 */
[----:B------:R-:W-:Y:S02]  /*14710*/  @!P1 IMAD.MOV R59, RZ, RZ, -R59 ;  /* 0x000000ffff3b9224 */ /* 0x000fe400078e0a3b */
[----:B------:R-:W-:Y:S01]  /*14720*/  @!P4 IMAD.MOV R60, RZ, RZ, -R60 ;  /* 0x000000ffff3cc224 */ /* 0x000fe200078e0a3c */
[C---:B------:R-:W-:Y:S02]  /*14730*/  SEL R17, R18.reuse, R56, !P2 ;  /* 0x0000003812117207 */ /* 0x040fe40005000000 */
[C---:B------:R-:W-:Y:S02]  /*14740*/  SEL R59, R18.reuse, R59, !P2 ;  /* 0x0000003b123b7207 */ /* 0x040fe40005000000 */
[----:B------:R-:W-:Y:S01]  /*14750*/  SEL R18, R18, R60, !P2 ;  /* 0x0000003c12127207 */ /* 0x000fe20005000000 */
[----:B---3--:R-:W-:-:S05]  /*14760*/  IMAD R21, R21, UR6, RZ ;  /* 0x0000000615157c24 */ /* 0x008fca000f8e02ff */
[----:B------:R-:W-:Y:S04]  /*14770*/  STL [R1+0x5684], R21 ;  /* 0x0056841501007387 */ /* 0x000fe80000100800 */
[----:B------:R-:W3:Y:S04]  /*14780*/  LDL.LU R35, [R1+0x174] ;  /* 0x0001740001237983 */ /* 0x000ee80000300800 */
[----:B------:R-:W3:Y:S04]  /*14790*/  LDL.LU R36, [R1+0x170] ;  /* 0x0001700001247983 */ /* 0x000ee80000300800 */
[----:B------:R-:W3:Y:S04]  /*147a0*/  LDL.LU R37, [R1+0x16c] ;  /* 0x00016c0001257983 */ /* 0x000ee80000300800 */
[----:B------:R-:W3:Y:S01]  /*147b0*/  LDL.LU R38, [R1+0x168] ;  /* 0x0001680001267983 */ /* 0x000ee20000300800 */
[----:B------:R-:W-:-:S05]  /*147c0*/  IMAD R22, R22, UR6, RZ ;  /* 0x0000000616167c24 */ /* 0x000fca000f8e02ff */
[----:B------:R-:W-:Y:S04]  /*147d0*/  STL [R1+0x5688], R22 ;  /* 0x0056881601007387 */ /* 0x000fe80000100800 */
[----:B------:R-:W3:Y:S04]  /*147e0*/  LDL.LU R39, [R1+0x164] ;  /* 0x0001640001277983 */ /* 0x000ee80000300800 */
[----:B------:R-:W3:Y:S01]  /*147f0*/  LDL.LU R40, [R1+0x160] ;  /* 0x0001600001287983 */ /* 0x000ee20000300800 */
[----:B--2---:R-:W-:-:S05]  /*14800*/  IMAD R23, R23, UR6, RZ ;  /* 0x0000000617177c24 */ /* 0x004fca000f8e02ff */
[----:B------:R-:W-:Y:S01]  /*14810*/  STL [R1+0x568c], R23 ;  /* 0x00568c1701007387 */ /* 0x000fe20000100800 */
[----:B----4-:R-:W-:-:S05]  /*14820*/  IMAD R24, R24, UR6, RZ ;  /* 0x0000000618187c24 */ /* 0x010fca000f8e02ff */
[----:B------:R-:W-:Y:S01]  /*14830*/  STL [R1+0x5690], R24 ;  /* 0x0056901801007387 */ /* 0x000fe20000100800 */
[----:B-----5:R-:W-:Y:S02]  /*14840*/  IMAD R25, R25, UR6, RZ ;  /* 0x0000000619197c24 */ /* 0x020fe4000f8e02ff */
[----:B------:R-:W-:-:S03]  /*14850*/  IMAD R26, R26, UR6, RZ ;  /* 0x000000061a1a7c24 */ /* 0x000fc6000f8e02ff */
[----:B------:R-:W-:Y:S04]  /*14860*/  STL [R1+0x5694], R25 ;  /* 0x0056941901007387 */ /* 0x000fe80000100800 */
[----:B------:R-:W2:Y:S04]  /*14870*/  LDL.LU R41, [R1+0x15c] ;  /* 0x00015c0001297983 */ /* 0x000ea80000300800 */
[----:B------:R-:W4:Y:S04]  /*14880*/  LDL.LU R42, [R1+0x158] ;  /* 0x00015800012a7983 */ /* 0x000f280000300800 */
[----:B------:R-:W-:Y:S04]  /*14890*/  STL [R1+0x5698], R26 ;  /* 0x0056981a01007387 */ /* 0x000fe80000100800 */
        /* <DEDUP_REMOVED lines=17> */
[----:B0-----:R-:W3:Y:S04]  /*149b0*/  LDL.LU R10, [R1+0x110] ;  /* 0x00011000010a7983 */ /* 0x001ee80000300800 */
[----:B------:R-:W2:Y:S04]  /*149c0*/  LDL.LU R8, [R1+0x10c] ;  /* 0x00010c0001087983 */ /* 0x000ea80000300800 */
[----:B------:R-:W4:Y:S04]  /*149d0*/  LDL.LU R0, [R1+0x108] ;  /* 0x0001080001007983 */ /* 0x000f280000300800 */
[----:B-1----:R-:W5:Y:S04]  /*149e0*/  LDL.LU R16, [R1+0x104] ;  /* 0x0001040001107983 */ /* 0x002f680000300800 */
        /* <DEDUP_REMOVED lines=12> */
[----:B---3--:R-:W-:-:S03]  /*14ab0*/  IMAD R20, R10, UR6, RZ ;  /* 0x000000060a147c24 */ /* 0x008fc6000f8e02ff */
[----:B------:R-:W3:Y:S01]  /*14ac0*/  LDL.LU R10, [R1+0xd0] ;  /* 0x0000d000010a7983 */ /* 0x000ee20000300800 */
[----:B--2---:R-:W-:-:S03]  /*14ad0*/  IMAD R19, R8, UR6, RZ ;  /* 0x0000000608137c24 */ /* 0x004fc6000f8e02ff */
[----:B------:R4:W-:Y:S04]  /*14ae0*/  STL [R1+0x110], R20 ;  /* 0x0001101401007387 */ /* 0x0009e80000100800 */
[----:B------:R-:W2:Y:S04]  /*14af0*/  LDL.LU R8, [R1+0xcc] ;  /* 0x0000cc0001087983 */ /* 0x000ea80000300800 */
[----:B------:R5:W-:Y:S01]  /*14b00*/  STL [R1+0x10c], R19 ;  /* 0x00010c1301007387 */ /* 0x000be20000100800 */
[----:B----4-:R-:W-:-:S03]  /*14b10*/  IMAD R20, R0, UR6, RZ ;  /* 0x0000000600147c24 */ /* 0x010fc6000f8e02ff */
[----:B------:R-:W4:Y:S01]  /*14b20*/  LDL.LU R0, [R1+0xc8] ;  /* 0x0000c80001007983 */ /* 0x000f220000300800 */
[----:B-----5:R-:W-:-:S03]  /*14b30*/  IMAD R19, R16, UR6, RZ ;  /* 0x0000000610137c24 */ /* 0x020fc6000f8e02ff */
[----:B------:R-:W-:Y:S01]  /*14b40*/  STL [R1+0x108], R20 ;  /* 0x0001081401007387 */ /* 0x000fe20000100800 */
[----:B------:R-:W-:-:S03]  /*14b50*/  IMAD R16, R6, UR6, RZ ;  /* 0x0000000606107c24 */ /* 0x000fc6000f8e02ff */
[----:B------:R-:W-:Y:S04]  /*14b60*/  STL [R1+0x104], R19 ;  /* 0x0001041301007387 */ /* 0x000fe80000100800 */
[----:B------:R-:W5:Y:S01]  /*14b70*/  LDL.LU R6, [R1+0xc4] ;  /* 0x0000c40001067983 */ /* 0x000f620000300800 */
[----:B------:R-:W-:-:S05]  /*14b80*/  IMAD R15, R15, UR6, RZ ;  /* 0x000000060f0f7c24 */ /* 0x000fca000f8e02ff */
[----:B------:R0:W-:Y:S04]  /*14b90*/  STL [R1+0x100], R15 ;  /* 0x0001000f01007387 */ /* 0x0001e80000100800 */
[----:B------:R-:W-:Y:S01]  /*14ba0*/  STL [R1+0xfc], R16 ;  /* 0x0000fc1001007387 */ /* 0x000fe20000100800 */
[----:B0-----:R-:W-:Y:S02]  /*14bb0*/  IMAD R15, R14, UR6, RZ ;  /* 0x000000060e0f7c24 */ /* 0x001fe4000f8e02ff */
[----:B------:R-:W-:Y:S02]  /*14bc0*/  IMAD R14, R13, UR6, RZ ;  /* 0x000000060d0e7c24 */ /* 0x000fe4000f8e02ff */
[----:B------:R-:W-:Y:S01]  /*14bd0*/  IMAD R13, R4, UR6, RZ ;  /* 0x00000006040d7c24 */ /* 0x000fe2000f8e02ff */
[----:B------:R-:W-:Y:S04]  /*14be0*/  STL [R1+0xf8], R15 ;  /* 0x0000f80f01007387 */ /* 0x000fe80000100800 */
[----:B------:R-:W5:Y:S04]  /*14bf0*/  LDL.LU R4, [R1+0xc0] ;  /* 0x0000c00001047983 */ /* 0x000f680000300800 */
[----:B------:R0:W-:Y:S04]  /*14c00*/  STL [R1+0xf4], R14 ;  /* 0x0000f40e01007387 */ /* 0x0001e80000100800 */
[----:B------:R1:W-:Y:S01]  /*14c10*/  STL [R1+0xf0], R13 ;  /* 0x0000f00d01007387 */ /* 0x0003e20000100800 */
[----:B------:R-:W-:-:S02]  /*14c20*/  IMAD R5, R5, UR6, RZ ;  /* 0x0000000605057c24 */ /* 0x000fc4000f8e02ff */
[----:B0-----:R-:W-:Y:S02]  /*14c30*/  IMAD R14, R3, UR6, RZ ;  /* 0x00000006030e7c24 */ /* 0x001fe4000f8e02ff */
[----:B------:R-:W5:Y:S01]  /*14c40*/  LDL.LU R3, [R1+0xbc] ;  /* 0x0000bc0001037983 */ /* 0x000f620000300800 */
[----:B-1----:R-:W-:-:S03]  /*14c50*/  IMAD R13, R61, UR6, RZ ;  /* 0x000000063d0d7c24 */ /* 0x002fc6000f8e02ff */
[----:B------:R0:W-:Y:S04]  /*14c60*/  STL [R1+0xec], R14 ;  /* 0x0000ec0e01007387 */ /* 0x0001e80000100800 */
[----:B------:R-:W5:Y:S04]  /*14c70*/  LDL.LU R61, [R1+0xb8] ;  /* 0x0000b800013d7983 */ /* 0x000f680000300800 */
[----:B------:R1:W-:Y:S04]  /*14c80*/  STL [R1+0xe8], R13 ;  /* 0x0000e80d01007387 */ /* 0x0003e80000100800 */
[----:B------:R-:W5:Y:S04]  /*14c90*/  LDL.LU R22, [R1+0xb4] ;  /* 0x0000b40001167983 */ /* 0x000f680000300800 */
[----:B------:R-:W5:Y:S01]  /*14ca0*/  LDL.LU R21, [R1+0xb0] ;  /* 0x0000b00001157983 */ /* 0x000f620000300800 */
[----:B0-----:R-:W-:-:S03]  /*14cb0*/  IMAD R14, R7, UR6, RZ ;  /* 0x00000006070e7c24 */ /* 0x001fc6000f8e02ff */
[----:B------:R0:W-:Y:S04]  /*14cc0*/  STL [R1+0xe4], R5 ;  /* 0x0000e40501007387 */ /* 0x0001e80000100800 */
[----:B------:R-:W5:Y:S01]  /*14cd0*/  LDL.LU R20, [R1+0xac] ;  /* 0x0000ac0001147983 */ /* 0x000f620000300800 */
[----:B-1----:R-:W-:-:S03]  /*14ce0*/  IMAD R13, R9, UR6, RZ ;  /* 0x00000006090d7c24 */ /* 0x002fc6000f8e02ff */
[----:B------:R-:W5:Y:S01]  /*14cf0*/  LDL.LU R19, [R1+0xa8] ;  /* 0x0000a80001137983 */ /* 0x000f620000300800 */
[----:B------:R-:W-:-:S03]  /*14d00*/  IMAD R12, R12, UR6, RZ ;  /* 0x000000060c0c7c24 */ /* 0x000fc6000f8e02ff */
[----:B0-----:R-:W5:Y:S01]  /*14d10*/  LDL.LU R5, [R1+0xa4] ;  /* 0x0000a40001057983 */ /* 0x001f620000300800 */
[----:B------:R-:W-:-:S03]  /*14d20*/  IMAD R11, R11, UR6, RZ ;  /* 0x000000060b0b7c24 */ /* 0x000fc6000f8e02ff */
[----:B------:R-:W5:Y:S04]  /*14d30*/  LDL.LU R7, [R1+0xa0] ;  /* 0x0000a00001077983 */ /* 0x000f680000300800 */
[----:B------:R0:W-:Y:S04]  /*14d40*/  STL [R1+0xe0], R14 ;  /* 0x0000e00e01007387 */ /* 0x0001e80000100800 */
[----:B------:R-:W5:Y:S04]  /*14d50*/  LDL.LU R9, [R1+0x9c] ;  /* 0x00009c0001097983 */ /* 0x000f680000300800 */
[----:B------:R1:W-:Y:S04]  /*14d60*/  STL [R1+0xdc], R13 ;  /* 0x0000dc0d01007387 */ /* 0x0003e80000100800 */
[----:B------:R-:W5:Y:S04]  /*14d70*/  LDL.LU R16, [R1+0x98] ;  /* 0x0000980001107983 */ /* 0x000f680000300800 */
[----:B------:R4:W-:Y:S04]  /*14d80*/  STL [R1+0xd8], R12 ;  /* 0x0000d80c01007387 */ /* 0x0009e80000100800 */
[----:B------:R-:W5:Y:S04]  /*14d90*/  LDL.LU R15, [R1+0x94] ;  /* 0x00009400010f7983 */ /* 0x000f680000300800 */
[----:B------:R4:W-:Y:S04]  /*14da0*/  STL [R1+0xd4], R11 ;  /* 0x0000d40b01007387 */ /* 0x0009e80000100800 */
[----:B0-----:R-:W5:Y:S01]  /*14db0*/  LDL.LU R14, [R1+0x90] ;  /* 0x00009000010e7983 */ /* 0x001f620000300800 */
[----:B---3--:R-:W-:-:S05]  /*14dc0*/  IMAD R10, R10, UR6, RZ ;  /* 0x000000060a0a7c24 */ /* 0x008fca000f8e02ff */
[----:B------:R-:W-:Y:S01]  /*14dd0*/  STL [R1+0xd0], R10 ;  /* 0x0000d00a01007387 */ /* 0x000fe20000100800 */
[----:B--2---:R-:W-:-:S03]  /*14de0*/  IMAD R8, R8, UR6, RZ ;  /* 0x0000000608087c24 */ /* 0x004fc6000f8e02ff */
[----:B-1----:R-:W2:Y:S04]  /*14df0*/  LDL.LU R13, [R1+0x8c] ;  /* 0x00008c00010d7983 */ /* 0x002ea80000300800 */
[----:B------:R-:W-:Y:S01]  /*14e00*/  STL [R1+0xcc], R8 ;  /* 0x0000cc0801007387 */ /* 0x000fe20000100800 */
[----:B----4-:R-:W-:-:S03]  /*14e10*/  IMAD R0, R0, UR6, RZ ;  /* 0x0000000600007c24 */ /* 0x010fc6000f8e02ff */
[----:B------:R-:W3:Y:S04]  /*14e20*/  LDL.LU R12, [R1+0x88] ;  /* 0x00008800010c7983 */ /* 0x000ee80000300800 */
[----:B------:R-:W4:Y:S04]  /*14e30*/  LDL.LU R11, [R1+0x84] ;  /* 0x00008400010b7983 */ /* 0x000f280000300800 */
[----:B------:R0:W-:Y:S01]  /*14e40*/  STL [R1+0xc8], R0 ;  /* 0x0000c80001007387 */ /* 0x0001e20000100800 */
[----:B-----5:R-:W-:-:S03]  /*14e50*/  IMAD R6, R6, UR6, RZ ;  /* 0x0000000606067c24 */ /* 0x020fc6000f8e02ff */
[----:B0-----:R-:W5:Y:S04]  /*14e60*/  LDL.LU R0, [R1+0x80] ;  /* 0x0000800001007983 */ /* 0x001f680000300800 */
[----:B------:R-:W5:Y:S04]  /*14e70*/  LDL.LU R10, [R1+0x7c] ;  /* 0x00007c00010a7983 */ /* 0x000f680000300800 */
[----:B------:R-:W5:Y:S04]  /*14e80*/  LDL.LU R8, [R1+0x78] ;  /* 0x0000780001087983 */ /* 0x000f680000300800 */
[----:B------:R0:W-:Y:S04]  /*14e90*/  STL [R1+0xc4], R6 ;  /* 0x0000c40601007387 */ /* 0x0001e80000100800 */
[----:B0-----:R-:W5:Y:S01]  /*14ea0*/  LDL.LU R6, [R1+0x74] ;  /* 0x0000740001067983 */ /* 0x001f620000300800 */
[----:B------:R-:W-:-:S03]  /*14eb0*/  IMAD R24, R4, UR6, RZ ;  /* 0x0000000604187c24 */ /* 0x000fc6000f8e02ff */
[----:B------:R-:W5:Y:S04]  /*14ec0*/  LDL.LU R4, [R1+0x70] ;  /* 0x0000700001047983 */ /* 0x000f680000300800 */
[----:B------:R0:W-:Y:S01]  /*14ed0*/  STL [R1+0xc0], R24 ;  /* 0x0000c01801007387 */ /* 0x0001e20000100800 */
[----:B------:R-:W-:-:S03]  /*14ee0*/  IMAD R23, R3, UR6, RZ ;  /* 0x0000000603177c24 */ /* 0x000fc6000f8e02ff */
[----:B------:R-:W5:Y:S04]  /*14ef0*/  LDL.LU R3, [R1+0x68] ;  /* 0x0000680001037983 */ /* 0x000f680000300800 */
[----:B------:R1:W-:Y:S01]  /*14f00*/  STL [R1+0xbc], R23 ;  /* 0x0000bc1701007387 */ /* 0x0003e20000100800 */
[----:B0-----:R-:W-:-:S03]  /*14f10*/  IMAD R24, R61, UR6, RZ ;  /* 0x000000063d187c24 */ /* 0x001fc6000f8e02ff */
[----:B------:R-:W5:Y:S01]  /*14f20*/  LDL.LU R61, [R1+0x60] ;  /* 0x00006000013d7983 */ /* 0x000f620000300800 */
[----:B-1----:R-:W-:-:S03]  /*14f30*/  IMAD R23, R22, UR6, RZ ;  /* 0x0000000616177c24 */ /* 0x002fc6000f8e02ff */
[----:B------:R-:W-:Y:S01]  /*14f40*/  STL [R1+0xb8], R24 ;  /* 0x0000b81801007387 */ /* 0x000fe20000100800 */
[----:B------:R-:W-:-:S03]  /*14f50*/  IMAD R22, R21, UR6, RZ ;  /* 0x0000000615167c24 */ /* 0x000fc6000f8e02ff */
[----:B------:R-:W-:Y:S01]  /*14f60*/  STL [R1+0xb4], R23 ;  /* 0x0000b41701007387 */ /* 0x000fe20000100800 */
[----:B------:R-:W-:-:S03]  /*14f70*/  IMAD R21, R20, UR6, RZ ;  /* 0x0000000614157c24 */ /* 0x000fc6000f8e02ff */
[----:B------:R-:W-:Y:S01]  /*14f80*/  STL [R1+0xb0], R22 ;  /* 0x0000b01601007387 */ /* 0x000fe20000100800 */
[----:B------:R-:W-:-:S03]  /*14f90*/  IMAD R20, R19, UR6, RZ ;  /* 0x0000000613147c24 */ /* 0x000fc6000f8e02ff */
[----:B------:R-:W-:Y:S01]  /*14fa0*/  STL [R1+0xac], R21 ;  /* 0x0000ac1501007387 */ /* 0x000fe20000100800 */
[----:B------:R-:W-:-:S03]  /*14fb0*/  IMAD R19, R5, UR6, RZ ;  /* 0x0000000605137c24 */ /* 0x000fc6000f8e02ff */
[----:B------:R-:W5:Y:S04]  /*14fc0*/  LDL.LU R5, [R1+0x64] ;  /* 0x0000640001057983 */ /* 0x000f680000300800 */
[----:B------:R0:W-:Y:S04]  /*14fd0*/  STL [R1+0xa8], R20 ;  /* 0x0000a81401007387 */ /* 0x0001e80000100800 */
[----:B------:R1:W-:Y:S01]  /*14fe0*/  STL [R1+0xa4], R19 ;  /* 0x0000a41301007387 */ /* 0x0003e20000100800 */
[----:B0-----:R-:W-:-:S03]  /*14ff0*/  IMAD R20, R7, UR6, RZ ;  /* 0x0000000607147c24 */ /* 0x001fc6000f8e02ff */
[----:B------:R-:W5:Y:S01]  /*15000*/  LDL.LU R7, [R1+0x5c] ;  /* 0x00005c0001077983 */ /* 0x000f620000300800 */
[----:B-1----:R-:W-:Y:S02]  /*15010*/  IMAD R19, R9, UR6, RZ ;  /* 0x0000000609137c24 */ /* 0x002fe4000f8e02ff */
[----:B------:R-:W-:Y:S01]  /*15020*/  IMAD R16, R16, UR6, RZ ;  /* 0x0000000610107c24 */ /* 0x000fe2000f8e02ff */
[----:B------:R0:W-:Y:S04]  /*15030*/  STL [R1+0xa0], R20 ;  /* 0x0000a01401007387 */ /* 0x0001e80000100800 */
[----:B------:R-:W5:Y:S01]  /*15040*/  LDL.LU R9, [R1+0x58] ;  /* 0x0000580001097983 */ /* 0x000f620000300800 */
[----:B------:R-:W-:-:S03]  /*15050*/  IMAD R15, R15, UR6, RZ ;  /* 0x000000060f0f7c24 */ /* 0x000fc6000f8e02ff */
[----:B------:R-:W-:Y:S04]  /*15060*/  STL [R1+0x9c], R19 ;  /* 0x00009c1301007387 */ /* 0x000fe80000100800 */
[----:B------:R-:W5:Y:S01]  /*15070*/  LDL.LU R25, [R1+0x54] ;  /* 0x0000540001197983 */ /* 0x000f620000300800 */
[----:B------:R-:W-:-:S03]  /*15080*/  IMAD R14, R14, UR6, RZ ;  /* 0x000000060e0e7c24 */ /* 0x000fc6000f8e02ff */
[----:B------:R-:W-:Y:S04]  /*15090*/  STL [R1+0x98], R16 ;  /* 0x0000981001007387 */ /* 0x000fe80000100800 */
[----:B------:R-:W5:Y:S04]  /*150a0*/  LDL.LU R24, [R1+0x50] ;  /* 0x0000500001187983 */ /* 0x000f680000300800 */
[----:B------:R-:W-:Y:S04]  /*150b0*/  STL [R1+0x94], R15 ;  /* 0x0000940f01007387 */ /* 0x000fe80000100800 */
[----:B------:R-:W5:Y:S04]  /*150c0*/  LDL.LU R23, [R1+0x4c] ;  /* 0x00004c0001177983 */ /* 0x000f680000300800 */
[----:B------:R-:W-:Y:S04]  /*150d0*/  STL [R1+0x90], R14 ;  /* 0x0000900e01007387 */ /* 0x000fe80000100800 */
[----:B------:R-:W5:Y:S01]  /*150e0*/  LDL.LU R22, [R1+0x48] ;  /* 0x0000480001167983 */ /* 0x000f620000300800 */
[----:B--2---:R-:W-:-:S02]  /*150f0*/  IMAD R13, R13, UR6, RZ ;  /* 0x000000060d0d7c24 */ /* 0x004fc4000f8e02ff */
[----:B---3--:R-:W-:-:S03]  /*15100*/  IMAD R12, R12, UR6, RZ ;  /* 0x000000060c0c7c24 */ /* 0x008fc6000f8e02ff */
[----:B------:R-:W-:Y:S01]  /*15110*/  STL [R1+0x8c], R13 ;  /* 0x00008c0d01007387 */ /* 0x000fe20000100800 */
[----:B----4-:R-:W-:-:S03]  /*15120*/  IMAD R11, R11, UR6, RZ ;  /* 0x000000060b0b7c24 */ /* 0x010fc6000f8e02ff */
[----:B------:R-:W-:Y:S04]  /*15130*/  STL [R1+0x88], R12 ;  /* 0x0000880c01007387 */ /* 0x000fe80000100800 */
[----:B------:R-:W2:Y:S04]  /*15140*/  LDL.LU R21, [R1+0x44] ;  /* 0x0000440001157983 */ /* 0x000ea80000300800 */
[----:B------:R-:W-:Y:S01]  /*15150*/  STL [R1+0x84], R11 ;  /* 0x0000840b01007387 */ /* 0x000fe20000100800 */
[----:B-----5:R-:W-:Y:S02]  /*15160*/  IMAD R10, R10, UR6, RZ ;  /* 0x000000060a0a7c24 */ /* 0x020fe4000f8e02ff */
[----:B------:R-:W-:-:S03]  /*15170*/  IMAD R8, R8, UR6, RZ ;  /* 0x0000000608087c24 */ /* 0x000fc6000f8e02ff */
[----:B------:R-:W-:Y:S04]  /*15180*/  STL [R1+0x7c], R10 ;  /* 0x00007c0a01007387 */ /* 0x000fe80000100800 */
[----:B0-----:R-:W3:Y:S04]  /*15190*/  LDL.LU R20, [R1+0x40] ;  /* 0x0000400001147983 */ /* 0x001ee80000300800 */
[----:B------:R-:W-:Y:S01]  /*151a0*/  STL [R1+0x78], R8 ;  /* 0x0000780801007387 */ /* 0x000fe20000100800 */
[----:B------:R-:W-:-:S05]  /*151b0*/  IMAD R6, R6, UR6, RZ ;  /* 0x0000000606067c24 */ /* 0x000fca000f8e02ff */
[----:B------:R0:W-:Y:S02]  /*151c0*/  STL [R1+0x74], R6 ;  /* 0x0000740601007387 */ /* 0x0001e40000100800 */
[----:B0-----:R-:W-:Y:S02]  /*151d0*/  IMAD R6, R17, UR6, RZ ;  /* 0x0000000611067c24 */ /* 0x001fe4000f8e02ff */
[----:B------:R-:W4:Y:S01]  /*151e0*/  LDL.LU R17, [R1+0x569c] ;  /* 0x00569c0001117983 */ /* 0x000f220000300800 */
[----:B------:R-:W-:-:S05]  /*151f0*/  IMAD R4, R4, UR6, RZ ;  /* 0x0000000604047c24 */ /* 0x000fca000f8e02ff */
[----:B------:R0:W-:Y:S04]  /*15200*/  STL [R1+0x70], R4 ;  /* 0x0000700401007387 */ /* 0x0001e80000100800 */
[----:B------:R-:W5:Y:S01]  /*15210*/  LDL.LU R19, [R1+0x3c] ;  /* 0x00003c0001137983 */ /* 0x000f620000300800 */
[----:B0-----:R-:W-:-:S03]  /*15220*/  IMAD R4, R3, UR6, RZ ;  /* 0x0000000603047c24 */ /* 0x001fc6000f8e02ff */
[----:B------:R-:W-:Y:S04]  /*15230*/  STL [R1+0x6c], R6 ;  /* 0x00006c0601007387 */ /* 0x000fe80000100800 */
[----:B------:R-:W-:Y:S04]  /*15240*/  STL [R1+0x68], R4 ;  /* 0x0000680401007387 */ /* 0x000fe80000100800 */
[----:B------:R-:W5:Y:S01]  /*15250*/  LDL.LU R16, [R1+0x38] ;  /* 0x0000380001107983 */ /* 0x000f620000300800 */
[----:B------:R-:W-:-:S03]  /*15260*/  IMAD R3, R61, UR6, RZ ;  /* 0x000000063d037c24 */ /* 0x000fc6000f8e02ff */
[----:B------:R-:W5:Y:S04]  /*15270*/  LDL.LU R15, [R1+0x34] ;  /* 0x00003400010f7983 */ /* 0x000f680000300800 */
[----:B------:R4:W-:Y:S04]  /*15280*/  STL [R1+0x60], R3 ;  /* 0x0000600301007387 */ /* 0x0009e80000100800 */
[----:B------:R-:W5:Y:S04]  /*15290*/  LDL.LU R14, [R1+0x30] ;  /* 0x00003000010e7983 */ /* 0x000f680000300800 */
[----:B------:R-:W5:Y:S01]  /*152a0*/  LDL.LU R13, [R1+0x2c] ;  /* 0x00002c00010d7983 */ /* 0x000f620000300800 */
[----:B------:R-:W-:Y:S01]  /*152b0*/  LEA.HI.X.SX32 R2, R2, UR7, 0x1, P6 ;  /* 0x0000000702027c11 */ /* 0x000fe2000b0f0eff */
[----:B------:R-:W-:Y:S01]  /*152c0*/  IMAD R27, R27, UR6, RZ ;  /* 0x000000061b1b7c24 */ /* 0x000fe2000f8e02ff */
[----:B------:R-:W-:Y:S01]  /*152d0*/  UIMAD UR39, UR13, 0x1f, URZ ;  /* 0x0000001f0d2778a4 */ /* 0x000fe2000f8e023f */
        /* <DEDUP_REMOVED lines=9> */
[----:B------:R-:W-:Y:S01]  /*15370*/  ULDC UR7, c[0x0][0x238] ;  /* 0x00008e0000077ab9 */ /* 0x000fe20000000800 */
[----:B----4-:R-:W-:-:S02]  /*15380*/  IADD3 R3, P3, R5, R17, RZ ;  /* 0x0000001105037210 */ /* 0x010fc40007f7e0ff */
[----:B------:R-:W-:-:S03]  /*15390*/  IADD3 R4, P2, R7, R17, RZ ;  /* 0x0000001107047210 */ /* 0x000fc60007f5e0ff */
[----:B------:R0:W-:Y:S04]  /*153a0*/  STL [R1+0x3b68], R3 ;  /* 0x003b680301007387 */ /* 0x0001e80000100800 */
[----:B------:R-:W4:Y:S04]  /*153b0*/  LDL.LU R12, [R1+0x28] ;  /* 0x00002800010c7983 */ /* 0x000f280000300800 */
[----:B------:R1:W-:Y:S01]  /*153c0*/  STL [R1+0x3b6c], R4 ;  /* 0x003b6c0401007387 */ /* 0x0003e20000100800 */
[----:B0-----:R-:W-:-:S03]  /*153d0*/  IADD3 R3, P1, R9, R17, RZ ;  /* 0x0000001109037210 */ /* 0x001fc60007f3e0ff */
[----:B------:R-:W4:Y:S04]  /*153e0*/  LDL.LU R11, [R1+0x24] ;  /* 0x00002400010b7983 */ /* 0x000f280000300800 */
[----:B------:R0:W-:Y:S01]  /*153f0*/  STL [R1+0x3b70], R3 ;  /* 0x003b700301007387 */ /* 0x0001e20000100800 */
[----:B-1----:R-:W-:-:S03]  /*15400*/  IADD3 R4, P0, R25, R17, RZ ;  /* 0x0000001119047210 */ /* 0x002fc60007f1e0ff */
[----:B------:R-:W4:Y:S04]  /*15410*/  LDL.LU R10, [R1+0x20] ;  /* 0x00002000010a7983 */ /* 0x000f280000300800 */
[----:B------:R1:W-:Y:S01]  /*15420*/  STL [R1+0x3b74], R4 ;  /* 0x003b740401007387 */ /* 0x0003e20000100800 */
[----:B0-----:R-:W-:-:S03]  /*15430*/  IADD3 R3, P6, R24, R17, RZ ;  /* 0x0000001118037210 */ /* 0x001fc60007fde0ff */
[----:B------:R-:W4:Y:S04]  /*15440*/  LDL.LU R61, [R1+0x1c] ;  /* 0x00001c00013d7983 */ /* 0x000f280000300800 */
[----:B------:R0:W-:Y:S01]  /*15450*/  STL [R1+0x3b78], R3 ;  /* 0x003b780301007387 */ /* 0x0001e20000100800 */
[----:B-1----:R-:W-:-:S03]  /*15460*/  IADD3 R4, P5, R23, R17, RZ ;  /* 0x0000001117047210 */ /* 0x002fc60007fbe0ff */
[----:B0-----:R-:W4:Y:S01]  /*15470*/  LDL.LU R3, [R1+0x18] ;  /* 0x0000180001037983 */ /* 0x001f220000300800 */
[----:B------:R-:W-:-:S03]  /*15480*/  IADD3 R8, P4, R22, R17, RZ ;  /* 0x0000001116087210 */ /* 0x000fc60007f9e0ff */
[----:B------:R0:W-:Y:S01]  /*15490*/  STL [R1+0x3b7c], R4 ;  /* 0x003b7c0401007387 */ /* 0x0001e20000100800 */
[----:B------:R-:W-:-:S03]  /*154a0*/  LEA.HI.X.SX32 R6, R5, R2, 0x1, P3 ;  /* 0x0000000205067211 */ /* 0x000fc600018f0eff */
[----:B0-----:R-:W4:Y:S04]  /*154b0*/  LDL.LU R4, [R1+0x14] ;  /* 0x0000140001047983 */ /* 0x001f280000300800 */
[----:B------:R0:W-:Y:S04]  /*154c0*/  STL [R1+0x3b80], R8 ;  /* 0x003b800801007387 */ /* 0x0001e80000100800 */
[----:B------:R-:W4:Y:S01]  /*154d0*/  LDL.LU R5, [R1+0x10] ;  /* 0x0000100001057983 */ /* 0x000f220000300800 */
[----:B--2---:R-:W-:-:S03]  /*154e0*/  IADD3 R26, P3, R21, R17, RZ ;  /* 0x00000011151a7210 */ /* 0x004fc60007f7e0ff */
[----:B------:R1:W-:Y:S01]  /*154f0*/  STL [R1+0x3b60], R6 ;  /* 0x003b600601007387 */ /* 0x0003e20000100800 */
[----:B0-----:R-:W-:-:S03]  /*15500*/  LEA.HI.X.SX32 R8, R7, R2, 0x1, P2 ;  /* 0x0000000207087211 */ /* 0x001fc600010f0eff */
[----:B-1----:R-:W2:Y:S04]  /*15510*/  LDL.LU R6, [R1+0xc] ;  /* 0x00000c0001067983 */ /* 0x002ea80000300800 */
[----:B------:R3:W-:Y:S04]  /*15520*/  STL [R1+0x3b64], R26 ;  /* 0x003b641a01007387 */ /* 0x0007e80000100800 */
[----:B------:R-:W2:Y:S04]  /*15530*/  LDL.LU R7, [R1+0x8] ;  /* 0x0000080001077983 */ /* 0x000ea80000300800 */
[----:B------:R0:W-:Y:S01]  /*15540*/  STL [R1+0x3b58], R8 ;  /* 0x003b580801007387 */ /* 0x0001e20000100800 */
[----:B---3--:R-:W-:-:S03]  /*15550*/  IADD3 R26, P2, R20, R17, RZ ;  /* 0x00000011141a7210 */ /* 0x008fc60007f5e0ff */
[----:B0-----:R-:W3:Y:S04]  /*15560*/  LDL.LU R8, [R1+0x4] ;  /* 0x0000040001087983 */ /* 0x001ee80000300800 */
[----:B------:R0:W-:Y:S02]  /*15570*/  STL [R1+0x3b5c], R26 ;  /* 0x003b5c1a01007387 */ /* 0x0001e40000100800 */
[-C--:B0-----:R-:W-:Y:S02]  /*15580*/  LEA.HI.X.SX32 R26, R9, R2.reuse, 0x1, P1 ;  /* 0x00000002091a7211 */ /* 0x081fe400008f0eff */
[----:B------:R-:W3:Y:S01]  /*15590*/  LDL.LU R9, [R1] ;  /* 0x0000000001097983 */ /* 0x000ee20000300800 */
[----:B------:R-:W-:-:S03]  /*155a0*/  LEA.HI.X.SX32 R25, R25, R2, 0x1, P0 ;  /* 0x0000000219197211 */ /* 0x000fc600000f0eff */
[----:B------:R5:W-:Y:S02]  /*155b0*/  STL [R1+0x3b50], R26 ;  /* 0x003b501a01007387 */ /* 0x000be40000100800 */
[----:B-----5:R-:W-:-:S05]  /*155c0*/  IADD3 R26, P1, R19, R17, RZ ;  /* 0x00000011131a7210 */ /* 0x020fca0007f3e0ff */
[----:B------:R0:W-:Y:S01]  /*155d0*/  STL [R1+0x3b54], R26 ;  /* 0x003b541a01007387 */ /* 0x0001e20000100800 */
[----:B------:R-:W-:-:S03]  /*155e0*/  LEA.HI.X.SX32 R24, R24, R2, 0x1, P6 ;  /* 0x0000000218187211 */ /* 0x000fc600030f0eff */
[----:B0-----:R-:W5:Y:S04]  /*155f0*/  LDL.LU R26, [R1+0x5698] ;  /* 0x00569800011a7983 */ /* 0x001f680000300800 */
[----:B------:R0:W-:Y:S02]  /*15600*/  STL [R1+0x3b48], R25 ;  /* 0x003b481901007387 */ /* 0x0001e40000100800 */
[----:B0-----:R-:W-:-:S05]  /*15610*/  IADD3 R25, P0, R16, R17, RZ ;  /* 0x0000001110197210 */ /* 0x001fca0007f1e0ff */
        /* <DEDUP_REMOVED lines=18> */
[----:B------:R4:W-:Y:S01]  /*15740*/  STL [R1+0x3b28], R21 ;  /* 0x003b281501007387 */ /* 0x0009e20000100800 */
[-C--:B------:R-:W-:Y:S02]  /*15750*/  LEA.HI.X.SX32 R19, R19, R2.reuse, 0x1, P1 ;  /* 0x0000000213137211 */ /* 0x080fe400008f0eff */
[-C--:B------:R-:W-:Y:S02]  /*15760*/  LEA.HI.X.SX32 R16, R16, R2.reuse, 0x1, P0 ;  /* 0x0000000210107211 */ /* 0x080fe400000f0eff */
[----:B------:R-:W-:Y:S02]  /*15770*/  LEA.HI.X.SX32 R15, R15, R2, 0x1, P6 ;  /* 0x000000020f0f7211 */ /* 0x000fe400030f0eff */
[----:B----4-:R-:W-:-:S05]  /*15780*/  IADD3 R21, P3, R12, R17, RZ ;  /* 0x000000110c157210 */ /* 0x010fca0007f7e0ff */
[----:B------:R0:W-:Y:S04]  /*15790*/  STL [R1+0x3b2c], R21 ;  /* 0x003b2c1501007387 */ /* 0x0001e80000100800 */
[----:B0-----:R-:W4:Y:S04]  /*157a0*/  LDL.LU R21, [R1+0x5684] ;  /* 0x0056840001157983 */ /* 0x001f280000300800 */
[----:B------:R0:W-:Y:S02]  /*157b0*/  STL [R1+0x3b20], R20 ;  /* 0x003b201401007387 */ /* 0x0001e40000100800 */
[----:B0-----:R-:W-:-:S05]  /*157c0*/  IADD3 R20, P2, R11, R17, RZ ;  /* 0x000000110b147210 */ /* 0x001fca0007f5e0ff */
[----:B------:R0:W-:Y:S04]  /*157d0*/  STL [R1+0x3b24], R20 ;  /* 0x003b241401007387 */ /* 0x0001e80000100800 */
[----:B0-----:R-:W5:Y:S04]  /*157e0*/  LDL.LU R20, [R1+0x5680] ;  /* 0x0056800001147983 */ /* 0x001f680000300800 */
[----:B------:R0:W-:Y:S02]  /*157f0*/  STL [R1+0x3b18], R19 ;  /* 0x003b181301007387 */ /* 0x0001e40000100800 */
[----:B0-----:R-:W-:-:S05]  /*15800*/  IADD3 R19, P1, R10, R17, RZ ;  /* 0x000000110a137210 */ /* 0x001fca0007f3e0ff */
[----:B------:R0:W-:Y:S04]  /*15810*/  STL [R1+0x3b1c], R19 ;  /* 0x003b1c1301007387 */ /* 0x0001e80000100800 */
[----:B0-----:R-:W4:Y:S04]  /*15820*/  LDL.LU R19, [R1+0x567c] ;  /* 0x00567c0001137983 */ /* 0x001f280000300800 */
        /* <DEDUP_REMOVED lines=21> */
[----:B--2---:R-:W-:-:S05]  /*15980*/  IADD3 R12, P3, R6, R17, RZ ;  /* 0x00000011060c7210 */ /* 0x004fca0007f7e0ff */
[----:B------:R0:W-:Y:S01]  /*15990*/  STL [R1+0x3af4], R12 ;  /* 0x003af40c01007387 */ /* 0x0001e20000100800 */
[----:B------:R-:W-:-:S03]  /*159a0*/  LEA.HI.X.SX32 R10, R10, R2, 0x1, P1 ;  /* 0x000000020a0a7211 */ /* 0x000fc600008f0eff */
[----:B0-----:R-:W2:Y:S04]  /*159b0*/  LDL.LU R12, [R1+0x5668] ;  /* 0x00566800010c7983 */ /* 0x001ea80000300800 */
[----:B------:R0:W-:Y:S02]  /*159c0*/  STL [R1+0x3ae8], R11 ;  /* 0x003ae80b01007387 */ /* 0x0001e40000100800 */
[----:B0-----:R-:W-:-:S05]  /*159d0*/  IADD3 R11, P2, R7, R17, RZ ;  /* 0x00000011070b7210 */ /* 0x001fca0007f5e0ff */
[----:B------:R0:W-:Y:S01]  /*159e0*/  STL [R1+0x3aec], R11 ;  /* 0x003aec0b01007387 */ /* 0x0001e20000100800 */
[----:B------:R-:W-:-:S03]  /*159f0*/  LEA.HI.X.SX32 R61, R61, R2, 0x1, P0 ;  /* 0x000000023d3d7211 */ /* 0x000fc600000f0eff */
[----:B0-----:R-:W5:Y:S04]  /*15a00*/  LDL.LU R11, [R1+0x5664] ;  /* 0x00566400010b7983 */ /* 0x001f680000300800 */
[----:B------:R3:W-:Y:S02]  /*15a10*/  STL [R1+0x3ae0], R10 ;  /* 0x003ae00a01007387 */ /* 0x0007e40000100800 */
[----:B---3--:R-:W-:-:S05]  /*15a20*/  IADD3 R10, P1, R8, R17, RZ ;  /* 0x00000011080a7210 */ /* 0x008fca0007f3e0ff */
[----:B------:R0:W-:Y:S04]  /*15a30*/  STL [R1+0x3ae4], R10 ;  /* 0x003ae40a01007387 */ /* 0x0001e80000100800 */
[----:B0-----:R-:W3:Y:S04]  /*15a40*/  LDL.LU R10, [R1+0x5660] ;  /* 0x00566000010a7983 */ /* 0x001ee80000300800 */
[----:B------:R0:W-:Y:S02]  /*15a50*/  STL [R1+0x3ad8], R61 ;  /* 0x003ad83d01007387 */ /* 0x0001e40000100800 */
[----:B0-----:R-:W-:-:S05]  /*15a60*/  IADD3 R61, P0, R9, R17, RZ ;  /* 0x00000011093d7210 */ /* 0x001fca0007f1e0ff */
[----:B------:R0:W-:Y:S04]  /*15a70*/  STL [R1+0x3adc], R61 ;  /* 0x003adc3d01007387 */ /* 0x0001e80000100800 */
[----:B0-----:R-:W4:Y:S01]  /*15a80*/  LDL.LU R61, [R1+0x565c] ;  /* 0x00565c00013d7983 */ /* 0x001f220000300800 */
[----:B------:R-:W-:-:S05]  /*15a90*/  LEA.HI.X.SX32 R3, R3, R2, 0x1, P6 ;  /* 0x0000000203037211 */ /* 0x000fca00030f0eff */
[----:B------:R4:W-:Y:S02]  /*15aa0*/  STL [R1+0x3ad0], R3 ;  /* 0x003ad00301007387 */ /* 0x0009e40000100800 */
[----:B----4-:R-:W-:-:S05]  /*15ab0*/  IADD3 R3, P6, R61, R17, RZ ;  /* 0x000000113d037210 */ /* 0x010fca0007fde0ff */
        /* <DEDUP_REMOVED lines=33> */
[----:B------:R4:W-:Y:S01]  /*15cd0*/  STL [R1+0x3a98], R61 ;  /* 0x003a983d01007387 */ /* 0x0009e20000100800 */
[----:B------:R-:W-:Y:S02]  /*15ce0*/  IMAD R33, R33, UR6, RZ ;  /* 0x0000000621217c24 */ /* 0x000fe4000f8e02ff */
[----:B------:R-:W-:Y:S02]  /*15cf0*/  IMAD R34, R34, UR6, RZ ;  /* 0x0000000622227c24 */ /* 0x000fe4000f8e02ff */
[----:B------:R-:W-:Y:S02]  /*15d00*/  IMAD R35, R35, UR6, RZ ;  /* 0x0000000623237c24 */ /* 0x000fe4000f8e02ff */
[----:B------:R-:W-:Y:S02]  /*15d10*/  IMAD R36, R36, UR6, RZ ;  /* 0x0000000624247c24 */ /* 0x000fe4000f8e02ff */
[----:B------:R-:W-:Y:S02]  /*15d20*/  IMAD R37, R37, UR6, RZ ;  /* 0x0000000625257c24 */ /* 0x000fe4000f8e02ff */
[----:B------:R-:W-:-:S02]  /*15d30*/  IMAD R38, R38, UR6, RZ ;  /* 0x0000000626267c24 */ /* 0x000fc4000f8e02ff */
        /* <DEDUP_REMOVED lines=12> */
[----:B------:R-:W-:Y:S01]  /*15e00*/  IMAD R51, R51, UR6, RZ ;  /* 0x0000000633337c24 */ /* 0x000fe2000f8e02ff */
[----:B----4-:R-:W-:-:S05]  /*15e10*/  IADD3 R61, P6, R9, R17, RZ ;  /* 0x00000011093d7210 */ /* 0x010fca0007fde0ff */
[----:B------:R0:W-:Y:S02]  /*15e20*/  STL [R1+0x3a9c], R61 ;  /* 0x003a9c3d01007387 */ /* 0x0001e40000100800 */
[----:B0-----:R-:W-:Y:S02]  /*15e30*/  LEA.HI.X.SX32 R61, R3, R2, 0x1, P5 ;  /* 0x00000002033d7211 */ /* 0x001fe400028f0eff */
[----:B---3--:R-:W-:-:S03]  /*15e40*/  IADD3 R3, P5, R10, R17, RZ ;  /* 0x000000110a037210 */ /* 0x008fc60007fbe0ff */
[----:B------:R0:W-:Y:S04]  /*15e50*/  STL [R1+0x3a90], R61 ;  /* 0x003a903d01007387 */ /* 0x0001e80000100800 */
[----:B------:R1:W-:Y:S01]  /*15e60*/  STL [R1+0x3a94], R3 ;  /* 0x003a940301007387 */ /* 0x0003e20000100800 */
[-C--:B0-----:R-:W-:Y:S02]  /*15e70*/  LEA.HI.X.SX32 R61, R4, R2.reuse, 0x1, P4 ;  /* 0x00000002043d7211 */ /* 0x081fe400020f0eff */
[-C--:B-----5:R-:W-:Y:S02]  /*15e80*/  IADD3 R4, P4, R11, R17.reuse, RZ ;  /* 0x000000110b047210 */ /* 0x0a0fe40007f9e0ff */
[-C--:B-1----:R-:W-:Y:S02]  /*15e90*/  LEA.HI.X.SX32 R3, R5, R2.reuse, 0x1, P3 ;  /* 0x0000000205037211 */ /* 0x082fe400018f0eff */
[----:B--2---:R-:W-:Y:S01]  /*15ea0*/  IADD3 R5, P3, R12, R17, RZ ;  /* 0x000000110c057210 */ /* 0x004fe20007f7e0ff */
[----:B------:R-:W-:Y:S04]  /*15eb0*/  STL [R1+0x3a88], R61 ;  /* 0x003a883d01007387 */ /* 0x000fe80000100800 */
[----:B------:R0:W-:Y:S04]  /*15ec0*/  STL [R1+0x3a8c], R4 ;  /* 0x003a8c0401007387 */ /* 0x0001e80000100800 */
[----:B------:R1:W-:Y:S04]  /*15ed0*/  STL [R1+0x3a80], R3 ;  /* 0x003a800301007387 */ /* 0x0003e80000100800 */
[----:B------:R2:W-:Y:S01]  /*15ee0*/  STL [R1+0x3a84], R5 ;  /* 0x003a840501007387 */ /* 0x0005e20000100800 */
[----:B0-----:R-:W-:-:S02]  /*15ef0*/  LEA.HI.X.SX32 R4, R6, R2, 0x1, P2 ;  /* 0x0000000206047211 */ /* 0x001fc400010f0eff */
[----:B-1----:R-:W-:-:S03]  /*15f00*/  IADD3 R3, P2, R13, R17, RZ ;  /* 0x000000110d037210 */ /* 0x002fc60007f5e0ff */
[----:B------:R0:W-:Y:S01]  /*15f10*/  STL [R1+0x3a78], R4 ;  /* 0x003a780401007387 */ /* 0x0001e20000100800 */
[----:B--2---:R-:W-:-:S03]  /*15f20*/  LEA.HI.X.SX32 R5, R7, R2, 0x1, P1 ;  /* 0x0000000207057211 */ /* 0x004fc600008f0eff */
[----:B------:R1:W-:Y:S04]  /*15f30*/  STL [R1+0x3a7c], R3 ;  /* 0x003a7c0301007387 */ /* 0x0003e80000100800 */
[----:B------:R2:W-:Y:S01]  /*15f40*/  STL [R1+0x3a70], R5 ;  /* 0x003a700501007387 */ /* 0x0005e20000100800 */
[----:B0-----:R-:W-:Y:S02]  /*15f50*/  IADD3 R4, P1, R14, R17, RZ ;  /* 0x000000110e047210 */ /* 0x001fe40007f3e0ff */
[----:B-1----:R-:W-:-:S03]  /*15f60*/  LEA.HI.X.SX32 R3, R8, R2, 0x1, P0 ;  /* 0x0000000208037211 */ /* 0x002fc600000f0eff */
[----:B------:R0:W-:Y:S01]  /*15f70*/  STL [R1+0x3a74], R4 ;  /* 0x003a740401007387 */ /* 0x0001e20000100800 */
[----:B--2---:R-:W-:-:S03]  /*15f80*/  IADD3 R5, P0, R15, R17, RZ ;  /* 0x000000110f057210 */ /* 0x004fc60007f1e0ff */
[----:B------:R1:W-:Y:S04]  /*15f90*/  STL [R1+0x3a68], R3 ;  /* 0x003a680301007387 */ /* 0x0003e80000100800 */
[----:B------:R2:W-:Y:S01]  /*15fa0*/  STL [R1+0x3a6c], R5 ;  /* 0x003a6c0501007387 */ /* 0x0005e20000100800 */
[----:B0-----:R-:W-:Y:S02]  /*15fb0*/  LEA.HI.X.SX32 R4, R9, R2, 0x1, P6 ;  /* 0x0000000209047211 */ /* 0x001fe400030f0eff */
        /* <DEDUP_REMOVED lines=124> */
[----:B------:R-:W-:Y:S01]  /*16780*/  STL [R1+0x3968], R5 ;  /* 0x0039680501007387 */ /* 0x000fe20000100800 */
[----:B0-----:R-:W-:-:S03]  /*16790*/  IADD3 R4, P3, R49, R17, RZ ;  /* 0x0000001131047210 */ /* 0x001fc60007f7e0ff */
[----:B------:R-:W2:Y:S01]  /*167a0*/  LDL.LU R20, [R1+0x110] ;  /* 0x0001100001147983 */ /* 0x000ea20000300800 */
[----:B-1----:R-:W-:-:S03]  /*167b0*/  LEA.HI.X.SX32 R3, R43, R2, 0x1, P2 ;  /* 0x000000022b037211 */ /* 0x002fc600010f0eff */
[----:B------:R0:W-:Y:S04]  /*167c0*/  STL [R1+0x396c], R4 ;  /* 0x00396c0401007387 */ /* 0x0001e80000100800 */
[----:B------:R1:W-:Y:S04]  /*167d0*/  STL [R1+0x3960], R3 ;  /* 0x0039600301007387 */ /* 0x0003e80000100800 */
[----:B------:R-:W3:Y:S01]  /*167e0*/  LDL.LU R19, [R1+0x10c] ;  /* 0x00010c0001137983 */ /* 0x000ee20000300800 */
[----:B0-----:R-:W-:Y:S02]  /*167f0*/  IADD3 R4, P2, R50, R17, RZ ;  /* 0x0000001132047210 */ /* 0x001fe40007f5e0ff */
[----:B-1----:R-:W-:-:S03]  /*16800*/  LEA.HI.X.SX32 R3, R44, R2, 0x1, P1 ;  /* 0x000000022c037211 */ /* 0x002fc600008f0eff */
[----:B------:R0:W-:Y:S04]  /*16810*/  STL [R1+0x3964], R4 ;  /* 0x0039640401007387 */ /* 0x0001e80000100800 */
[----:B------:R1:W-:Y:S04]  /*16820*/  STL [R1+0x3958], R3 ;  /* 0x0039580301007387 */ /* 0x0003e80000100800 */
[----:B------:R-:W4:Y:S01]  /*16830*/  LDL.LU R16, [R1+0x108] ;  /* 0x0001080001107983 */ /* 0x000f220000300800 */
[----:B0-----:R-:W-:Y:S02]  /*16840*/  IADD3 R4, P1, R51, R17, RZ ;  /* 0x0000001133047210 */ /* 0x001fe40007f3e0ff */
[----:B-1----:R-:W-:-:S03]  /*16850*/  LEA.HI.X.SX32 R3, R45, R2, 0x1, P0 ;  /* 0x000000022d037211 */ /* 0x002fc600000f0eff */
[----:B------:R0:W-:Y:S04]  /*16860*/  STL [R1+0x395c], R4 ;  /* 0x00395c0401007387 */ /* 0x0001e80000100800 */
[----:B------:R1:W-:Y:S04]  /*16870*/  STL [R1+0x3950], R3 ;  /* 0x0039500301007387 */ /* 0x0003e80000100800 */
[----:B------:R-:W5:Y:S01]  /*16880*/  LDL.LU R15, [R1+0x104] ;  /* 0x00010400010f7983 */ /* 0x000f620000300800 */
[----:B------:R-:W-:Y:S02]  /*16890*/  IMAD R52, R52, UR6, RZ ;  /* 0x0000000634347c24 */ /* 0x000fe4000f8e02ff */
[----:B------:R-:W-:-:S03]  /*168a0*/  IMAD R53, R53, UR6, RZ ;  /* 0x0000000635357c24 */ /* 0x000fc6000f8e02ff */
[----:B0-----:R-:W-:Y:S02]  /*168b0*/  IADD3 R4, P0, R52, R17, RZ ;  /* 0x0000001134047210 */ /* 0x001fe40007f1e0ff */
[----:B-1----:R-:W-:Y:S01]  /*168c0*/  LEA.HI.X.SX32 R3, R46, R2, 0x1, P6 ;  /* 0x000000022e037211 */ /* 0x002fe200030f0eff */
[----:B------:R-:W-:Y:S02]  /*168d0*/  IMAD R54, R54, UR6, RZ ;  /* 0x0000000636367c24 */ /* 0x000fe4000f8e02ff */
[----:B------:R0:W-:Y:S04]  /*168e0*/  STL [R1+0x3954], R4 ;  /* 0x0039540401007387 */ /* 0x0001e80000100800 */
[----:B------:R1:W-:Y:S01]  /*168f0*/  STL [R1+0x3948], R3 ;  /* 0x0039480301007387 */ /* 0x0003e20000100800 */
[----:B------:R-:W-:-:S03]  /*16900*/  IMAD R55, R55, UR6, RZ ;  /* 0x0000000637377c24 */ /* 0x000fc6000f8e02ff */
[----:B------:R-:W5:Y:S01]  /*16910*/  LDL.LU R14, [R1+0x100] ;  /* 0x00010000010e7983 */ /* 0x000f620000300800 */
[----:B0-----:R-:W-:Y:S02]  /*16920*/  IADD3 R4, P6, R53, R17, RZ ;  /* 0x0000001135047210 */ /* 0x001fe40007fde0ff */
[----:B-1----:R-:W-:-:S03]  /*16930*/  LEA.HI.X.SX32 R3, R47, R2, 0x1, P5 ;  /* 0x000000022f037211 */ /* 0x002fc600028f0eff */
[----:B------:R0:W-:Y:S01]  /*16940*/  STL [R1+0x394c], R4 ;  /* 0x00394c0401007387 */ /* 0x0001e20000100800 */
[----:B------:R-:W-:-:S03]  /*16950*/  IMAD R56, R56, UR6, RZ ;  /* 0x0000000638387c24 */ /* 0x000fc6000f8e02ff */
[----:B------:R1:W-:Y:S04]  /*16960*/  STL [R1+0x3940], R3 ;  /* 0x0039400301007387 */ /* 0x0003e80000100800 */
        /* <DEDUP_REMOVED lines=10> */
[----:B------:R-:W-:-:S03]  /*16a10*/  IADD3 R5, P3, R56, R17, RZ ;  /* 0x0000001138057210 */ /* 0x000fc60007f7e0ff */
[----:B------:R1:W-:Y:S01]  /*16a20*/  STL [R1+0x3930], R3 ;  /* 0x0039300301007387 */ /* 0x0003e20000100800 */
[----:B------:R-:W-:Y:S01]  /*16a30*/  IMAD R58, R58, UR6, RZ ;  /* 0x000000063a3a7c24 */ /* 0x000fe2000f8e02ff */
[----:B0-----:R-:W-:Y:S02]  /*16a40*/  LEA.HI.X.SX32 R4, R50, R2, 0x1, P2 ;  /* 0x0000000232047211 */ /* 0x001fe400010f0eff */
[----:B------:R-:W-:Y:S01]  /*16a50*/  STL [R1+0x3934], R5 ;  /* 0x0039340501007387 */ /* 0x000fe20000100800 */
[----:B-1----:R-:W-:-:S03]  /*16a60*/  IADD3 R3, P2, R57, R17, RZ ;  /* 0x0000001139037210 */ /* 0x002fc60007f5e0ff */
[----:B------:R-:W5:Y:S04]  /*16a70*/  LDL.LU R11, [R1+0xf4] ;  /* 0x0000f400010b7983 */ /* 0x000f680000300800 */
[----:B------:R0:W-:Y:S01]  /*16a80*/  STL [R1+0x3928], R4 ;  /* 0x0039280401007387 */ /* 0x0001e20000100800 */
[----:B------:R-:W-:-:S03]  /*16a90*/  IMAD R60, R60, UR6, RZ ;  /* 0x000000063c3c7c24 */ /* 0x000fc6000f8e02ff */
[----:B------:R1:W-:Y:S04]  /*16aa0*/  STL [R1+0x392c], R3 ;  /* 0x00392c0301007387 */ /* 0x0003e80000100800 */
[----:B------:R-:W5:Y:S01]  /*16ab0*/  LDL.LU R10, [R1+0xf0] ;  /* 0x0000f000010a7983 */ /* 0x000f620000300800 */
[----:B0-----:R-:W-:Y:S02]  /*16ac0*/  LEA.HI.X.SX32 R4, R51, R2, 0x1, P1 ;  /* 0x0000000233047211 */ /* 0x001fe400008f0eff */
[----:B-1----:R-:W-:-:S03]  /*16ad0*/  IADD3 R3, P1, R58, R17, RZ ;  /* 0x000000113a037210 */ /* 0x002fc60007f3e0ff */
[----:B------:R0:W-:Y:S04]  /*16ae0*/  STL [R1+0x3920], R4 ;  /* 0x0039200401007387 */ /* 0x0001e80000100800 */
[----:B------:R1:W-:Y:S04]  /*16af0*/  STL [R1+0x3924], R3 ;  /* 0x0039240301007387 */ /* 0x0003e80000100800 */
[----:B------:R-:W5:Y:S01]  /*16b00*/  LDL.LU R9, [R1+0xec] ;  /* 0x0000ec0001097983 */ /* 0x000f620000300800 */
[----:B0-----:R-:W-:Y:S02]  /*16b10*/  LEA.HI.X.SX32 R4, R52, R2, 0x1, P0 ;  /* 0x0000000234047211 */ /* 0x001fe400000f0eff */
[----:B-1----:R-:W-:-:S03]  /*16b20*/  IADD3 R3, P0, R60, R17, RZ ;  /* 0x000000113c037210 */ /* 0x002fc60007f1e0ff */
[----:B------:R0:W-:Y:S04]  /*16b30*/  STL [R1+0x3918], R4 ;  /* 0x0039180401007387 */ /* 0x0001e80000100800 */
[----:B------:R-:W5:Y:S01]  /*16b40*/  LDL.LU R8, [R1+0xe8] ;  /* 0x0000e80001087983 */ /* 0x000f620000300800 */
[----:B0-----:R-:W-:-:S03]  /*16b50*/  LEA.HI.X.SX32 R4, R53, R2, 0x1, P6 ;  /* 0x0000000235047211 */ /* 0x001fc600030f0eff */
[----:B------:R-:W-:Y:S04]  /*16b60*/  STL [R1+0x391c], R3 ;  /* 0x00391c0301007387 */ /* 0x000fe80000100800 */
[----:B------:R0:W-:Y:S04]  /*16b70*/  STL [R1+0x3910], R4 ;  /* 0x0039100401007387 */ /* 0x0001e80000100800 */
[----:B------:R-:W5:Y:S01]  /*16b80*/  LDL.LU R7, [R1+0xe4] ;  /* 0x0000e40001077983 */ /* 0x000f620000300800 */
[-C--:B0-----:R-:W-:Y:S02]  /*16b90*/  LEA.HI.X.SX32 R4, R54, R2.reuse, 0x1, P5 ;  /* 0x0000000236047211 */ /* 0x081fe400028f0eff */
[----:B------:R-:W-:-:S02]  /*16ba0*/  LEA.HI.X.SX32 R21, R56, R2, 0x1, P3 ;  /* 0x0000000238157211 */ /* 0x000fc400018f0eff */
[----:B--2---:R-:W-:-:S05]  /*16bb0*/  IADD3 R3, P6, R20, R17, RZ ;  /* 0x0000001114037210 */ /* 0x004fca0007fde0ff */
[----:B------:R3:W-:Y:S04]  /*16bc0*/  STL [R1+0x3914], R3 ;  /* 0x0039140301007387 */ /* 0x0007e80000100800 */
[----:B------:R0:W-:Y:S04]  /*16bd0*/  STL [R1+0x3908], R4 ;  /* 0x0039080401007387 */ /* 0x0001e80000100800 */
[----:B------:R-:W2:Y:S01]  /*16be0*/  LDL.LU R6, [R1+0xe0] ;  /* 0x0000e00001067983 */ /* 0x000ea20000300800 */
[----:B---3--:R-:W-:Y:S02]  /*16bf0*/  IADD3 R3, P5, R19, R17, RZ ;  /* 0x0000001113037210 */ /* 0x008fe40007fbe0ff */
[----:B0-----:R-:W-:-:S03]  /*16c00*/  LEA.HI.X.SX32 R4, R55, R2, 0x1, P4 ;  /* 0x0000000237047211 */ /* 0x001fc600020f0eff */
[----:B------:R4:W-:Y:S04]  /*16c10*/  STL [R1+0x390c], R3 ;  /* 0x00390c0301007387 */ /* 0x0009e80000100800 */
[----:B------:R-:W3:Y:S01]  /*16c20*/  LDL.LU R5, [R1+0xdc] ;  /* 0x0000dc0001057983 */ /* 0x000ee20000300800 */
[----:B----4-:R-:W-:-:S03]  /*16c30*/  IADD3 R3, P4, R16, R17, RZ ;  /* 0x0000001110037210 */ /* 0x010fc60007f9e0ff */
[----:B------:R0:W-:Y:S04]  /*16c40*/  STL [R1+0x3900], R4 ;  /* 0x0039000401007387 */ /* 0x0001e80000100800 */
[----:B------:R5:W-:Y:S04]  /*16c50*/  STL [R1+0x3904], R3 ;  /* 0x0039040301007387 */ /* 0x000be80000100800 */
[----:B0-----:R-:W4:Y:S01]  /*16c60*/  LDL.LU R4, [R1+0xd8] ;  /* 0x0000d80001047983 */ /* 0x001f220000300800 */
[----:B-----5:R-:W-:-:S03]  /*16c70*/  IADD3 R3, P3, R15, R17, RZ ;  /* 0x000000110f037210 */ /* 0x020fc60007f7e0ff */
[----:B------:R-:W-:Y:S04]  /*16c80*/  STL [R1+0x38f8], R21 ;  /* 0x0038f81501007387 */ /* 0x000fe80000100800 */
[----:B------:R0:W-:Y:S04]  /*16c90*/  STL [R1+0x38fc], R3 ;  /* 0x0038fc0301007387 */ /* 0x0001e80000100800 */
[----:B0-----:R-:W5:Y:S01]  /*16ca0*/  LDL.LU R3, [R1+0xd4] ;  /* 0x0000d40001037983 */ /* 0x001f620000300800 */
[----:B------:R-:W-:Y:S02]  /*16cb0*/  LEA.HI.X.SX32 R22, R57, R2, 0x1, P2 ;  /* 0x0000000239167211 */ /* 0x000fe400010f0eff */
[----:B------:R-:W-:-:S03]  /*16cc0*/  IADD3 R21, P2, R14, R17, RZ ;  /* 0x000000110e157210 */ /* 0x000fc60007f5e0ff */
[----:B------:R0:W-:Y:S04]  /*16cd0*/  STL [R1+0x38f0], R22 ;  /* 0x0038f01601007387 */ /* 0x0001e80000100800 */
[----:B------:R1:W-:Y:S01]  /*16ce0*/  STL [R1+0x38f4], R21 ;  /* 0x0038f41501007387 */ /* 0x0003e20000100800 */
[----:B------:R-:W-:-:S03]  /*16cf0*/  LEA.HI.X.SX32 R23, R60, R2, 0x1, P0 ;  /* 0x000000023c177211 */ /* 0x000fc600000f0eff */
[----:B------:R-:W5:Y:S01]  /*16d00*/  LDL.LU R61, [R1+0xd0] ;  /* 0x0000d000013d7983 */ /* 0x000f620000300800 */
[----:B0-----:R-:W-:Y:S02]  /*16d10*/  LEA.HI.X.SX32 R22, R58, R2, 0x1, P1 ;  /* 0x000000023a167211 */ /* 0x001fe400008f0eff */
[----:B-1----:R-:W-:-:S03]  /*16d20*/  IADD3 R21, P1, R13, R17, RZ ;  /* 0x000000110d157210 */ /* 0x002fc60007f3e0ff */
[----:B------:R0:W-:Y:S01]  /*16d30*/  STL [R1+0x38e8], R22 ;  /* 0x0038e81601007387 */ /* 0x0001e20000100800 */
[----:B------:R-:W-:-:S03]  /*16d40*/  LEA.HI.X.SX32 R20, R20, R2, 0x1, P6 ;  /* 0x0000000214147211 */ /* 0x000fc600030f0eff */
[----:B------:R1:W-:Y:S01]  /*16d50*/  STL [R1+0x38ec], R21 ;  /* 0x0038ec1501007387 */ /* 0x0003e20000100800 */
[----:B------:R-:W-:-:S03]  /*16d60*/  LEA.HI.X.SX32 R16, R16, R2, 0x1, P4 ;  /* 0x0000000210107211 */ /* 0x000fc600020f0eff */
[----:B0-----:R-:W5:Y:S01]  /*16d70*/  LDL.LU R22, [R1+0xcc] ;  /* 0x0000cc0001167983 */ /* 0x001f620000300800 */
[----:B-1----:R-:W-:-:S03]  /*16d80*/  IADD3 R21, P0, R12, R17, RZ ;  /* 0x000000110c157210 */ /* 0x002fc60007f1e0ff */
[----:B------:R0:W-:Y:S04]  /*16d90*/  STL [R1+0x37a4], R23 ;  /* 0x0037a41701007387 */ /* 0x0001e80000100800 */
[----:B------:R1:W-:Y:S01]  /*16da0*/  STL [R1+0x37c4], R21 ;  /* 0x0037c41501007387 */ /* 0x0003e20000100800 */
[----:B0-----:R-:W-:-:S03]  /*16db0*/  LEA.HI.X.SX32 R23, R19, R2, 0x1, P5 ;  /* 0x0000000213177211 */ /* 0x001fc600028f0eff */
[----:B-1----:R-:W5:Y:S01]  /*16dc0*/  LDL.LU R21, [R1+0xc8] ;  /* 0x0000c80001157983 */ /* 0x002f620000300800 */
[----:B------:R-:W-:-:S03]  /*16dd0*/  IADD3 R24, P6, R11, R17, RZ ;  /* 0x000000110b187210 */ /* 0x000fc60007fde0ff */
[----:B------:R0:W-:Y:S04]  /*16de0*/  STL [R1+0x37a8], R20 ;  /* 0x0037a81401007387 */ /* 0x0001e80000100800 */
[----:B0-----:R-:W5:Y:S01]  /*16df0*/  LDL.LU R20, [R1+0xc4] ;  /* 0x0000c40001147983 */ /* 0x001f620000300800 */
[----:B------:R-:W-:-:S03]  /*16e00*/  IADD3 R19, P5, R10, R17, RZ ;  /* 0x000000110a137210 */ /* 0x000fc60007fbe0ff */
[----:B------:R-:W-:Y:S04]  /*16e10*/  STL [R1+0x37cc], R24 ;  /* 0x0037cc1801007387 */ /* 0x000fe80000100800 */
[----:B------:R0:W-:Y:S04]  /*16e20*/  STL [R1+0x37ac], R23 ;  /* 0x0037ac1701007387 */ /* 0x0001e80000100800 */
[----:B------:R1:W-:Y:S01]  /*16e30*/  STL [R1+0x37d4], R19 ;  /* 0x0037d41301007387 */ /* 0x0003e20000100800 */
[-C--:B------:R-:W-:Y:S02]  /*16e40*/  LEA.HI.X.SX32 R14, R14, R2.reuse, 0x1, P2 ;  /* 0x000000020e0e7211 */ /* 0x080fe400010f0eff */
[----:B0-----:R-:W-:Y:S01]  /*16e50*/  IADD3 R23, P4, R9, R17, RZ ;  /* 0x0000001109177210 */ /* 0x001fe20007f9e0ff */
[----:B-1----:R-:W5:Y:S04]  /*16e60*/  LDL.LU R19, [R1+0xc0] ;  /* 0x0000c00001137983 */ /* 0x002f680000300800 */
[----:B------:R0:W-:Y:S04]  /*16e70*/  STL [R1+0x37b0], R16 ;  /* 0x0037b01001007387 */ /* 0x0001e80000100800 */
[----:B------:R-:W-:Y:S01]  /*16e80*/  STL [R1+0x37dc], R23 ;  /* 0x0037dc1701007387 */ /* 0x000fe20000100800 */
[----:B0-----:R-:W-:-:S02]  /*16e90*/  LEA.HI.X.SX32 R16, R15, R2, 0x1, P3 ;  /* 0x000000020f107211 */ /* 0x001fc400018f0eff */
[----:B------:R-:W-:-:S03]  /*16ea0*/  IADD3 R15, P3, R8, R17, RZ ;  /* 0x00000011080f7210 */ /* 0x000fc60007f7e0ff */
[----:B------:R0:W-:Y:S04]  /*16eb0*/  STL [R1+0x37b4], R16 ;  /* 0x0037b41001007387 */ /* 0x0001e80000100800 */
[----:B0-----:R-:W5:Y:S04]  /*16ec0*/  LDL.LU R16, [R1+0xbc] ;  /* 0x0000bc0001107983 */ /* 0x001f680000300800 */
[----:B------:R0:W-:Y:S04]  /*16ed0*/  STL [R1+0x37e4], R15 ;  /* 0x0037e40f01007387 */ /* 0x0001e80000100800 */
[----:B------:R1:W-:Y:S01]  /*16ee0*/  STL [R1+0x37b8], R14 ;  /* 0x0037b80e01007387 */ /* 0x0003e20000100800 */
[----:B0-----:R-:W-:-:S02]  /*16ef0*/  IADD3 R15, P2, R7, R17, RZ ;  /* 0x00000011070f7210 */ /* 0x001fc40007f5e0ff */
[----:B-1----:R-:W-:-:S03]  /*16f00*/  LEA.HI.X.SX32 R14, R13, R2, 0x1, P1 ;  /* 0x000000020d0e7211 */ /* 0x002fc600008f0eff */
[----:B------:R0:W-:Y:S04]  /*16f10*/  STL [R1+0x37ec], R15 ;  /* 0x0037ec0f01007387 */ /* 0x0001e80000100800 */
[----:B0-----:R-:W5:Y:S04]  /*16f20*/  LDL.LU R15, [R1+0xb8] ;  /* 0x0000b800010f7983 */ /* 0x001f680000300800 */
[----:B------:R0:W-:Y:S02]  /*16f30*/  STL [R1+0x37bc], R14 ;  /* 0x0037bc0e01007387 */ /* 0x0001e40000100800 */
[----:B0-----:R-:W-:-:S02]  /*16f40*/  LEA.HI.X.SX32 R14, R12, R2, 0x1, P0 ;  /* 0x000000020c0e7211 */ /* 0x001fc400000f0eff */
[-C--:B------:R-:W-:Y:S02]  /*16f50*/  LEA.HI.X.SX32 R12, R11, R2.reuse, 0x1, P6 ;  /* 0x000000020b0c7211 */ /* 0x080fe400030f0eff */
[----:B------:R-:W-:Y:S02]  /*16f60*/  LEA.HI.X.SX32 R10, R10, R2, 0x1, P5 ;  /* 0x000000020a0a7211 */ /* 0x000fe400028f0eff */
[----:B--2---:R-:W-:-:S05]  /*16f70*/  IADD3 R13, P1, R6, R17, RZ ;  /* 0x00000011060d7210 */ /* 0x004fca0007f3e0ff */
[----:B------:R3:W-:Y:S04]  /*16f80*/  STL [R1+0x37f4], R13 ;  /* 0x0037f40d01007387 */ /* 0x0007e80000100800 */
[----:B------:R0:W-:Y:S01]  /*16f90*/  STL [R1+0x37c0], R14 ;  /* 0x0037c00e01007387 */ /* 0x0001e20000100800 */
[----:B---3--:R-:W-:-:S03]  /*16fa0*/  IADD3 R13, P0, R5, R17, RZ ;  /* 0x00000011050d7210 */ /* 0x008fc60007f1e0ff */
[----:B0-----:R-:W2:Y:S04]  /*16fb0*/  LDL.LU R14, [R1+0xb4] ;  /* 0x0000b400010e7983 */ /* 0x001ea80000300800 */
[----:B------:R0:W-:Y:S04]  /*16fc0*/  STL [R1+0x37fc], R13 ;  /* 0x0037fc0d01007387 */ /* 0x0001e80000100800 */
[----:B------:R1:W-:Y:S01]  /*16fd0*/  STL [R1+0x37c8], R12 ;  /* 0x0037c80c01007387 */ /* 0x0003e20000100800 */
[----:B----4-:R-:W-:-:S03]  /*16fe0*/  IADD3 R11, P6, R4, R17, RZ ;  /* 0x00000011040b7210 */ /* 0x010fc60007fde0ff */
[----:B0-----:R-:W3:Y:S04]  /*16ff0*/  LDL.LU R13, [R1+0xb0] ;  /* 0x0000b000010d7983 */ /* 0x001ee80000300800 */
[----:B------:R5:W-:Y:S04]  /*17000*/  STL [R1+0x3804], R11 ;  /* 0x0038040b01007387 */ /* 0x000be80000100800 */
[----:B-1----:R-:W4:Y:S04]  /*17010*/  LDL.LU R12, [R1+0xac] ;  /* 0x0000ac00010c7983 */ /* 0x002f280000300800 */
[----:B------:R0:W-:Y:S01]  /*17020*/  STL [R1+0x37d0], R10 ;  /* 0x0037d00a01007387 */ /* 0x0001e20000100800 */
[----:B-----5:R-:W-:-:S02]  /*17030*/  IADD3 R11, P5, R3, R17, RZ ;  /* 0x00000011030b7210 */ /* 0x020fc40007fbe0ff */
[----:B0-----:R-:W-:-:S03]  /*17040*/  LEA.HI.X.SX32 R10, R9, R2, 0x1, P4 ;  /* 0x00000002090a7211 */ /* 0x001fc600020f0eff */
[----:B------:R0:W-:Y:S04]  /*17050*/  STL [R1+0x380c], R11 ;  /* 0x00380c0b01007387 */ /* 0x0001e80000100800 */
[----:B------:R-:W-:Y:S04]  /*17060*/  STL [R1+0x37d8], R10 ;  /* 0x0037d80a01007387 */ /* 0x000fe80000100800 */
[----:B0-----:R-:W5:Y:S01]  /*17070*/  LDL.LU R11, [R1+0xa8] ;  /* 0x0000a800010b7983 */ /* 0x001f620000300800 */
[----:B------:R-:W-:Y:S02]  /*17080*/  IADD3 R9, P4, R61, R17, RZ ;  /* 0x000000113d097210 */ /* 0x000fe40007f9e0ff */
[----:B------:R-:W-:-:S03]  /*17090*/  LEA.HI.X.SX32 R8, R8, R2, 0x1, P3 ;  /* 0x0000000208087211 */ /* 0x000fc600018f0eff */
[----:B------:R0:W-:Y:S01]  /*170a0*/  STL [R1+0x3814], R9 ;  /* 0x0038140901007387 */ /* 0x0001e20000100800 */
[----:B------:R-:W-:-:S03]  /*170b0*/  LEA.HI.X.SX32 R7, R7, R2, 0x1, P2 ;  /* 0x0000000207077211 */ /* 0x000fc600010f0eff */
[----:B------:R1:W-:Y:S01]  /*170c0*/  STL [R1+0x37e0], R8 ;  /* 0x0037e00801007387 */ /* 0x0003e20000100800 */
[----:B0-----:R-:W-:-:S05]  /*170d0*/  IADD3 R9, P3, R22, R17, RZ ;  /* 0x0000001116097210 */ /* 0x001fca0007f7e0ff */
[----:B------:R-:W-:Y:S04]  /*170e0*/  STL [R1+0x381c], R9 ;  /* 0x00381c0901007387 */ /* 0x000fe80000100800 */
[----:B------:R-:W5:Y:S04]  /*170f0*/  LDL.LU R10, [R1+0xa4] ;  /* 0x0000a400010a7983 */ /* 0x000f680000300800 */
[----:B------:R0:W-:Y:S01]  /*17100*/  STL [R1+0x37e8], R7 ;  /* 0x0037e80701007387 */ /* 0x0001e20000100800 */
[----:B-1----:R-:W-:Y:S02]  /*17110*/  IADD3 R8, P2, R21, R17, RZ ;  /* 0x0000001115087210 */ /* 0x002fe40007f5e0ff */
[----:B------:R-:W-:-:S03]  /*17120*/  LEA.HI.X.SX32 R5, R5, R2, 0x1, P0 ;  /* 0x0000000205057211 */ /* 0x000fc600000f0eff */
[----:B------:R1:W-:Y:S01]  /*17130*/  STL [R1+0x3824], R8 ;  /* 0x0038240801007387 */ /* 0x0003e20000100800 */
[----:B0-----:R-:W-:-:S03]  /*17140*/  LEA.HI.X.SX32 R7, R6, R2, 0x1, P1 ;  /* 0x0000000206077211 */ /* 0x001fc600008f0eff */
[----:B------:R-:W5:Y:S01]  /*17150*/  LDL.LU R9, [R1+0xa0] ;  /* 0x0000a00001097983 */ /* 0x000f620000300800 */
[----:B------:R-:W-:-:S03]  /*17160*/  IADD3 R6, P1, R20, R17, RZ ;  /* 0x0000001114067210 */ /* 0x000fc60007f3e0ff */
[----:B------:R0:W-:Y:S04]  /*17170*/  STL [R1+0x37f0], R7 ;  /* 0x0037f00701007387 */ /* 0x0001e80000100800 */
[----:B------:R0:W-:Y:S04]  /*17180*/  STL [R1+0x382c], R6 ;  /* 0x00382c0601007387 */ /* 0x0001e80000100800 */
[----:B-1----:R-:W5:Y:S04]  /*17190*/  LDL.LU R8, [R1+0x9c] ;  /* 0x00009c0001087983 */ /* 0x002f680000300800 */
[----:B------:R1:W-:Y:S04]  /*171a0*/  STL [R1+0x37f8], R5 ;  /* 0x0037f80501007387 */ /* 0x0003e80000100800 */
[----:B0-----:R-:W5:Y:S01]  /*171b0*/  LDL.LU R7, [R1+0x98] ;  /* 0x0000980001077983 */ /* 0x001f620000300800 */
[----:B------:R-:W-:-:S02]  /*171c0*/  IADD3 R6, P0, R19, R17, RZ ;  /* 0x0000001113067210 */ /* 0x000fc40007f1e0ff */
[----:B-1----:R-:W-:-:S03]  /*171d0*/  LEA.HI.X.SX32 R5, R4, R2, 0x1, P6 ;  /* 0x0000000204057211 */ /* 0x002fc600030f0eff */
[----:B------:R0:W-:Y:S01]  /*171e0*/  STL [R1+0x3834], R6 ;  /* 0x0038340601007387 */ /* 0x0001e20000100800 */
[----:B------:R-:W-:-:S03]  /*171f0*/  LEA.HI.X.SX32 R3, R3, R2, 0x1, P5 ;  /* 0x0000000203037211 */ /* 0x000fc600028f0eff */
[----:B0-----:R-:W5:Y:S04]  /*17200*/  LDL.LU R6, [R1+0x94] ;  /* 0x0000940001067983 */ /* 0x001f680000300800 */
[----:B------:R0:W-:Y:S01]  /*17210*/  STL [R1+0x3800], R5 ;  /* 0x0038000501007387 */ /* 0x0001e20000100800 */
[----:B------:R-:W-:Y:S02]  /*17220*/  LEA.HI.X.SX32 R23, R61, R2, 0x1, P4 ;  /* 0x000000023d177211 */ /* 0x000fe400020f0eff */
[-C--:B------:R-:W-:Y:S01]  /*17230*/  IADD3 R4, P6, R16, R17.reuse, RZ ;  /* 0x0000001110047210 */ /* 0x080fe20007fde0ff */
[----:B0-----:R-:W5:Y:S04]  /*17240*/  LDL.LU R5, [R1+0x90] ;  /* 0x0000900001057983 */ /* 0x001f680000300800 */
[----:B------:R0:W-:Y:S04]  /*17250*/  STL [R1+0x383c], R4 ;  /* 0x00383c0401007387 */ /* 0x0001e80000100800 */
[----:B0-----:R-:W5:Y:S04]  /*17260*/  LDL.LU R4, [R1+0x8c] ;  /* 0x00008c0001047983 */ /* 0x001f680000300800 */
[----:B------:R0:W-:Y:S01]  /*17270*/  STL [R1+0x3808], R3 ;  /* 0x0038080301007387 */ /* 0x0001e20000100800 */
[----:B------:R-:W-:-:S03]  /*17280*/  IADD3 R24, P5, R15, R17, RZ ;  /* 0x000000110f187210 */ /* 0x000fc60007fbe0ff */
[----:B0-----:R-:W5:Y:S04]  /*17290*/  LDL.LU R3, [R1+0x88] ;  /* 0x0000880001037983 */ /* 0x001f680000300800 */
[----:B------:R0:W-:Y:S04]  /*172a0*/  STL [R1+0x3844], R24 ;  /* 0x0038441801007387 */ /* 0x0001e80000100800 */
[----:B------:R-:W5:Y:S04]  /*172b0*/  LDL.LU R61, [R1+0x84] ;  /* 0x00008400013d7983 */ /* 0x000f680000300800 */
[----:B------:R3:W-:Y:S01]  /*172c0*/  STL [R1+0x3810], R23 ;  /* 0x0038101701007387 */ /* 0x0007e20000100800 */
        /* <DEDUP_REMOVED lines=8> */
[----:B------:R0:W-:Y:S01]  /*17350*/  STL [R1+0x3854], R23 ;  /* 0x0038541701007387 */ /* 0x0001e20000100800 */
[----:B----4-:R-:W-:-:S03]  /*17360*/  IADD3 R21, P2, R12, R17, RZ ;  /* 0x000000110c157210 */ /* 0x010fc60007f5e0ff */
[----:B------:R3:W-:Y:S04]  /*17370*/  STL [R1+0x3820], R22 ;  /* 0x0038201601007387 */ /* 0x0007e80000100800 */
[----:B-1----:R-:W4:Y:S04]  /*17380*/  LDL.LU R24, [R1+0x78] ;  /* 0x0000780001187983 */ /* 0x002f280000300800 */
[----:B------:R5:W-:Y:S04]  /*17390*/  STL [R1+0x385c], R21 ;  /* 0x00385c1501007387 */ /* 0x000be80000100800 */
[----:B0-----:R-:W4:Y:S04]  /*173a0*/  LDL.LU R23, [R1+0x74] ;  /* 0x0000740001177983 */ /* 0x001f280000300800 */
[----:B------:R-:W-:Y:S04]  /*173b0*/  STL [R1+0x3828], R20 ;  /* 0x0038281401007387 */ /* 0x000fe80000100800 */
[----:B---3--:R-:W3:Y:S01]  /*173c0*/  LDL.LU R22, [R1+0x70] ;  /* 0x0000700001167983 */ /* 0x008ee20000300800 */
[----:B-----5:R-:W-:-:S05]  /*173d0*/  IADD3 R21, P1, R11, R17, RZ ;  /* 0x000000110b157210 */ /* 0x020fca0007f3e0ff */
[----:B------:R0:W-:Y:S04]  /*173e0*/  STL [R1+0x3864], R21 ;  /* 0x0038641501007387 */ /* 0x0001e80000100800 */
[----:B0-----:R-:W5:Y:S01]  /*173f0*/  LDL.LU R21, [R1+0x6c] ;  /* 0x00006c0001157983 */ /* 0x001f620000300800 */
[-C--:B------:R-:W-:Y:S02]  /*17400*/  LEA.HI.X.SX32 R20, R19, R2.reuse, 0x1, P0 ;  /* 0x0000000213147211 */ /* 0x080fe400000f0eff */
[----:B------:R-:W-:-:S03]  /*17410*/  LEA.HI.X.SX32 R26, R16, R2, 0x1, P6 ;  /* 0x00000002101a7211 */ /* 0x000fc600030f0eff */
[----:B------:R0:W-:Y:S01]  /*17420*/  STL [R1+0x3830], R20 ;  /* 0x0038301401007387 */ /* 0x0001e20000100800 */
[----:B------:R-:W-:Y:S02]  /*17430*/  IADD3 R19, P0, R10, R17, RZ ;  /* 0x000000110a137210 */ /* 0x000fe40007f1e0ff */
[-C--:B------:R-:W-:Y:S01]  /*17440*/  LEA.HI.X.SX32 R16, R15, R2.reuse, 0x1, P5 ;  /* 0x000000020f107211 */ /* 0x080fe200028f0eff */
[----:B0-----:R-:W5:Y:S04]  /*17450*/  LDL.LU R20, [R1+0x68] ;  /* 0x0000680001147983 */ /* 0x001f680000300800 */
[----:B------:R0:W-:Y:S01]  /*17460*/  STL [R1+0x386c], R19 ;  /* 0x00386c1301007387 */ /* 0x0001e20000100800 */
[----:B------:R-:W-:-:S03]  /*17470*/  LEA.HI.X.SX32 R14, R14, R2, 0x1, P4 ;  /* 0x000000020e0e7211 */ /* 0x000fc600020f0eff */
[----:B------:R-:W-:Y:S01]  /*17480*/  STL [R1+0x3838], R26 ;  /* 0x0038381a01007387 */ /* 0x000fe20000100800 */
[----:B0-----:R-:W-:-:S05]  /*17490*/  IADD3 R19, P6, R9, R17, RZ ;  /* 0x0000001109137210 */ /* 0x001fca0007fde0ff */
[----:B------:R-:W-:Y:S01]  /*174a0*/  STL [R1+0x3874], R19 ;  /* 0x0038741301007387 */ /* 0x000fe20000100800 */
[----:B------:R-:W-:-:S03]  /*174b0*/  IADD3 R15, P5, R8, R17, RZ ;  /* 0x00000011080f7210 */ /* 0x000fc60007fbe0ff */
[----:B------:R0:W-:Y:S04]  /*174c0*/  STL [R1+0x3840], R16 ;  /* 0x0038401001007387 */ /* 0x0001e80000100800 */
[----:B------:R1:W-:Y:S04]  /*174d0*/  STL [R1+0x387c], R15 ;  /* 0x00387c0f01007387 */ /* 0x0003e80000100800 */
[----:B------:R1:W-:Y:S01]  /*174e0*/  STL [R1+0x3848], R14 ;  /* 0x0038480e01007387 */ /* 0x0003e20000100800 */
[----:B0-----:R-:W-:Y:S02]  /*174f0*/  IADD3 R16, P4, R7, R17, RZ ;  /* 0x0000001107107210 */ /* 0x001fe40007f9e0ff */
[----:B-1----:R-:W-:-:S02]  /*17500*/  LEA.HI.X.SX32 R15, R13, R2, 0x1, P3 ;  /* 0x000000020d0f7211 */ /* 0x002fc400018f0eff */
[-C--:B------:R-:W-:Y:S01]  /*17510*/  LEA.HI.X.SX32 R13, R12, R2.reuse, 0x1, P2 ;  /* 0x000000020c0d7211 */ /* 0x080fe200010f0eff */
[----:B------:R-:W-:Y:S01]  /*17520*/  STL [R1+0x3884], R16 ;  /* 0x0038841001007387 */ /* 0x000fe20000100800 */
[----:B------:R-:W-:-:S03]  /*17530*/  LEA.HI.X.SX32 R11, R11, R2, 0x1, P1 ;  /* 0x000000020b0b7211 */ /* 0x000fc600008f0eff */
[----:B------:R-:W-:Y:S01]  /*17540*/  STL [R1+0x3850], R15 ;  /* 0x0038500f01007387 */ /* 0x000fe20000100800 */
[----:B------:R-:W-:-:S05]  /*17550*/  IADD3 R14, P3, R6, R17, RZ ;  /* 0x00000011060e7210 */ /* 0x000fca0007f7e0ff */
[----:B------:R-:W-:Y:S04]  /*17560*/  STL [R1+0x388c], R14 ;  /* 0x00388c0e01007387 */ /* 0x000fe80000100800 */
[----:B------:R0:W-:Y:S01]  /*17570*/  STL [R1+0x3858], R13 ;  /* 0x0038580d01007387 */ /* 0x0001e20000100800 */
[----:B------:R-:W-:-:S05]  /*17580*/  IADD3 R12, P2, R5, R17, RZ ;  /* 0x00000011050c7210 */ /* 0x000fca0007f5e0ff */
[----:B------:R1:W-:Y:S04]  /*17590*/  STL [R1+0x3894], R12 ;  /* 0x0038940c01007387 */ /* 0x0003e80000100800 */
[----:B------:R1:W-:Y:S01]  /*175a0*/  STL [R1+0x3860], R11 ;  /* 0x0038600b01007387 */ /* 0x0003e20000100800 */
[----:B0-----:R-:W-:Y:S02]  /*175b0*/  IADD3 R13, P1, R4, R17, RZ ;  /* 0x00000011040d7210 */ /* 0x001fe40007f3e0ff */
[-C--:B-1----:R-:W-:Y:S01]  /*175c0*/  LEA.HI.X.SX32 R12, R10, R2.reuse, 0x1, P0 ;  /* 0x000000020a0c7211 */ /* 0x082fe200000f0eff */
[----:B------:R-:W-:Y:S01]  /*175d0*/  IMAD R0, R0, UR6, RZ ;  /* 0x0000000600007c24 */ /* 0x000fe2000f8e02ff */
[-C--:B------:R-:W-:Y:S01]  /*175e0*/  LEA.HI.X.SX32 R10, R9, R2.reuse, 0x1, P6 ;  /* 0x00000002090a7211 */ /* 0x080fe200030f0eff */
[----:B------:R-:W-:Y:S01]  /*175f0*/  STL [R1+0x389c], R13 ;  /* 0x00389c0d01007387 */ /* 0x000fe20000100800 */
[----:B------:R-:W-:-:S03]  /*17600*/  LEA.HI.X.SX32 R8, R8, R2, 0x1, P5 ;  /* 0x0000000208087211 */ /* 0x000fc600028f0eff */
[----:B------:R-:W-:Y:S01]  /*17610*/  STL [R1+0x3868], R12 ;  /* 0x0038680c01007387 */ /* 0x000fe20000100800 */
[----:B------:R-:W-:-:S05]  /*17620*/  IADD3 R11, P0, R3, R17, RZ ;  /* 0x00000011030b7210 */ /* 0x000fca0007f1e0ff */
[----:B------:R-:W-:Y:S01]  /*17630*/  STL [R1+0x38a4], R11 ;  /* 0x0038a40b01007387 */ /* 0x000fe20000100800 */
[----:B------:R-:W-:-:S03]  /*17640*/  IADD3 R9, P6, R61, R17, RZ ;  /* 0x000000113d097210 */ /* 0x000fc60007fde0ff */
[----:B------:R-:W5:Y:S04]  /*17650*/  LDL.LU R19, [R1+0x60] ;  /* 0x0000600001137983 */ /* 0x000f680000300800 */
[----:B------:R0:W-:Y:S04]  /*17660*/  STL [R1+0x3870], R10 ;  /* 0x0038700a01007387 */ /* 0x0001e80000100800 */
[----:B------:R1:W-:Y:S04]  /*17670*/  STL [R1+0x38ac], R9 ;  /* 0x0038ac0901007387 */ /* 0x0003e80000100800 */
[----:B------:R2:W-:Y:S01]  /*17680*/  STL [R1+0x3878], R8 ;  /* 0x0038780801007387 */ /* 0x0005e20000100800 */
[----:B0-----:R-:W-:-:S02]  /*17690*/  IADD3 R10, P5, R0, R17, RZ ;  /* 0x00000011000a7210 */ /* 0x001fc40007fbe0ff */
[-C--:B-1----:R-:W-:Y:S02]  /*176a0*/  LEA.HI.X.SX32 R9, R7, R2.reuse, 0x1, P4 ;  /* 0x0000000207097211 */ /* 0x082fe400020f0eff */
[-C--:B------:R-:W-:Y:S01]  /*176b0*/  LEA.HI.X.SX32 R7, R6, R2.reuse, 0x1, P3 ;  /* 0x0000000206077211 */ /* 0x080fe200018f0eff */
[----:B------:R-:W-:Y:S01]  /*176c0*/  STL [R1+0x38b4], R10 ;  /* 0x0038b40a01007387 */ /* 0x000fe20000100800 */
[----:B------:R-:W-:-:S03]  /*176d0*/  LEA.HI.X.SX32 R5, R5, R2, 0x1, P2 ;  /* 0x0000000205057211 */ /* 0x000fc600010f0eff */
[----:B------:R-:W-:Y:S01]  /*176e0*/  STL [R1+0x3880], R9 ;  /* 0x0038800901007387 */ /* 0x000fe20000100800 */
[----:B--2---:R-:W-:-:S05]  /*176f0*/  IADD3 R8, P4, R25, R17, RZ ;  /* 0x0000001119087210 */ /* 0x004fca0007f9e0ff */
[----:B------:R-:W-:Y:S01]  /*17700*/  STL [R1+0x38bc], R8 ;  /* 0x0038bc0801007387 */ /* 0x000fe20000100800 */
[----:B----4-:R-:W-:-:S03]  /*17710*/  IADD3 R6, P3, R24, R17, RZ ;  /* 0x0000001118067210 */ /* 0x010fc60007f7e0ff */
[----:B------:R0:W-:Y:S04]  /*17720*/  STL [R1+0x3888], R7 ;  /* 0x0038880701007387 */ /* 0x0001e80000100800 */
[----:B------:R1:W-:Y:S04]  /*17730*/  STL [R1+0x38c4], R6 ;  /* 0x0038c40601007387 */ /* 0x0003e80000100800 */
[----:B------:R3:W-:Y:S01]  /*17740*/  STL [R1+0x3890], R5 ;  /* 0x0038900501007387 */ /* 0x0007e20000100800 */
[----:B0-----:R-:W-:Y:S02]  /*17750*/  IADD3 R7, P2, R23, R17, RZ ;  /* 0x0000001117077210 */ /* 0x001fe40007f5e0ff */
[----:B-1----:R-:W-:-:S03]  /*17760*/  LEA.HI.X.SX32 R6, R4, R2, 0x1, P1 ;  /* 0x0000000204067211 */ /* 0x002fc600008f0eff */
[----:B------:R-:W-:Y:S01]  /*17770*/  STL [R1+0x38cc], R7 ;  /* 0x0038cc0701007387 */ /* 0x000fe20000100800 */
[----:B---3--:R-:W-:-:S03]  /*17780*/  IADD3 R5, P1, R22, R17, RZ ;  /* 0x0000001116057210 */ /* 0x008fc60007f3e0ff */
[----:B------:R-:W-:Y:S01]  /*17790*/  STL [R1+0x3898], R6 ;  /* 0x0038980601007387 */ /* 0x000fe20000100800 */
[----:B------:R-:W-:-:S03]  /*177a0*/  LEA.HI.X.SX32 R4, R3, R2, 0x1, P0 ;  /* 0x0000000203047211 */ /* 0x000fc600000f0eff */
[----:B------:R0:W-:Y:S04]  /*177b0*/  STL [R1+0x38d0], R5 ;  /* 0x0038d00501007387 */ /* 0x0001e80000100800 */
[----:B------:R-:W-:Y:S01]  /*177c0*/  STL [R1+0x38a0], R4 ;  /* 0x0038a00401007387 */ /* 0x000fe20000100800 */
[----:B0-----:R-:W-:Y:S02]  /*177d0*/  LEA.HI.X.SX32 R5, R61, R2, 0x1, P6 ;  /* 0x000000023d057211 */ /* 0x001fe400030f0eff */
[----:B-----5:R-:W-:-:S05]  /*177e0*/  IADD3 R3, P0, R21, R17, RZ ;  /* 0x0000001115037210 */ /* 0x020fca0007f1e0ff */
[----:B------:R0:W-:Y:S04]  /*177f0*/  STL [R1+0x38d4], R3 ;  /* 0x0038d40301007387 */ /* 0x0001e80000100800 */
[----:B------:R1:W-:Y:S01]  /*17800*/  STL [R1+0x38a8], R5 ;  /* 0x0038a80501007387 */ /* 0x0003e20000100800 */
[----:B0-----:R-:W-:-:S03]  /*17810*/  LEA.HI.X.SX32 R3, R0, R2, 0x1, P5 ;  /* 0x0000000200037211 */ /* 0x001fc600028f0eff */
[----:B------:R-:W2:Y:S01]  /*17820*/  LDL.LU R0, [R1+0x563c] ;  /* 0x00563c0001007983 */ /* 0x000ea20000300800 */
[----:B------:R-:W-:-:S05]  /*17830*/  IADD3 R4, P6, R20, R17, RZ ;  /* 0x0000001114047210 */ /* 0x000fca0007fde0ff */
[----:B------:R0:W-:Y:S04]  /*17840*/  STL [R1+0x38d8], R4 ;  /* 0x0038d80401007387 */ /* 0x0001e80000100800 */
[----:B------:R-:W3:Y:S04]  /*17850*/  LDL.LU R14, [R1+0x25c] ;  /* 0x00025c00010e7983 */ /* 0x000ee80000300800 */
[----:B------:R-:W4:Y:S04]  /*17860*/  LDL.LU R13, [R1+0x258] ;  /* 0x00025800010d7983 */ /* 0x000f280000300800 */
[----:B------:R5:W-:Y:S04]  /*17870*/  STL [R1+0x38b0], R3 ;  /* 0x0038b00301007387 */ /* 0x000be80000100800 */
[----:B------:R-:W4:Y:S04]  /*17880*/  LDL.LU R12, [R1+0x254] ;  /* 0x00025400010c7983 */ /* 0x000f280000300800 */
[----:B------:R-:W4:Y:S01]  /*17890*/  LDL.LU R11, [R1+0x250] ;  /* 0x00025000010b7983 */ /* 0x000f220000300800 */
[----:B------:R-:W-:-:S03]  /*178a0*/  IMAD R59, R59, UR6, RZ ;  /* 0x000000063b3b7c24 */ /* 0x000fc6000f8e02ff */
[----:B------:R-:W4:Y:S04]  /*178b0*/  LDL.LU R10, [R1+0x24c] ;  /* 0x00024c00010a7983 */ /* 0x000f280000300800 */
[----:B------:R-:W4:Y:S04]  /*178c0*/  LDL.LU R9, [R1+0x248] ;  /* 0x0002480001097983 */ /* 0x000f280000300800 */
[----:B------:R-:W4:Y:S04]  /*178d0*/  LDL.LU R8, [R1+0x244] ;  /* 0x0002440001087983 */ /* 0x000f280000300800 */
[----:B------:R-:W4:Y:S01]  /*178e0*/  LDL.LU R7, [R1+0x240] ;  /* 0x0002400001077983 */ /* 0x000f220000300800 */
[----:B------:R-:W-:Y:S01]  /*178f0*/  IMAD R18, R18, UR6, RZ ;  /* 0x0000000612127c24 */ /* 0x000fe2000f8e02ff */
[----:B------:R-:W-:Y:S01]  /*17900*/  LEA.HI.X.SX32 R27, R25, R2, 0x1, P4 ;  /* 0x00000002191b7211 */ /* 0x000fe200020f0eff */
[----:B------:R-:W-:Y:S01]  /*17910*/  ULDC UR6, c[0x0][0x234] ;  /* 0x00008d0000067ab9 */ /* 0x000fe20000000800 */
[----:B------:R-:W4:Y:S01]  /*17920*/  LDL.LU R6, [R1+0x23c] ;  /* 0x00023c0001067983 */ /* 0x000f220000300800 */
[----:B------:R-:W-:-:S03]  /*17930*/  IADD3 R26, P4, R59, R17, RZ ;  /* 0x000000113b1a7210 */ /* 0x000fc60007f9e0ff */
[----:B-1----:R-:W4:Y:S01]  /*17940*/  LDL.LU R5, [R1+0x238] ;  /* 0x0002380001057983 */ /* 0x002f220000300800 */
[----:B------:R-:W-:-:S03]  /*17950*/  LEA.HI.X.SX32 R25, R24, R2, 0x1, P3 ;  /* 0x0000000218197211 */ /* 0x000fc600018f0eff */
[----:B0-----:R-:W4:Y:S04]  /*17960*/  LDL.LU R4, [R1+0x234] ;  /* 0x0002340001047983 */ /* 0x001f280000300800 */
[----:B-----5:R-:W5:Y:S01]  /*17970*/  LDL.LU R3, [R1+0x230] ;  /* 0x0002300001037983 */ /* 0x020f620000300800 */
[----:B------:R-:W-:-:S03]  /*17980*/  LEA.HI.X.SX32 R23, R23, R2, 0x1, P2 ;  /* 0x0000000217177211 */ /* 0x000fc600010f0eff */
[----:B------:R-:W5:Y:S04]  /*17990*/  LDL.LU R16, [R1+0x22c] ;  /* 0x00022c0001107983 */ /* 0x000f680000300800 */
[----:B------:R-:W5:Y:S04]  /*179a0*/  LDL.LU R15, [R1+0x228] ;  /* 0x00022800010f7983 */ /* 0x000f680000300800 */
[----:B------:R-:W5:Y:S01]  /*179b0*/  LDL.LU R61, [R1+0x224] ;  /* 0x00022400013d7983 */ /* 0x000f620000300800 */
[-C--:B------:R-:W-:Y:S02]  /*179c0*/  LEA.HI.X.SX32 R22, R22, R2.reuse, 0x1, P1 ;  /* 0x0000000216167211 */ /* 0x080fe400008f0eff */
[----:B------:R-:W-:-:S02]  /*179d0*/  LEA.HI.X.SX32 R21, R21, R2, 0x1, P0 ;  /* 0x0000000215157211 */ /* 0x000fc400000f0eff */
[----:B------:R-:W-:-:S05]  /*179e0*/  IADD3 R28, P5, R19, R17, RZ ;  /* 0x00000011131c7210 */ /* 0x000fca0007fbe0ff */
[----:B------:R-:W-:Y:S04]  /*179f0*/  STL [R1+0x38dc], R28 ;  /* 0x0038dc1c01007387 */ /* 0x000fe80000100800 */
[----:B------:R-:W-:Y:S04]  /*17a00*/  STL [R1+0x38b8], R27 ;  /* 0x0038b81b01007387 */ /* 0x000fe80000100800 */
[----:B------:R-:W-:Y:S04]  /*17a10*/  STL [R1+0x38e0], R26 ;  /* 0x0038e01a01007387 */ /* 0x000fe80000100800 */
[----:B------:R-:W-:Y:S01]  /*17a20*/  STL [R1+0x38c0], R25 ;  /* 0x0038c01901007387 */ /* 0x000fe20000100800 */
[----:B--2---:R-:W-:-:S02]  /*17a30*/  IADD3 R24, P3, R0, R17, RZ ;  /* 0x0000001100187210 */ /* 0x004fc40007f7e0ff */
[----:B------:R-:W-:-:S03]  /*17a40*/  IADD3 R17, P2, R18, R17, RZ ;  /* 0x0000001112117210 */ /* 0x000fc60007f5e0ff */
[----:B------:R-:W-:Y:S04]  /*17a50*/  STL [R1+0x38e4], R24 ;  /* 0x0038e41801007387 */ /* 0x000fe80000100800 */
[----:B------:R-:W-:Y:S04]  /*17a60*/  STL [R1+0x38c8], R23 ;  /* 0x0038c81701007387 */ /* 0x000fe80000100800 */
[----:B------:R0:W-:Y:S04]  /*17a70*/  STL [R1+0x379c], R17 ;  /* 0x00379c1101007387 */ /* 0x0001e80000100800 */
[----:B------:R-:W-:Y:S01]  /*17a80*/  STL [R1+0x3788], R22 ;  /* 0x0037881601007387 */ /* 0x000fe20000100800 */
[----:B0-----:R-:W-:-:S02]  /*17a90*/  LEA.HI.X.SX32 R17, R20, R2, 0x1, P6 ;  /* 0x0000000214117211 */ /* 0x001fc400030f0eff */
[-C--:B------:R-:W-:Y:S01]  /*17aa0*/  LEA.HI.X.SX32 R20, R19, R2.reuse, 0x1, P5 ;  /* 0x0000000213147211 */ /* 0x080fe200028f0eff */
[----:B------:R-:W-:Y:S04]  /*17ab0*/  STL [R1+0x378c], R21 ;  /* 0x00378c1501007387 */ /* 0x000fe80000100800 */
[----:B------:R0:W-:Y:S04]  /*17ac0*/  STL [R1+0x3790], R17 ;  /* 0x0037901101007387 */ /* 0x0001e80000100800 */
[----:B------:R-:W-:Y:S01]  /*17ad0*/  STL [R1+0x3794], R20 ;  /* 0x0037941401007387 */ /* 0x000fe20000100800 */
[----:B0-----:R-:W-:-:S03]  /*17ae0*/  LEA.HI.X.SX32 R17, R0, R2, 0x1, P3 ;  /* 0x0000000200117211 */ /* 0x001fc600018f0eff */
[----:B------:R-:W2:Y:S01]  /*17af0*/  LDL.LU R0, [R1+0x5638] ;  /* 0x0056380001007983 */ /* 0x000ea20000300800 */
[----:B---3--:R-:W-:Y:S01]  /*17b00*/  IMAD R14, R14, UR6, RZ ;  /* 0x000000060e0e7c24 */ /* 0x008fe2000f8e02ff */
[-C--:B------:R-:W-:Y:S01]  /*17b10*/  LEA.HI.X.SX32 R19, R59, R2.reuse, 0x1, P4 ;  /* 0x000000023b137211 */ /* 0x080fe200020f0eff */
[----:B----4-:R-:W-:Y:S01]  /*17b20*/  IMAD R13, R13, UR6, RZ ;  /* 0x000000060d0d7c24 */ /* 0x010fe2000f8e02ff */
[----:B------:R-:W-:Y:S01]  /*17b30*/  LEA.HI.X.SX32 R2, R18, R2, 0x1, P2 ;  /* 0x0000000212027211 */ /* 0x000fe200010f0eff */
[----:B------:R-:W-:Y:S02]  /*17b40*/  IMAD R12, R12, UR6, RZ ;  /* 0x000000060c0c7c24 */ /* 0x000fe4000f8e02ff */
[----:B------:R-:W-:Y:S01]  /*17b50*/  IMAD R11, R11, UR6, RZ ;  /* 0x000000060b0b7c24 */ /* 0x000fe2000f8e02ff */
[----:B------:R-:W-:Y:S01]  /*17b60*/  IADD3 R49, P2, R14, UR8, RZ ;  /* 0x000000080e317c10 */ /* 0x000fe2000ff5e0ff */
[----:B------:R-:W-:Y:S01]  /*17b70*/  IMAD R10, R10, UR6, RZ ;  /* 0x000000060a0a7c24 */ /* 0x000fe2000f8e02ff */
[----:B------:R-:W-:Y:S01]  /*17b80*/  STL [R1+0x3798], R19 ;  /* 0x0037981301007387 */ /* 0x000fe20000100800 */
[----:B------:R-:W-:Y:S01]  /*17b90*/  IMAD R9, R9, UR6, RZ ;  /* 0x0000000609097c24 */ /* 0x000fe2000f8e02ff */
[----:B------:R-:W-:Y:S01]  /*17ba0*/  IADD3 R48, P6, R13, UR8, RZ ;  /* 0x000000080d307c10 */ /* 0x000fe2000ffde0ff */
[----:B------:R-:W-:Y:S01]  /*17bb0*/  IMAD R8, R8, UR6, RZ ;  /* 0x0000000608087c24 */ /* 0x000fe2000f8e02ff */
[----:B------:R-:W-:Y:S01]  /*17bc0*/  STL [R1+0x37a0], R17 ;  /* 0x0037a01101007387 */ /* 0x000fe20000100800 */
[----:B------:R-:W-:Y:S01]  /*17bd0*/  IADD3 R47, P1, R12, UR8, RZ ;  /* 0x000000080c2f7c10 */ /* 0x000fe2000ff3e0ff */
[----:B------:R-:W-:Y:S01]  /*17be0*/  IMAD R7, R7, UR6, RZ ;  /* 0x0000000607077c24 */ /* 0x000fe2000f8e02ff */
[----:B------:R-:W-:Y:S01]  /*17bf0*/  IADD3 R46, P0, R11, UR8, RZ ;  /* 0x000000080b2e7c10 */ /* 0x000fe2000ff1e0ff */
[----:B------:R0:W-:Y:S01]  /*17c00*/  STL [R1+0x2804], R2 ;  /* 0x0028040201007387 */ /* 0x0001e20000100800 */
[----:B------:R-:W-:Y:S01]  /*17c10*/  IADD3 R45, P5, R10, UR8, RZ ;  /* 0x000000080a2d7c10 */ /* 0x000fe2000ffbe0ff */
[----:B------:R-:W-:Y:S01]  /*17c20*/  IMAD R6, R6, UR6, RZ ;  /* 0x0000000606067c24 */ /* 0x000fe2000f8e02ff */
[----:B------:R-:W-:-:S02]  /*17c30*/  IADD3 R44, P4, R9, UR8, RZ ;  /* 0x00000008092c7c10 */ /* 0x000fc4000ff9e0ff */
[----:B------:R-:W-:Y:S01]  /*17c40*/  LEA.HI.X.SX32 R42, R14, UR9, 0x1, P2 ;  /* 0x000000090e2a7c11 */ /* 0x000fe200090f0eff */
[----:B------:R-:W-:Y:S01]  /*17c50*/  IMAD R5, R5, UR6, RZ ;  /* 0x0000000605057c24 */ /* 0x000fe2000f8e02ff */
[----:B------:R-:W-:Y:S02]  /*17c60*/  IADD3 R43, P3, R8, UR8, RZ ;  /* 0x00000008082b7c10 */ /* 0x000fe4000ff7e0ff */
[----:B------:R-:W-:Y:S01]  /*17c70*/  LEA.HI.X.SX32 R40, R13, UR9, 0x1, P6 ;  /* 0x000000090d287c11 */ /* 0x000fe2000b0f0eff */
[----:B------:R-:W-:Y:S01]  /*17c80*/  IMAD R4, R4, UR6, RZ ;  /* 0x0000000604047c24 */ /* 0x000fe2000f8e02ff */
[----:B------:R-:W-:Y:S02]  /*17c90*/  IADD3 R41, P2, R7, UR8, RZ ;  /* 0x0000000807297c10 */ /* 0x000fe4000ff5e0ff */
[----:B------:R-:W-:Y:S01]  /*17ca0*/  LEA.HI.X.SX32 R38, R12, UR9, 0x1, P1 ;  /* 0x000000090c267c11 */ /* 0x000fe200088f0eff */
[----:B-----5:R-:W-:Y:S01]  /*17cb0*/  IMAD R3, R3, UR6, RZ ;  /* 0x0000000603037c24 */ /* 0x020fe2000f8e02ff */
[----:B------:R-:W-:-:S02]  /*17cc0*/  IADD3 R39, P1, R6, UR8, RZ ;  /* 0x0000000806277c10 */ /* 0x000fc4000ff3e0ff */
[----:B------:R-:W-:Y:S01]  /*17cd0*/  LEA.HI.X.SX32 R36, R11, UR9, 0x1, P0 ;  /* 0x000000090b247c11 */ /* 0x000fe200080f0eff */
[----:B0-----:R-:W-:Y:S01]  /*17ce0*/  IMAD R2, R16, UR6, RZ ;  /* 0x0000000610027c24 */ /* 0x001fe2000f8e02ff */
[----:B------:R-:W-:Y:S02]  /*17cf0*/  IADD3 R37, P0, R5, UR8, RZ ;  /* 0x0000000805257c10 */ /* 0x000fe4000ff1e0ff */
[----:B------:R-:W-:Y:S01]  /*17d00*/  LEA.HI.X.SX32 R34, R10, UR9, 0x1, P5 ;  /* 0x000000090a227c11 */ /* 0x000fe2000a8f0eff */
[----:B------:R-:W-:Y:S01]  /*17d10*/  IMAD R15, R15, UR6, RZ ;  /* 0x000000060f0f7c24 */ /* 0x000fe2000f8e02ff */
[----:B------:R-:W-:Y:S02]  /*17d20*/  IADD3 R35, P5, R4, UR8, RZ ;  /* 0x0000000804237c10 */ /* 0x000fe4000ffbe0ff */
[----:B------:R-:W-:Y:S01]  /*17d30*/  LEA.HI.X.SX32 R32, R9, UR9, 0x1, P4 ;  /* 0x0000000909207c11 */ /* 0x000fe2000a0f0eff */
[----:B------:R-:W-:Y:S01]  /*17d40*/  IMAD R16, R61, UR6, RZ ;  /* 0x000000063d107c24 */ /* 0x000fe2000f8e02ff */
[----:B------:R-:W-:-:S02]  /*17d50*/  IADD3 R33, P4, R3, UR8, RZ ;  /* 0x0000000803217c10 */ /* 0x000fc4000ff9e0ff */
[----:B------:R-:W-:Y:S02]  /*17d60*/  LEA.HI.X.SX32 R30, R8, UR9, 0x1, P3 ;  /* 0x00000009081e7c11 */ /* 0x000fe400098f0eff */
[----:B------:R-:W-:Y:S02]  /*17d70*/  IADD3 R31, P3, R2, UR8, RZ ;  /* 0x00000008021f7c10 */ /* 0x000fe4000ff7e0ff */
[----:B------:R-:W-:Y:S02]  /*17d80*/  LEA.HI.X.SX32 R28, R7, UR9, 0x1, P2 ;  /* 0x00000009071c7c11 */ /* 0x000fe400090f0eff */
[----:B------:R-:W-:Y:S02]  /*17d90*/  IADD3 R29, P2, R15, UR8, RZ ;  /* 0x000000080f1d7c10 */ /* 0x000fe4000ff5e0ff */
[----:B------:R-:W-:Y:S02]  /*17da0*/  LEA.HI.X.SX32 R26, R6, UR9, 0x1, P1 ;  /* 0x00000009061a7c11 */ /* 0x000fe400088f0eff */
[----:B------:R-:W-:-:S02]  /*17db0*/  IADD3 R27, P1, R16, UR8, RZ ;  /* 0x00000008101b7c10 */ /* 0x000fc4000ff3e0ff */
[----:B------:R-:W-:Y:S02]  /*17dc0*/  LEA.HI.X.SX32 R24, R5, UR9, 0x1, P0 ;  /* 0x0000000905187c11 */ /* 0x000fe400080f0eff */
[----:B------:R-:W-:Y:S02]  /*17dd0*/  LEA.HI.X.SX32 R23, R4, UR9, 0x1, P5 ;  /* 0x0000000904177c11 */ /* 0x000fe4000a8f0eff */
[----:B------:R-:W-:Y:S02]  /*17de0*/  LEA.HI.X.SX32 R22, R3, UR9, 0x1, P4 ;  /* 0x0000000903167c11 */ /* 0x000fe4000a0f0eff */
[----:B------:R-:W-:Y:S02]  /*17df0*/  LEA.HI.X.SX32 R21, R2, UR9, 0x1, P3 ;  /* 0x0000000902157c11 */ /* 0x000fe400098f0eff */
[----:B------:R-:W-:Y:S02]  /*17e00*/  LEA.HI.X.SX32 R20, R15, UR9, 0x1, P2 ;  /* 0x000000090f147c11 */ /* 0x000fe400090f0eff */
[----:B------:R-:W-:Y:S01]  /*17e10*/  LEA.HI.X.SX32 R19, R16, UR9, 0x1, P1 ;  /* 0x0000000910137c11 */ /* 0x000fe200088f0eff */
[----:B--2---:R-:W-:Y:S01]  /*17e20*/  IMAD R17, R0, UR6, RZ ;  /* 0x0000000600117c24 */ /* 0x004fe2000f8e02ff */
[----:B------:R-:W0:Y:S01]  /*17e30*/  S2R R61, SR_TID.X ;  /* 0x00000000003d7919 */ /* 0x000e220000002100 */
[----:B------:R-:W-:Y:S01]  /*17e40*/  ULDC UR6, c[0x0][0x238] ;  /* 0x00008e0000067ab9 */ /* 0x000fe20000000800 */
[----:B------:R-:W2:Y:S04]  /*17e50*/  LDL.LU R0, [R1+0x5634] ;  /* 0x0056340001007983 */ /* 0x000ea80000300800 */
        /* <DEDUP_REMOVED lines=16> */
[----:B------:R-:W-:Y:S01]  /*17f60*/  STL [R1+0x279c], R32 ;  /* 0x00279c2001007387 */ /* 0x000fe20000100800 */
[----:B------:R-:W-:Y:S01]  /*17f70*/  IADD3 R25, P0, R17, UR8, RZ ;  /* 0x0000000811197c10 */ /* 0x000fe2000ff1e0ff */
[----:B------:R-:W-:-:S02]  /*17f80*/  ULDC UR8, c[0x0][0x238] ;  /* 0x00008e0000087ab9 */ /* 0x000fc40000000800 */
[----:B------:R-:W-:Y:S04]  /*17f90*/  STL [R1+0x27d0], R33 ;  /* 0x0027d02101007387 */ /* 0x000fe80000100800 */
[----:B------:R-:W-:Y:S04]  /*17fa0*/  STL [R1+0x27a4], R30 ;  /* 0x0027a41e01007387 */ /* 0x000fe80000100800 */
[----:B------:R-:W-:Y:S04]  /*17fb0*/  STL [R1+0x27d8], R31 ;  /* 0x0027d81f01007387 */ /* 0x000fe80000100800 */
[----:B------:R-:W-:Y:S04]  /*17fc0*/  STL [R1+0x27ac], R28 ;  /* 0x0027ac1c01007387 */ /* 0x000fe80000100800 */
[----:B------:R-:W-:Y:S04]  /*17fd0*/  STL [R1+0x27e0], R29 ;  /* 0x0027e01d01007387 */ /* 0x000fe80000100800 */
[----:B------:R-:W-:Y:S01]  /*17fe0*/  STL [R1+0x27b4], R26 ;  /* 0x0027b41a01007387 */ /* 0x000fe20000100800 */
[----:B------:R-:W-:Y:S01]  /*17ff0*/  LEA.HI.X.SX32 R18, R17, UR9, 0x1, P0 ;  /* 0x0000000911127c11 */ /* 0x000fe200080f0eff */
[----:B------:R-:W-:-:S02]  /*18000*/  ULDC UR9, c[0x0][0x238] ;  /* 0x00008e0000097ab9 */ /* 0x000fc40000000800 */
        /* <DEDUP_REMOVED lines=2057> */
[----:B------:R-:W-:Y:S01]  /*200a0*/  STL [R1+0x4c], RZ ;  /* 0x00004cff01007387 */ /* 0x000fe20000100800 */
[----:B0-----:R-:W-:Y:S01]  /*200b0*/  LOP3.LUT R61, R61, 0x1f, RZ, 0xc0, !PT ;  /* 0x0000001f3d3d7812 */ /* 0x001fe200078ec0ff */
[----:B------:R-:W-:-:S03]  /*200c0*/  UIMAD UR34, UR13, 0x1a, URZ ;  /* 0x0000001a0d2278a4 */ /* 0x000fc6000f8e023f */
[C---:B------:R-:W-:Y:S02]  /*200d0*/  LOP3.LUT R60, R61.reuse, 0x10, RZ, 0x3c, !PT ;  /* 0x000000103d3c7812 */ /* 0x040fe400078e3cff */
[----:B------:R-:W-:Y:S01]  /*200e0*/  LOP3.LUT R61, R61, 0x18, RZ, 0x3c, !PT ;  /* 0x000000183d3d7812 */ /* 0x000fe200078e3cff */
[----:B------:R-:W-:Y:S02]  /*200f0*/  UIMAD UR33, UR13, 0x19, URZ ;  /* 0x000000190d2178a4 */ /* 0x000fe4000f8e023f */
[----:B------:R-:W-:Y:S02]  /*20100*/  UIMAD UR32, UR13, 0x18, URZ ;  /* 0x000000180d2078a4 */ /* 0x000fe4000f8e023f */
[----:B------:R-:W-:Y:S02]  /*20110*/  UIMAD UR31, UR13, 0x17, URZ ;  /* 0x000000170d1f78a4 */ /* 0x000fe4000f8e023f */
[----:B------:R-:W-:Y:S02]  /*20120*/  USHF.L.U32 UR30, UR13, 0x5, URZ ;  /* 0x000000050d1e7899 */ /* 0x000fe4000800063f */
[----:B------:R-:W-:-:S02]  /*20130*/  USHF.L.U32 UR14, UR14, 0x5, URZ ;  /* 0x000000050e0e7899 */ /* 0x000fc4000800063f */
[----:B------:R-:W-:Y:S02]  /*20140*/  UIMAD UR13, UR13, 0x16, URZ ;  /* 0x000000160d0d78a4 */ /* 0x000fe4000f8e023f */
[----:B------:R-:W-:Y:S02]  /*20150*/  UIMAD UR12, UR12, 0x15, URZ ;  /* 0x000000150c0c78a4 */ /* 0x000fe4000f8e023f */
[----:B------:R-:W-:Y:S02]  /*20160*/  UIMAD UR11, UR11, 0x14, URZ ;  /* 0x000000140b0b78a4 */ /* 0x000fe4000f8e023f */
[----:B------:R-:W-:Y:S02]  /*20170*/  UIMAD UR10, UR10, 0x13, URZ ;  /* 0x000000130a0a78a4 */ /* 0x000fe4000f8e023f */
[----:B------:R-:W-:Y:S02]  /*20180*/  UIMAD UR9, UR9, 0x12, URZ ;  /* 0x00000012090978a4 */ /* 0x000fe4000f8e023f */
[----:B------:R-:W-:-:S02]  /*20190*/  UIMAD UR8, UR8, 0x11, URZ ;  /* 0x00000011080878a4 */ /* 0x000fc4000f8e023f */
[----:B------:R-:W-:Y:S02]  /*201a0*/  USHF.L.U32 UR7, UR7, 0x4, URZ ;  /* 0x0000000407077899 */ /* 0x000fe4000800063f */
[----:B------:R-:W-:Y:S02]  /*201b0*/  UIMAD UR6, UR6, 0xf, URZ ;  /* 0x0000000f060678a4 */ /* 0x000fe4000f8e023f */
[----:B------:R-:W-:Y:S02]  /*201c0*/  UIMAD UR25, UR25, 0xe, URZ ;  /* 0x0000000e191978a4 */ /* 0x000fe4000f8e023f */
[----:B------:R-:W-:Y:S02]  /*201d0*/  UIMAD UR26, UR26, 0xd, URZ ;  /* 0x0000000d1a1a78a4 */ /* 0x000fe4000f8e023f */
[----:B------:R-:W-:Y:S02]  /*201e0*/  UIMAD UR27, UR27, 0xc, URZ ;  /* 0x0000000c1b1b78a4 */ /* 0x000fe4000f8e023f */
[----:B------:R-:W-:-:S02]  /*201f0*/  UIMAD UR28, UR28, 0xb, URZ ;  /* 0x0000000b1c1c78a4 */ /* 0x000fc4000f8e023f */
[----:B------:R-:W-:Y:S02]  /*20200*/  UIMAD UR29, UR29, 0xa, URZ ;  /* 0x0000000a1d1d78a4 */ /* 0x000fe4000f8e023f */
[----:B------:R-:W-:Y:S02]  /*20210*/  UIMAD UR24, UR24, 0x9, URZ ;  /* 0x00000009181878a4 */ /* 0x000fe4000f8e023f */
[----:B------:R-:W-:Y:S02]  /*20220*/  USHF.L.U32 UR23, UR23, 0x3, URZ ;  /* 0x0000000317177899 */ /* 0x000fe4000800063f */
[----:B------:R-:W-:Y:S02]  /*20230*/  UIMAD UR16, UR16, 0x7, URZ ;  /* 0x00000007101078a4 */ /* 0x000fe4000f8e023f */
[----:B------:R-:W-:Y:S02]  /*20240*/  UIMAD UR17, UR17, 0x6, URZ ;  /* 0x00000006111178a4 */ /* 0x000fe4000f8e023f */
[----:B------:R-:W-:-:S02]  /*20250*/  UIMAD UR18, UR18, 0x5, URZ ;  /* 0x00000005121278a4 */ /* 0x000fc4000f8e023f */
[----:B------:R-:W-:Y:S02]  /*20260*/  USHF.L.U32 UR19, UR19, 0x2, URZ ;  /* 0x0000000213137899 */ /* 0x000fe4000800063f */
[----:B------:R-:W-:Y:S02]  /*20270*/  UIMAD UR20, UR20, 0x3, URZ ;  /* 0x00000003141478a4 */ /* 0x000fe4000f8e023f */
[----:B------:R-:W-:Y:S02]  /*20280*/  USHF.L.U32 UR21, UR21, 0x1, URZ ;  /* 0x0000000115157899 */ /* 0x000fe4000800063f */
[----:B------:R-:W-:Y:S02]  /*20290*/  USHF.R.S32.HI UR22, URZ, 0x1f, UR22 ;  /* 0x0000001f3f167899 */ /* 0x000fe40008011416 */
[----:B------:R-:W-:Y:S02]  /*202a0*/  USHF.R.S32.HI UR61, URZ, 0x1f, UR39 ;  /* 0x0000001f3f3d7899 */ /* 0x000fe40008011427 */
[----:B------:R-:W-:-:S02]  /*202b0*/  USHF.R.S32.HI UR58, URZ, 0x1f, UR38 ;  /* 0x0000001f3f3a7899 */ /* 0x000fc40008011426 */
[----:B------:R-:W-:Y:S02]  /*202c0*/  USHF.R.S32.HI UR57, URZ, 0x1f, UR37 ;  /* 0x0000001f3f397899 */ /* 0x000fe40008011425 */
[----:B------:R-:W-:Y:S02]  /*202d0*/  USHF.R.S32.HI UR56, URZ, 0x1f, UR36 ;  /* 0x0000001f3f387899 */ /* 0x000fe40008011424 */
[----:B------:R-:W-:Y:S01]  /*202e0*/  USHF.R.S32.HI UR60, URZ, 0x1f, UR35 ;  /* 0x0000001f3f3c7899 */ /* 0x000fe20008011423 */
[----:B------:R-:W-:Y:S01]  /*202f0*/  IADD3 R2, P2, R49, UR39, RZ ;  /* 0x0000002731027c10 */ /* 0x000fe2000ff5e0ff */
[----:B------:R-:W-:Y:S01]  /*20300*/  USHF.R.S32.HI UR59, URZ, 0x1f, UR34 ;  /* 0x0000001f3f3b7899 */ /* 0x000fe20008011422 */
[----:B------:R-:W-:Y:S01]  /*20310*/  IADD3 R4, P1, R48, UR39, RZ ;  /* 0x0000002730047c10 */ /* 0x000fe2000ff3e0ff */
[----:B------:R-:W0:Y:S01]  /*20320*/  LDC R51, c[0x0][0x230] ;  /* 0x00008c00ff337b82 */ /* 0x000e220000000800 */
[----:B------:R-:W-:Y:S01]  /*20330*/  IADD3 R3, P0, R47, UR39, RZ ;  /* 0x000000272f037c10 */ /* 0x000fe2000ff1e0ff */
[----:B------:R1:W-:Y:S04]  /*20340*/  STL [R1+0x280c], R2 ;  /* 0x00280c0201007387 */ /* 0x0003e80000100800 */
[----:B------:R3:W-:Y:S04]  /*20350*/  STL [R1+0x2814], R4 ;  /* 0x0028140401007387 */ /* 0x0007e80000100800 */
[----:B------:R4:W-:Y:S01]  /*20360*/  STL [R1+0x281c], R3 ;  /* 0x00281c0301007387 */ /* 0x0009e20000100800 */
[----:B-1----:R-:W-:-:S02]  /*20370*/  IADD3 R2, P4, R46, UR39, RZ ;  /* 0x000000272e027c10 */ /* 0x002fc4000ff9e0ff */
[----:B---3--:R-:W-:-:S03]  /*20380*/  IADD3 R4, P6, R45, UR39, RZ ;  /* 0x000000272d047c10 */ /* 0x008fc6000ffde0ff */
[----:B------:R1:W-:Y:S01]  /*20390*/  STL [R1+0x2824], R2 ;  /* 0x0028240201007387 */ /* 0x0003e20000100800 */
[----:B----4-:R-:W-:-:S03]  /*203a0*/  IADD3 R3, P5, R44, UR39, RZ ;  /* 0x000000272c037c10 */ /* 0x010fc6000ffbe0ff */
[----:B------:R3:W-:Y:S01]  /*203b0*/  STL [R1+0x282c], R4 ;  /* 0x00282c0401007387 */ /* 0x0007e20000100800 */
[----:B0-----:R-:W-:-:S03]  /*203c0*/  VIADD R51, R51, 0x1f ;  /* 0x0000001f33337836 */ /* 0x001fc60000000000 */
[----:B------:R0:W-:Y:S01]  /*203d0*/  STL [R1+0x2834], R3 ;  /* 0x0028340301007387 */ /* 0x0001e20000100800 */
[----:B-1----:R-:W-:Y:S02]  /*203e0*/  IADD3 R2, P3, R43, UR39, RZ ;  /* 0x000000272b027c10 */ /* 0x002fe4000ff7e0ff */
[----:B------:R-:W-:Y:S02]  /*203f0*/  SHF.R.S32.HI R50, RZ, 0x1f, R51 ;  /* 0x0000001fff327819 */ /* 0x000fe40000011433 */
[----:B---3--:R-:W-:Y:S01]  /*20400*/  IADD3.X R4, R42, UR61, RZ, P2, !PT ;  /* 0x0000003d2a047c10 */ /* 0x008fe200097fe4ff */
[----:B------:R1:W-:Y:S01]  /*20410*/  STL [R1+0x283c], R2 ;  /* 0x00283c0201007387 */ /* 0x0003e20000100800 */
[----:B------:R-:W-:Y:S02]  /*20420*/  LEA.HI R50, R50, R51, RZ, 0x5 ;  /* 0x0000003332327211 */ /* 0x000fe400078f28ff */
[----:B0-----:R-:W-:Y:S01]  /*20430*/  IADD3 R3, P2, R41, UR39, RZ ;  /* 0x0000002729037c10 */ /* 0x001fe2000ff5e0ff */
[----:B------:R0:W-:Y:S04]  /*20440*/  STL [R1+0x2808], R4 ;  /* 0x0028080401007387 */ /* 0x0001e80000100800 */
[----:B------:R3:W-:Y:S01]  /*20450*/  STL [R1+0x2844], R3 ;  /* 0x0028440301007387 */ /* 0x0007e20000100800 */
[----:B-1----:R-:W-:-:S02]  /*20460*/  IADD3.X R2, R40, UR61, RZ, P1, !PT ;  /* 0x0000003d28027c10 */ /* 0x002fc40008ffe4ff */
[----:B0-----:R-:W-:-:S03]  /*20470*/  IADD3 R4, P1, R39, UR39, RZ ;  /* 0x0000002727047c10 */ /* 0x001fc6000ff3e0ff */
[----:B------:R0:W-:Y:S01]  /*20480*/  STL [R1+0x2810], R2 ;  /* 0x0028100201007387 */ /* 0x0001e20000100800 */
[----:B---3--:R-:W-:-:S03]  /*20490*/  IADD3.X R3, R38, UR61, RZ, P0, !PT ;  /* 0x0000003d26037c10 */ /* 0x008fc600087fe4ff */
[----:B------:R1:W-:Y:S04]  /*204a0*/  STL [R1+0x284c], R4 ;  /* 0x00284c0401007387 */ /* 0x0003e80000100800 */
[----:B------:R3:W-:Y:S01]  /*204b0*/  STL [R1+0x2818], R3 ;  /* 0x0028180301007387 */ /* 0x0007e20000100800 */
[----:B0-----:R-:W-:Y:S02]  /*204c0*/  IADD3 R2, P0, R37, UR39, RZ ;  /* 0x0000002725027c10 */ /* 0x001fe4000ff1e0ff */
[----:B-1----:R-:W-:-:S03]  /*204d0*/  IADD3.X R4, R36, UR61, RZ, P4, !PT ;  /* 0x0000003d24047c10 */ /* 0x002fc6000a7fe4ff */
[----:B------:R0:W-:Y:S01]  /*204e0*/  STL [R1+0x2854], R2 ;  /* 0x0028540201007387 */ /* 0x0001e20000100800 */
[----:B---3--:R-:W-:-:S03]  /*204f0*/  IADD3 R3, P4, R35, UR39, RZ ;  /* 0x0000002723037c10 */ /* 0x008fc6000ff9e0ff */
[----:B------:R1:W-:Y:S04]  /*20500*/  STL [R1+0x2820], R4 ;  /* 0x0028200401007387 */ /* 0x0003e80000100800 */
[----:B------:R3:W-:Y:S01]  /*20510*/  STL [R1+0x285c], R3 ;  /* 0x00285c0301007387 */ /* 0x0007e20000100800 */
[----:B0-----:R-:W-:Y:S02]  /*20520*/  IADD3.X R2, R34, UR61, RZ, P6, !PT ;  /* 0x0000003d22027c10 */ /* 0x001fe4000b7fe4ff */
[----:B-1----:R-:W-:-:S03]  /*20530*/  IADD3 R4, P6, R33, UR39, RZ ;  /* 0x0000002721047c10 */ /* 0x002fc6000ffde0ff */
        /* <DEDUP_REMOVED lines=16> */
[----:B0-----:R-:W-:Y:S01]  /*20640*/  IADD3 R2, P1, R25, UR39, RZ ;  /* 0x0000002719027c10 */ /* 0x001fe2000ff3e0ff */
[----:B------:R-:W-:Y:S01]  /*20650*/  USHF.R.S32.HI UR39, URZ, 0x1f, UR33 ;  /* 0x0000001f3f277899 */ /* 0x000fe20008011421 */
[----:B-1----:R-:W-:-:S03]  /*20660*/  IADD3.X R4, R23, UR61, RZ, P4, !PT ;  /* 0x0000003d17047c10 */ /* 0x002fc6000a7fe4ff */
[----:B------:R0:W-:Y:S01]  /*20670*/  STL [R1+0x2884], R2 ;  /* 0x0028840201007387 */ /* 0x0001e20000100800 */
[----:B---3--:R-:W-:-:S05]  /*20680*/  IADD3.X R3, R24, UR61, RZ, P0, !PT ;  /* 0x0000003d18037c10 */ /* 0x008fca00087fe4ff */
[----:B------:R1:W-:Y:S01]  /*20690*/  STL [R1+0x2850], R3 ;  /* 0x0028500301007387 */ /* 0x0003e20000100800 */
[----:B0-----:R-:W-:-:S03]  /*206a0*/  IADD3.X R2, R22, UR61, RZ, P6, !PT ;  /* 0x0000003d16027c10 */ /* 0x001fc6000b7fe4ff */
[----:B------:R0:W-:Y:S04]  /*206b0*/  STL [R1+0x2858], R4 ;  /* 0x0028580401007387 */ /* 0x0001e80000100800 */
[----:B------:R3:W-:Y:S01]  /*206c0*/  STL [R1+0x2860], R2 ;  /* 0x0028600201007387 */ /* 0x0007e20000100800 */
[----:B-1----:R-:W-:Y:S02]  /*206d0*/  IADD3.X R3, R21, UR61, RZ, P5, !PT ;  /* 0x0000003d15037c10 */ /* 0x002fe4000affe4ff */
[----:B0-----:R-:W-:-:S03]  /*206e0*/  IADD3.X R4, R20, UR61, RZ, P3, !PT ;  /* 0x0000003d14047c10 */ /* 0x001fc60009ffe4ff */
[----:B------:R0:W-:Y:S01]  /*206f0*/  STL [R1+0x2868], R3 ;  /* 0x0028680301007387 */ /* 0x0001e20000100800 */
[----:B---3--:R-:W-:-:S03]  /*20700*/  IADD3.X R2, R19, UR61, RZ, P2, !PT ;  /* 0x0000003d13027c10 */ /* 0x008fc600097fe4ff */
[----:B------:R1:W-:Y:S04]  /*20710*/  STL [R1+0x2870], R4 ;  /* 0x0028700401007387 */ /* 0x0003e80000100800 */
[----:B------:R3:W-:Y:S01]  /*20720*/  STL [R1+0x2878], R2 ;  /* 0x0028780201007387 */ /* 0x0007e20000100800 */
[----:B0-----:R-:W-:Y:S01]  /*20730*/  IADD3.X R3, R18, UR61, RZ, P1, !PT ;  /* 0x0000003d12037c10 */ /* 0x001fe20008ffe4ff */
[----:B------:R-:W-:Y:S01]  /*20740*/  USHF.R.S32.HI UR61, URZ, 0x1f, UR32 ;  /* 0x0000001f3f3d7899 */ /* 0x000fe20008011420 */
[----:B-1----:R-:W-:-:S03]  /*20750*/  IADD3 R4, P1, R48, UR38, RZ ;  /* 0x0000002630047c10 */ /* 0x002fc6000ff3e0ff */
[----:B------:R0:W-:Y:S01]  /*20760*/  STL [R1+0x2880], R3 ;  /* 0x0028800301007387 */ /* 0x0001e20000100800 */
[----:B---3--:R-:W-:-:S05]  /*20770*/  IADD3 R2, P2, R49, UR38, RZ ;  /* 0x0000002631027c10 */ /* 0x008fca000ff5e0ff */
[----:B------:R1:W-:Y:S01]  /*20780*/  STL [R1+0x288c], R2 ;  /* 0x00288c0201007387 */ /* 0x0003e20000100800 */
[----:B0-----:R-:W-:-:S03]  /*20790*/  IADD3 R3, P0, R47, UR38, RZ ;  /* 0x000000262f037c10 */ /* 0x001fc6000ff1e0ff */
[----:B------:R0:W-:Y:S04]  /*207a0*/  STL [R1+0x2894], R4 ;  /* 0x0028940401007387 */ /* 0x0001e80000100800 */
[----:B------:R3:W-:Y:S01]  /*207b0*/  STL [R1+0x289c], R3 ;  /* 0x00289c0301007387 */ /* 0x0007e20000100800 */
[----:B-1----:R-:W-:Y:S02]  /*207c0*/  IADD3 R2, P4, R46, UR38, RZ ;  /* 0x000000262e027c10 */ /* 0x002fe4000ff9e0ff */
[----:B0-----:R-:W-:-:S03]  /*207d0*/  IADD3 R4, P6, R45, UR38, RZ ;  /* 0x000000262d047c10 */ /* 0x001fc6000ffde0ff */
[----:B------:R0:W-:Y:S01]  /*207e0*/  STL [R1+0x28a4], R2 ;  /* 0x0028a40201007387 */ /* 0x0001e20000100800 */
[----:B---3--:R-:W-:-:S03]  /*207f0*/  IADD3 R3, P5, R44, UR38, RZ ;  /* 0x000000262c037c10 */ /* 0x008fc6000ffbe0ff */
        /* <DEDUP_REMOVED lines=770> */
[----:B0-----:R-:W-:-:S05]  /*23820*/  IADD3.X R2, R23, UR36, RZ, P4, !PT ;  /* 0x0000002417027c10 */ /* 0x001fca000a7fe4ff */
[----:B------:R0:W-:Y:S01]  /*23830*/  STL [R1+0x2e58], R2 ;  /* 0x002e580201007387 */ /* 0x0001e20000100800 */
[----:B-1----:R-:W-:-:S03]  /*23840*/  IADD3.X R3, R21, UR36, RZ, P5, !PT ;  /* 0x0000002415037c10 */ /* 0x002fc6000affe4ff */
[----:B------:R2:W-:Y:S04]  /*23850*/  STL [R1+0x2e60], R4 ;  /* 0x002e600401007387 */ /* 0x0005e80000100800 */
[----:B------:R1:W-:Y:S01]  /*23860*/  STL [R1+0x2e68], R3 ;  /* 0x002e680301007387 */ /* 0x0003e20000100800 */
[----:B0-----:R-:W-:Y:S02]  /*23870*/  IADD3.X R2, R20, UR36, RZ, P3, !PT ;  /* 0x0000002414027c10 */ /* 0x001fe40009ffe4ff */
[----:B--2---:R-:W-:-:S03]  /*23880*/  LOP3.LUT R4, R0, 0x20, RZ, 0x3c, !PT ;  /* 0x0000002000047812 */ /* 0x004fc600078e3cff */
[----:B------:R0:W-:Y:S01]  /*23890*/  STL [R1+0x2e70], R2 ;  /* 0x002e700201007387 */ /* 0x0001e20000100800 */
[----:B------:R-:W-:Y:S02]  /*238a0*/  IADD3 R4, P6, R49, UR9, RZ ;  /* 0x0000000931047c10 */ /* 0x000fe4000ffde0ff */
[----:B-1----:R-:W-:Y:S02]  /*238b0*/  IADD3.X R3, R18, UR36, RZ, P1, !PT ;  /* 0x0000002412037c10 */ /* 0x002fe40008ffe4ff */
[----:B0-----:R-:W-:Y:S01]  /*238c0*/  IADD3.X R2, R19, UR36, RZ, P2, !PT ;  /* 0x0000002413027c10 */ /* 0x001fe200097fe4ff */
[----:B------:R-:W-:-:S04]  /*238d0*/  USHF.R.S32.HI UR36, URZ, 0x1f, UR14 ;  /* 0x0000001f3f247899 */ /* 0x000fc8000801140e */
[----:B------:R0:W-:Y:S04]  /*238e0*/  STL [R1+0x2e78], R2 ;  /* 0x002e780201007387 */ /* 0x0001e80000100800 */
[----:B------:R1:W-:Y:S04]  /*238f0*/  STL [R1+0x2e80], R3 ;  /* 0x002e800301007387 */ /* 0x0003e80000100800 */
[----:B------:R2:W-:Y:S01]  /*23900*/  STL [R1+0x2e8c], R4 ;  /* 0x002e8c0401007387 */ /* 0x0005e20000100800 */
[----:B0-----:R-:W-:Y:S02]  /*23910*/  SHF.R.S32.HI R2, RZ, 0x5, R50 ;  /* 0x00000005ff027819 */ /* 0x001fe40000011432 */
[----:B------:R-:W-:-:S02]  /*23920*/  LOP3.LUT R2, R0, 0x60, RZ, 0x3c, !PT ;  /* 0x0000006000027812 */ /* 0x000fc400078e3cff */
[----:B-1----:R-:W-:Y:S02]  /*23930*/  LOP3.LUT R3, R0, 0x40, RZ, 0x3c, !PT ;  /* 0x0000004000037812 */ /* 0x002fe400078e3cff */
[----:B------:R-:W-:Y:S02]  /*23940*/  IADD3 R3, P5, R48, UR9, RZ ;  /* 0x0000000930037c10 */ /* 0x000fe4000ffbe0ff */
[----:B------:R-:W-:Y:S02]  /*23950*/  IADD3 R2, P1, R47, UR9, RZ ;  /* 0x000000092f027c10 */ /* 0x000fe4000ff3e0ff */
[----:B--2---:R-:W-:Y:S01]  /*23960*/  IADD3 R4, P0, R46, UR9, RZ ;  /* 0x000000092e047c10 */ /* 0x004fe2000ff1e0ff */
[----:B------:R0:W-:Y:S04]  /*23970*/  STL [R1+0x2e94], R3 ;  /* 0x002e940301007387 */ /* 0x0001e80000100800 */
[----:B------:R1:W-:Y:S04]  /*23980*/  STL [R1+0x2e9c], R2 ;  /* 0x002e9c0201007387 */ /* 0x0003e80000100800 */
[----:B------:R2:W-:Y:S01]  /*23990*/  STL [R1+0x2ea4], R4 ;  /* 0x002ea40401007387 */ /* 0x0005e20000100800 */
[----:B0-----:R-:W-:-:S02]  /*239a0*/  IADD3 R3, P4, R45, UR9, RZ ;  /* 0x000000092d037c10 */ /* 0x001fc4000ff9e0ff */
[----:B-1----:R-:W-:-:S03]  /*239b0*/  IADD3 R2, P3, R44, UR9, RZ ;  /* 0x000000092c027c10 */ /* 0x002fc6000ff7e0ff */
[----:B------:R0:W-:Y:S01]  /*239c0*/  STL [R1+0x2eac], R3 ;  /* 0x002eac0301007387 */ /* 0x0001e20000100800 */
[----:B--2---:R-:W-:-:S03]  /*239d0*/  IADD3 R4, P2, R43, UR9, RZ ;  /* 0x000000092b047c10 */ /* 0x004fc6000ff5e0ff */
[----:B------:R1:W-:Y:S04]  /*239e0*/  STL [R1+0x2eb4], R2 ;  /* 0x002eb40201007387 */ /* 0x0003e80000100800 */
[----:B------:R2:W-:Y:S01]  /*239f0*/  STL [R1+0x2ebc], R4 ;  /* 0x002ebc0401007387 */ /* 0x0005e20000100800 */
[----:B0-----:R-:W-:Y:S02]  /*23a00*/  IADD3.X R3, R42, UR56, RZ, P6, !PT ;  /* 0x000000382a037c10 */ /* 0x001fe4000b7fe4ff */
[----:B-1----:R-:W-:-:S03]  /*23a10*/  IADD3 R2, P6, R41, UR9, RZ ;  /* 0x0000000929027c10 */ /* 0x002fc6000ffde0ff */
[----:B------:R0:W-:Y:S01]  /*23a20*/  STL [R1+0x2e88], R3 ;  /* 0x002e880301007387 */ /* 0x0001e20000100800 */
[----:B--2---:R-:W-:-:S03]  /*23a30*/  IADD3.X R4, R40, UR56, RZ, P5, !PT ;  /* 0x0000003828047c10 */ /* 0x004fc6000affe4ff */
[----:B------:R1:W-:Y:S04]  /*23a40*/  STL [R1+0x2ec4], R2 ;  /* 0x002ec40201007387 */ /* 0x0003e80000100800 */
[----:B------:R2:W-:Y:S01]  /*23a50*/  STL [R1+0x2e90], R4 ;  /* 0x002e900401007387 */ /* 0x0005e20000100800 */
[----:B0-----:R-:W-:Y:S02]  /*23a60*/  IADD3 R3, P5, R39, UR9, RZ ;  /* 0x0000000927037c10 */ /* 0x001fe4000ffbe0ff */
[----:B-1----:R-:W-:-:S03]  /*23a70*/  IADD3.X R2, R38, UR56, RZ, P1, !PT ;  /* 0x0000003826027c10 */ /* 0x002fc60008ffe4ff */
        /* <DEDUP_REMOVED lines=1117> */
[----:B--2---:R-:W-:-:S03]  /*28050*/  IADD3.X R4, R23, UR22, RZ, P1, !PT ;  /* 0x0000001617047c10 */ /* 0x004fc60008ffe4ff */
[----:B------:R1:W-:Y:S04]  /*28060*/  STL [R1+0x3750], R2 ;  /* 0x0037500201007387 */ /* 0x0003e80000100800 */
[----:B------:R2:W-:Y:S01]  /*28070*/  STL [R1+0x3758], R4 ;  /* 0x0037580401007387 */ /* 0x0005e20000100800 */
[----:B0-----:R-:W-:Y:S02]  /*28080*/  IADD3.X R3, R22, UR22, RZ, P0, !PT ;  /* 0x0000001616037c10 */ /* 0x001fe400087fe4ff */
[----:B-1----:R-:W-:-:S03]  /*28090*/  IADD3.X R2, R21, UR22, RZ, P4, !PT ;  /* 0x0000001615027c10 */ /* 0x002fc6000a7fe4ff */
[----:B------:R0:W-:Y:S01]  /*280a0*/  STL [R1+0x3760], R3 ;  /* 0x0037600301007387 */ /* 0x0001e20000100800 */
[----:B--2---:R-:W-:-:S03]  /*280b0*/  IADD3.X R4, R20, UR22, RZ, P3, !PT ;  /* 0x0000001614047c10 */ /* 0x004fc60009ffe4ff */
[----:B------:R1:W-:Y:S04]  /*280c0*/  STL [R1+0x3768], R2 ;  /* 0x0037680201007387 */ /* 0x0003e80000100800 */
[----:B------:R2:W-:Y:S01]  /*280d0*/  STL [R1+0x3770], R4 ;  /* 0x0037700401007387 */ /* 0x0005e20000100800 */
[----:B0-----:R-:W-:Y:S02]  /*280e0*/  IADD3.X R3, R19, UR22, RZ, P2, !PT ;  /* 0x0000001613037c10 */ /* 0x001fe400097fe4ff */
[----:B-1----:R-:W-:-:S05]  /*280f0*/  IADD3.X R2, R18, UR22, RZ, P6, !PT ;  /* 0x0000001612027c10 */ /* 0x002fca000b7fe4ff */
[----:B------:R2:W-:Y:S04]  /*28100*/  STL [R1+0x3780], R2 ;  /* 0x0037800201007387 */ /* 0x0005e80000100800 */
[----:B------:R2:W-:Y:S02]  /*28110*/  STL [R1+0x3778], R3 ;  /* 0x0037780301007387 */ /* 0x0005e40000100800 */
.L_x_1:
[----:B-1----:R-:W3:Y:S01]  /*28120*/  LDL R5, [R1+0x27ec] ;  /* 0x0027ec0001057983 */ /* 0x002ee20000100800 */
[----:B--2---:R-:W0:Y:S03]  /*28130*/  LDC R2, c[0x0][0x230] ;  /* 0x00008c00ff027b82 */ /* 0x004e260000000800 */
[----:B---3--:R1:W-:Y:S04]  /*28140*/  STL [R1+0x6780], R5 ;  /* 0x0067800501007387 */ /* 0x0083e80000100800 */
[----:B------:R-:W2:Y:S04]  /*28150*/  LDL R4, [R1+0x27f0] ;  /* 0x0027f00001047983 */ /* 0x000ea80000100800 */
[----:B-1----:R-:W0:Y:S04]  /*28160*/  LDL R5, [R1+0x2800] ;  /* 0x0028000001057983 */ /* 0x002e280000100800 */
        /* <DEDUP_REMOVED lines=451> */
[----:B-----5:R-:W-:Y:S04]  /*29da0*/  STL [R1+0x5ea4], R0 ;  /* 0x005ea40001007387 */ /* 0x020fe80000100800 */
        /* <DEDUP_REMOVED lines=32> */
[----:B0-----:R-:W-:-:S03]  /*29fb0*/  IMAD R2, R5, -0x20, R2 ;  /* 0xffffffe005027824 */ /* 0x001fc600078e0202 */
[----:B------:R-:W-:Y:S04]  /*29fc0*/  STL [R1+0x5fa4], R0 ;  /* 0x005fa40001007387 */ /* 0x000fe80000100800 */
[----:B------:R-:W-:Y:S04]  /*29fd0*/  STL [R1+0x5fac], R0 ;  /* 0x005fac0001007387 */ /* 0x000fe80000100800 */
[----:B------:R-:W-:Y:S04]  /*29fe0*/  STL [R1+0x5fb4], R0 ;  /* 0x005fb40001007387 */ /* 0x000fe80000100800 */
[----:B------:R-:W-:Y:S04]  /*29ff0*/  STL [R1+0x5fbc], R0 ;  /* 0x005fbc0001007387 */ /* 0x000fe80000100800 */
[----:B------:R-:W2:Y:S01]  /*2a000*/  LDL.LU R5, [R1+0x6780] ;  /* 0x0067800001057983 */ /* 0x000ea20000300800 */
[----:B------:R-:W-:-:S02]  /*2a010*/  ISETP.GT.AND P0, PT, R2, RZ, PT ;  /* 0x000000ff0200720c */ /* 0x000fc40003f04270 */
[----:B-1----:R-:W-:-:S11]  /*2a020*/  PRMT R59, RZ, 0x7610, R59 ;  /* 0x00007610ff3b7816 */ /* 0x002fd6000000003b */
[----:B--2---:R-:W2:Y:S04]  /*2a030*/  @P0 LDG.E.U8 R59, desc[UR4][R4.64] ;  /* 0x00000004043b0981 */ /* 0x004ea8000c1e1100 */
[----:B--2---:R0:W-:Y:S04]  /*2a040*/  STL [R1+0x2770], R59 ;  /* 0x0027703b01007387 */ /* 0x0041e80000100800 */
[----:B0-----:R-:W2:Y:S04]  /*2a050*/  LDL.LU R59, [R1+0x677c] ;  /* 0x00677c00013b7983 */ /* 0x001ea80000300800 */
[----:B------:R-:W3:Y:S04]  /*2a060*/  LDL R4, [R1+0x27e4] ;  /* 0x0027e40001047983 */ /* 0x000ee80000100800 */
[----:B------:R-:W3:Y:S01]  /*2a070*/  LDL R5, [R1+0x27e8] ;  /* 0x0027e80001057983 */ /* 0x000ee20000100800 */
[----:B------:R-:W-:-:S02]  /*2a080*/  PRMT R61, RZ, 0x7610, R61 ;  /* 0x00007610ff3d7816 */ /* 0x000fc4000000003d */
[----:B---3--:R-:W-:-:S04]  /*2a090*/  @P0 LOP3.LUT R5, R5, R4, RZ, 0x3c, !PT ;  /* 0x0000000405050212 */ /* 0x008fc800078e3cff */
[----:B------:R-:W-:-:S04]  /*2a0a0*/  @P0 LOP3.LUT R4, R5, R4, RZ, 0x3c, !PT ;  /* 0x0000000405040212 */ /* 0x000fc800078e3cff */
[----:B------:R-:W-:-:S05]  /*2a0b0*/  @P0 LOP3.LUT R5, R5, R4, RZ, 0x3c, !PT ;  /* 0x0000000405050212 */ /* 0x000fca00078e3cff */
[----:B------:R-:W3:Y:S04]  /*2a0c0*/  @P0 LDG.E.U8 R61, desc[UR4][R4.64] ;  /* 0x00000004043d0981 */ /* 0x000ee8000c1e1100 */
[----:B---3--:R0:W-:Y:S04]  /*2a0d0*/  STL [R1+0x276c], R61 ;  /* 0x00276c3d01007387 */ /* 0x0081e80000100800 */
[----:B0-----:R-:W3:Y:S04]  /*2a0e0*/  LDL.LU R61, [R1+0x6778] ;  /* 0x00677800013d7983 */ /* 0x001ee80000300800 */
[----:B------:R-:W4:Y:S04]  /*2a0f0*/  LDL R4, [R1+0x27dc] ;  /* 0x0027dc0001047983 */ /* 0x000f280000100800 */
[----:B------:R-:W4:Y:S01]  /*2a100*/  LDL R5, [R1+0x27e0] ;  /* 0x0027e00001057983 */ /* 0x000f220000100800 */
[----:B------:R-:W-:-:S02]  /*2a110*/  PRMT R60, RZ, 0x7610, R60 ;  /* 0x00007610ff3c7816 */ /* 0x000fc4000000003c */
[----:B----4-:R-:W-:-:S04]  /*2a120*/  @P0 LOP3.LUT R5, R5, R4, RZ, 0x3c, !PT ;  /* 0x0000000405050212 */ /* 0x010fc800078e3cff */
[----:B------:R-:W-:-:S04]  /*2a130*/  @P0 LOP3.LUT R4, R5, R4, RZ, 0x3c, !PT ;  /* 0x0000000405040212 */ /* 0x000fc800078e3cff */
[----:B------:R-:W-:-:S05]  /*2a140*/  @P0 LOP3.LUT R5, R5, R4, RZ, 0x3c, !PT ;  /* 0x0000000405050212 */ /* 0x000fca00078e3cff */
[----:B------:R-:W4:Y:S04]  /*2a150*/  @P0 LDG.E.U8 R60, desc[UR4][R4.64] ;  /* 0x00000004043c0981 */ /* 0x000f28000c1e1100 */
[----:B----4-:R0:W-:Y:S04]  /*2a160*/  STL [R1+0x2768], R60 ;  /* 0x0027683c01007387 */ /* 0x0101e80000100800 */
[----:B0-----:R-:W4:Y:S04]  /*2a170*/  LDL.LU R60, [R1+0x6774] ;  /* 0x00677400013c7983 */ /* 0x001f280000300800 */
[----:B------:R-:W2:Y:S04]  /*2a180*/  LDL R4, [R1+0x27d4] ;  /* 0x0027d40001047983 */ /* 0x000ea80000100800 */
[----:B------:R-:W2:Y:S01]  /*2a190*/  LDL R5, [R1+0x27d8] ;  /* 0x0027d80001057983 */ /* 0x000ea20000100800 */
[----:B---3--:R-:W-:-:S02]  /*2a1a0*/  PRMT R61, RZ, 0x7610, R61 ;  /* 0x00007610ff3d7816 */ /* 0x008fc4000000003d */
[----:B--2---:R-:W-:-:S04]  /*2a1b0*/  @P0 LOP3.LUT R5, R5, R4, RZ, 0x3c, !PT ;  /* 0x0000000405050212 */ /* 0x004fc800078e3cff */
[----:B------:R-:W-:-:S04]  /*2a1c0*/  @P0 LOP3.LUT R4, R5, R4, RZ, 0x3c, !PT ;  /* 0x0000000405040212 */ /* 0x000fc800078e3cff */
[----:B------:R-:W-:-:S05]  /*2a1d0*/  @P0 LOP3.LUT R5, R5, R4, RZ, 0x3c, !PT ;  /* 0x0000000405050212 */ /* 0x000fca00078e3cff */
[----:B------:R-:W2:Y:S04]  /*2a1e0*/  @P0 LDG.E.U8 R61, desc[UR4][R4.64] ;  /* 0x00000004043d0981 */ /* 0x000ea8000c1e1100 */
[----:B--2---:R0:W-:Y:S04]  /*2a1f0*/  STL [R1+0x2764], R61 ;  /* 0x0027643d01007387 */ /* 0x0041e80000100800 */
[----:B0-----:R-:W2:Y:S04]  /*2a200*/  LDL.LU R61, [R1+0x6770] ;  /* 0x00677000013d7983 */ /* 0x001ea80000300800 */
[----:B------:R-:W3:Y:S04]  /*2a210*/  LDL R4, [R1+0x27cc] ;  /* 0x0027cc0001047983 */ /* 0x000ee80000100800 */
[----:B------:R-:W3:Y:S01]  /*2a220*/  LDL R5, [R1+0x27d0] ;  /* 0x0027d00001057983 */ /* 0x000ee20000100800 */
[----:B----4-:R-:W-:-:S02]  /*2a230*/  PRMT R60, RZ, 0x7610, R60 ;  /* 0x00007610ff3c7816 */ /* 0x010fc4000000003c */
        /* <DEDUP_REMOVED lines=8> */
[----:B--2---:R-:W-:-:S02]  /*2a2c0*/  PRMT R61, RZ, 0x7610, R61 ;  /* 0x00007610ff3d7816 */ /* 0x004fc4000000003d */
[----:B----4-:R-:W-:-:S04]  /*2a2d0*/  @P0 LOP3.LUT R5, R5, R4, RZ, 0x3c, !PT ;  /* 0x0000000405050212 */ /* 0x010fc800078e3cff */
[----:B------:R-:W-:-:S04]  /*2a2e0*/  @P0 LOP3.LUT R4, R5, R4, RZ, 0x3c, !PT ;  /* 0x0000000405040212 */ /* 0x000fc800078e3cff */
[----:B------:R-:W-:-:S05]  /*2a2f0*/  @P0 LOP3.LUT R5, R5, R4, RZ, 0x3c, !PT ;  /* 0x0000000405050212 */ /* 0x000fca00078e3cff */
[----:B------:R-:W2:Y:S04]  /*2a300*/  @P0 LDG.E.U8 R61, desc[UR4][R4.64] ;  /* 0x00000004043d0981 */ /* 0x000ea8000c1e1100 */
[----:B--2---:R0:W-:Y:S04]  /*2a310*/  STL [R1+0x275c], R61 ;  /* 0x00275c3d01007387 */ /* 0x0041e80000100800 */
[----:B0-----:R-:W2:Y:S04]  /*2a320*/  LDL.LU R61, [R1+0x6768] ;  /* 0x00676800013d7983 */ /* 0x001ea80000300800 */
[----:B------:R-:W4:Y:S04]  /*2a330*/  LDL R4, [R1+0x27bc] ;  /* 0x0027bc0001047983 */ /* 0x000f280000100800 */
[----:B------:R-:W4:Y:S01]  /*2a340*/  LDL R5, [R1+0x27c0] ;  /* 0x0027c00001057983 */ /* 0x000f220000100800 */
[----:B---3--:R-:W-:-:S02]  /*2a350*/  PRMT R60, RZ, 0x7610, R60 ;  /* 0x00007610ff3c7816 */ /* 0x008fc4000000003c */
[----:B----4-:R-:W-:-:S04]  /*2a360*/  @P0 LOP3.LUT R5, R5, R4, RZ, 0x3c, !PT ;  /* 0x0000000405050212 */ /* 0x010fc800078e3cff */
        /* <DEDUP_REMOVED lines=83> */
[----:B------:R-:W2:Y:S01]  /*2a8a0*/  @P0 LDG.E.U8 R61, desc[UR4][R4.64] ;  /* 0x00000004043d0981 */ /* 0x000ea2000c1e1100 */
[----:B------:R-:W-:-:S03]  /*2a8b0*/  ISETP.GT.AND P1, PT, R2, 0x1, PT ;  /* 0x000000010200780c */ /* 0x000fc60003f24270 */
        /* <DEDUP_REMOVED lines=3365> */
[----:B------:R-:W4:Y:S02]  /*37b10*/  LDL R5, [R1+0x2bec] ;  /* 0x002bec0001057983 */ /* 0x000f240000100800 */
[----:B----4-:R-:W-:-:S02]  /*37b20*/  @P0 LOP3.LUT R5, R5, R4, RZ, 0x3c, !PT ;  /* 0x0000000405050212 */ /* 0x010fc400078e3cff */
[----:B---3--:R-:W-:Y:S02]  /*37b30*/  PRMT R60, RZ, 0x7610, R60 ;  /* 0x00007610ff3c7816 */ /* 0x008fe4000000003c */
        /* <DEDUP_REMOVED lines=95> */
[----:B------:R-:W2:Y:S04]  /*38130*/  LDL R4, [R1+0x2b90] ;  /* 0x002b900001047983 */ /* 0x000ea80000100800 */
[----:B------:R-:W2:Y:S01]  /*38140*/  LDL R5, [R1+0x2b94] ;  /* 0x002b940001057983 */ /* 0x000ea20000100800 */
[----:B------:R-:W-:-:S02]  /*38150*/  PRMT R57, RZ, 0x7610, R57 ;  /* 0x00007610ff397816 */ /* 0x000fc40000000039 */
[----:B--2---:R-:W-:-:S04]  /*38160*/  @P0 LOP3.LUT R5, R5, R4, RZ, 0x3c, !PT ;  /* 0x0000000405050212 */ /* 0x004fc800078e3cff */
        /* <DEDUP_REMOVED lines=11> */
[----:B------:R-:W4:Y:S01]  /*38220*/  @P0 LDG.E.U8 R56, desc[UR4][R4.64] ;  /* 0x0000000404380981 */ /* 0x000f22000c1e1100 */
[----:B------:R-:W-:-:S03]  /*38230*/  ISETP.GT.AND P1, PT, R2, 0x19, PT ;  /* 0x000000190200780c */ /* 0x000fc60003f24270 */
        /* <DEDUP_REMOVED lines=143> */
[----:B------:R0:W3:Y:S04]  /*38b30*/  @P1 LDG.E.U8 R60, desc[UR4][R4.64] ;  /* 0x00000004043c1981 */ /* 0x0000e8000c1e1100 */
[----:B------:R-:W0:Y:S04]  /*38b40*/  LDL R4, [R1+0x2b00] ;  /* 0x002b000001047983 */ /* 0x000e280000100800 */
[----:B------:R-:W0:Y:S01]  /*38b50*/  LDL R5, [R1+0x2b04] ;  /* 0x002b040001057983 */ /* 0x000e220000100800 */
[----:B------:R-:W-:Y:S02]  /*38b60*/  ISETP.GT.AND P0, PT, R2, 0x1a, PT ;  /* 0x0000001a0200780c */ /* 0x000fe40003f04270 */
[----:B------:R-:W-:-:S11]  /*38b70*/  PRMT R40, RZ, 0x7610, R40 ;  /* 0x00007610ff287816 */ /* 0x000fd60000000028 */
[----:B0-----:R-:W-:-:S04]  /*38b80*/  @P0 LOP3.LUT R5, R5, R4, RZ, 0x3c, !PT ;  /* 0x0000000405050212 */ /* 0x001fc800078e3cff */
[----:B------:R-:W-:-:S04]  /*38b90*/  @P0 LOP3.LUT R4, R5, R4, RZ, 0x3c, !PT ;  /* 0x0000000405040212 */ /* 0x000fc800078e3cff */
[----:B------:R-:W-:-:S05]  /*38ba0*/  @P0 LOP3.LUT R5, R5, R4, RZ, 0x3c, !PT ;  /* 0x0000000405050212 */ /* 0x000fca00078e3cff */
[----:B------:R-:W2:Y:S04]  /*38bb0*/  @P0 LDG.E.U8 R40, desc[UR4][R4.64] ;  /* 0x0000000404280981 */ /* 0x000ea8000c1e1100 */
[----:B---3--:R-:W-:Y:S04]  /*38bc0*/  STL [R1+0x6038], R60 ;  /* 0x0060383c01007387 */ /* 0x008fe80000100800 */
        /* <DEDUP_REMOVED lines=134> */
[----:B------:R0:W2:Y:S04]  /*39430*/  @P0 LDG.E.U8 R61, desc[UR4][R4.64] ;  /* 0x00000004043d0981 */ /* 0x0000a8000c1e1100 */
[----:B------:R-:W0:Y:S04]  /*39440*/  LDL R4, [R1+0x2a80] ;  /* 0x002a800001047983 */ /* 0x000e280000100800 */
[----:B------:R-:W0:Y:S01]  /*39450*/  LDL R5, [R1+0x2a84] ;  /* 0x002a840001057983 */ /* 0x000e220000100800 */
[----:B------:R-:W-:Y:S02]  /*39460*/  ISETP.GT.AND P1, PT, R2, 0x1b, PT ;  /* 0x0000001b0200780c */ /* 0x000fe40003f24270 */
[----:B------:R-:W-:-:S11]  /*39470*/  PRMT R25, RZ, 0x7610, R25 ;  /* 0x00007610ff197816 */ /* 0x000fd60000000019 */
[----:B0-----:R-:W-:-:S04]  /*39480*/  @P1 LOP3.LUT R5, R5, R4, RZ, 0x3c, !PT ;  /* 0x0000000405051212 */ /* 0x001fc800078e3cff */
[----:B------:R-:W-:-:S04]  /*39490*/  @P1 LOP3.LUT R4, R5, R4, RZ, 0x3c, !PT ;  /* 0x0000000405041212 */ /* 0x000fc800078e3cff */
[----:B------:R-:W-:-:S05]  /*394a0*/  @P1 LOP3.LUT R5, R5, R4, RZ, 0x3c, !PT ;  /* 0x0000000405051212 */ /* 0x000fca00078e3cff */
[----:B------:R-:W3:Y:S04]  /*394b0*/  @P1 LDG.E.U8 R25, desc[UR4][R4.64] ;  /* 0x0000000404191981 */ /* 0x000ee8000c1e1100 */
[----:B--2---:R-:W-:Y:S04]  /*394c0*/  STL [R1+0x603c], R61 ;  /* 0x00603c3d01007387 */ /* 0x004fe80000100800 */
[----:B---3--:R0:W-:Y:S04]  /*394d0*/  STL [R1+0x2068], R25 ;  /* 0x0020681901007387 */ /* 0x0081e80000100800 */
        /* <DEDUP_REMOVED lines=197> */
[----:B------:R-:W3:Y:S04]  /*3a130*/  LDL R4, [R1+0x29c8] ;  /* 0x0029c80001047983 */ /* 0x000ee80000100800 */
[----:B------:R-:W3:Y:S01]  /*3a140*/  LDL R5, [R1+0x29cc] ;  /* 0x0029cc0001057983 */ /* 0x000ee20000100800 */
[----:B------:R-:W-:-:S03]  /*3a150*/  PRMT R60, RZ, 0x7610, R60 ;  /* 0x00007610ff3c7816 */ /* 0x000fc6000000003c */
[----:B--2---:R0:W-:Y:S04]  /*3a160*/  STL [R1+0x604c], R61 ;  /* 0x00604c3d01007387 */ /* 0x0041e80000100800 */
[----:B0-----:R-:W2:Y:S01]  /*3a170*/  LDL R61, [R1+0x29c4] ;  /* 0x0029c400013d7983 */ /* 0x001ea20000100800 */
[----:B---3--:R-:W-:-:S04]  /*3a180*/  @P0 LOP3.LUT R5, R5, R4, RZ, 0x3c, !PT ;  /* 0x0000000405050212 */ /* 0x008fc800078e3cff */
[----:B------:R-:W-:-:S04]  /*3a190*/  @P0 LOP3.LUT R4, R5, R4, RZ, 0x3c, !PT ;  /* 0x0000000405040212 */ /* 0x000fc800078e3cff */
[----:B------:R-:W-:-:S05]  /*3a1a0*/  @P0 LOP3.LUT R5, R5, R4, RZ, 0x3c, !PT ;  /* 0x0000000405050212 */ /* 0x000fca00078e3cff */
[----:B------:R2:W3:Y:S04]  /*3a1b0*/  @P0 LDG.E.U8 R60, desc[UR4][R4.64] ;  /* 0x00000004043c0981 */ /* 0x0004e8000c1e1100 */
[----:B------:R-:W4:Y:S01]  /*3a1c0*/  LDL R5, [R1+0x29c0] ;  /* 0x0029c00001057983 */ /* 0x000f220000100800 */
[----:B------:R-:W-:Y:S01]  /*3a1d0*/  PRMT R0, RZ, 0x7610, R0 ;  /* 0x00007610ff007816 */ /* 0x000fe20000000000 */
[----:B--2---:R-:W-:Y:S02]  /*3a1e0*/  @P0 IMAD.MOV.U32 R4, RZ, RZ, R61 ;  /* 0x000000ffff040224 */ /* 0x004fe400078e003d */
[----:B---3--:R0:W-:Y:S01]  /*3a1f0*/  STL [R1+0x6050], R60 ;  /* 0x0060503c01007387 */ /* 0x0081e20000100800 */
[----:B------:R-:W-:-:S03]  /*3a200*/  PRMT R59, RZ, 0x7610, R59 ;  /* 0x00007610ff3b7816 */ /* 0x000fc6000000003b */
[----:B------:R-:W2:Y:S04]  /*3a210*/  LDL R61, [R1+0x29a0] ;  /* 0x0029a000013d7983 */ /* 0x000ea80000100800 */
[----:B----4-:R1:W3:Y:S04]  /*3a220*/  @P0 LDG.E.U8 R0, desc[UR4][R4.64] ;  /* 0x0000000404000981 */ /* 0x0102e8000c1e1100 */
[----:B0-----:R-:W4:Y:S04]  /*3a230*/  LDL R60, [R1+0x29a4] ;  /* 0x0029a400013c7983 */ /* 0x001f280000100800 */
[----:B------:R-:W1:Y:S04]  /*3a240*/  LDL R4, [R1+0x29b8] ;  /* 0x0029b80001047983 */ /* 0x000e680000100800 */
[----:B------:R-:W1:Y:S02]  /*3a250*/  LDL R5, [R1+0x29bc] ;  /* 0x0029bc0001057983 */ /* 0x000e640000100800 */
[----:B-1----:R-:W-:-:S04]  /*3a260*/  @P0 LOP3.LUT R5, R5, R4, RZ, 0x3c, !PT ;  /* 0x0000000405050212 */ /* 0x002fc800078e3cff */
[----:B------:R-:W-:-:S04]  /*3a270*/  @P0 LOP3.LUT R4, R5, R4, RZ, 0x3c, !PT ;  /* 0x0000000405040212 */ /* 0x000fc800078e3cff */
[----:B------:R-:W-:Y:S01]  /*3a280*/  @P0 LOP3.LUT R5, R5, R4, RZ, 0x3c, !PT ;  /* 0x0000000405050212 */ /* 0x000fe200078e3cff */
[----:B---3--:R0:W-:Y:S04]  /*3a290*/  STL [R1+0x6054], R0 ;  /* 0x0060540001007387 */ /* 0x0081e80000100800 */
[----:B------:R1:W3:Y:S01]  /*3a2a0*/  @P0 LDG.E.U8 R59, desc[UR4][R4.64] ;  /* 0x00000004043b0981 */ /* 0x0002e2000c1e1100 */
[----:B------:R-:W-:-:S03]  /*3a2b0*/  PRMT R58, RZ, 0x7610, R58 ;  /* 0x00007610ff3a7816 */ /* 0x000fc6000000003a */
[----:B0-----:R-:W2:Y:S04]  /*3a2c0*/  LDL R0, [R1+0x299c] ;  /* 0x00299c0001007983 */ /* 0x001ea80000100800 */
        /* <DEDUP_REMOVED lines=13> */
[----:B------:R-:W-:-:S05]  /*3a3a0*/  @P0 LOP3.LUT R5, R5, R4, RZ, 0x3c, !PT ;  /* 0x0000000405050212 */ /* 0x000fca00078e3cff */
[----:B------:R4:W2:Y:S04]  /*3a3b0*/  @P0 LDG.E.U8 R57, desc[UR4][R4.64] ;  /* 0x0000000404390981 */ /* 0x0008a8000c1e1100 */
[----:B---3--:R0:W-:Y:S01]  /*3a3c0*/  STL [R1+0x605c], R58 ;  /* 0x00605c3a01007387 */ /* 0x0081e20000100800 */
[----:B------:R-:W-:-:S03]  /*3a3d0*/  PRMT R56, RZ, 0x7610, R56 ;  /* 0x00007610ff387816 */ /* 0x000fc60000000038 */
[----:B0-----:R-:W3:Y:S01]  /*3a3e0*/  LDL R58, [R1+0x2994] ;  /* 0x00299400013a7983 */ /* 0x001ee20000100800 */
[----:B----4-:R-:W-:Y:S02]  /*3a3f0*/  @P0 IMAD.MOV.U32 R4, RZ, RZ, R60 ;  /* 0x000000ffff040224 */ /* 0x010fe400078e003c */
[----:B--2---:R-:W-:-:S05]  /*3a400*/  @P0 IMAD.MOV.U32 R5, RZ, RZ, R61 ;  /* 0x000000ffff050224 */ /* 0x004fca00078e003d */
[----:B------:R0:W2:Y:S04]  /*3a410*/  @P0 LDG.E.U8 R56, desc[UR4][R4.64] ;  /* 0x0000000404380981 */ /* 0x0000a8000c1e1100 */
[----:B------:R1:W-:Y:S01]  /*3a420*/  STL [R1+0x6060], R57 ;  /* 0x0060603901007387 */ /* 0x0003e20000100800 */
[----:B------:R-:W-:Y:S01]  /*3a430*/  PRMT R55, RZ, 0x7610, R55 ;  /* 0x00007610ff377816 */ /* 0x000fe20000000037 */
[----:B0-----:R-:W-:Y:S02]  /*3a440*/  @P0 IMAD.MOV.U32 R4, RZ, RZ, R0 ;  /* 0x000000ffff040224 */ /* 0x001fe400078e0000 */
[----:B------:R-:W-:Y:S01]  /*3a450*/  @P0 IMAD.MOV.U32 R5, RZ, RZ, R59 ;  /* 0x000000ffff050224 */ /* 0x000fe200078e003b */
[----:B------:R-:W-:Y:S01]  /*3a460*/  PRMT R54, RZ, 0x7610, R54 ;  /* 0x00007610ff367816 */ /* 0x000fe20000000036 */
[----:B------:R-:W4:Y:S04]  /*3a470*/  LDL R61, [R1+0x2988] ;  /* 0x00298800013d7983 */ /* 0x000f280000100800 */
[----:B------:R3:W4:Y:S04]  /*3a480*/  @P0 LDG.E.U8 R55, desc[UR4][R4.64] ;  /* 0x0000000404370981 */ /* 0x000728000c1e1100 */
[----:B------:R-:W4:Y:S04]  /*3a490*/  LDL R60, [R1+0x298c] ;  /* 0x00298c00013c7983 */ /* 0x000f280000100800 */
[----:B-1----:R-:W4:Y:S01]  /*3a4a0*/  LDL R57, [R1+0x2990] ;  /* 0x0029900001397983 */ /* 0x002f220000100800 */
[----:B---3--:R-:W-:-:S03]  /*3a4b0*/  @P0 IMAD.MOV.U32 R4, RZ, RZ, R58 ;  /* 0x000000ffff040224 */ /* 0x008fc600078e003a */
[----:B--2---:R0:W-:Y:S04]  /*3a4c0*/  STL [R1+0x6064], R56 ;  /* 0x0060643801007387 */ /* 0x0041e80000100800 */
[----:B------:R-:W2:Y:S04]  /*3a4d0*/  LDL R59, [R1+0x2980] ;  /* 0x00298000013b7983 */ /* 0x000ea80000100800 */
[----:B------:R-:W3:Y:S01]  /*3a4e0*/  LDL R0, [R1+0x2984] ;  /* 0x0029840001007983 */ /* 0x000ee20000100800 */
[----:B----4-:R-:W-:-:S05]  /*3a4f0*/  @P0 IMAD.MOV.U32 R5, RZ, RZ, R57 ;  /* 0x000000ffff050224 */ /* 0x010fca00078e0039 */
[----:B------:R1:W4:Y:S01]  /*3a500*/  @P0 LDG.E.U8 R54, desc[UR4][R4.64] ;  /* 0x0000000404360981 */ /* 0x000322000c1e1100 */
[----:B------:R-:W-:-:S03]  /*3a510*/  ISETP.GT.AND P1, PT, R2, 0x1d, PT ;  /* 0x0000001d0200780c */ /* 0x000fc60003f24270 */
[----:B------:R0:W-:Y:S04]  /*3a520*/  STL [R1+0x6068], R55 ;  /* 0x0060683701007387 */ /* 0x0001e80000100800 */
[----:B------:R-:W4:Y:S04]  /*3a530*/  LDL R58, [R1+0x2978] ;  /* 0x00297800013a7983 */ /* 0x000f280000100800 */
[----:B------:R-:W4:Y:S01]  /*3a540*/  LDL R57, [R1+0x297c] ;  /* 0x00297c0001397983 */ /* 0x000f220000100800 */
[----:B------:R-:W-:Y:S01]  /*3a550*/  PRMT R53, RZ, 0x7610, R53 ;  /* 0x00007610ff357816 */ /* 0x000fe20000000035 */
[----:B-1----:R-:W-:-:S02]  /*3a560*/  @P0 IMAD.MOV.U32 R4, RZ, RZ, R60 ;  /* 0x000000ffff040224 */ /* 0x002fc400078e003c */
[----:B------:R-:W-:Y:S01]  /*3a570*/  @P0 IMAD.MOV.U32 R5, RZ, RZ, R61 ;  /* 0x000000ffff050224 */ /* 0x000fe200078e003d */
[----:B------:R-:W-:-:S04]  /*3a580*/  PRMT R52, RZ, 0x7610, R52 ;  /* 0x00007610ff347816 */ /* 0x000fc80000000034 */
[----:B------:R3:W4:Y:S02]  /*3a590*/  @P0 LDG.E.U8 R53, desc[UR4][R4.64] ;  /* 0x0000000404350981 */ /* 0x000724000c1e1100 */
[----:B---3--:R-:W-:Y:S02]  /*3a5a0*/  @P1 IMAD.MOV.U32 R4, RZ, RZ, R0 ;  /* 0x000000ffff041224 */ /* 0x008fe400078e0000 */
[----:B--2---:R-:W-:-:S05]  /*3a5b0*/  @P1 IMAD.MOV.U32 R5, RZ, RZ, R59 ;  /* 0x000000ffff051224 */ /* 0x004fca00078e003b */
[----:B------:R1:W2:Y:S04]  /*3a5c0*/  @P1 LDG.E.U8 R52, desc[UR4][R4.64] ;  /* 0x0000000404341981 */ /* 0x0002a8000c1e1100 */
[----:B----4-:R3:W-:Y:S04]  /*3a5d0*/  STL [R1+0x606c], R54 ;  /* 0x00606c3601007387 */ /* 0x0107e80000100800 */
[----:B0-----:R-:W4:Y:S04]  /*3a5e0*/  LDL R56, [R1+0x2970] ;  /* 0x0029700001387983 */ /* 0x001f280000100800 */
[----:B------:R-:W4:Y:S01]  /*3a5f0*/  LDL R55, [R1+0x2974] ;  /* 0x0029740001377983 */ /* 0x000f220000100800 */
[----:B------:R-:W-:Y:S01]  /*3a600*/  PRMT R51, RZ, 0x7610, R51 ;  /* 0x00007610ff337816 */ /* 0x000fe20000000033 */
[----:B-1----:R-:W-:-:S02]  /*3a610*/  @P1 IMAD.MOV.U32 R4, RZ, RZ, R57 ;  /* 0x000000ffff041224 */ /* 0x002fc400078e0039 */
[----:B------:R-:W-:Y:S01]  /*3a620*/  @P1 IMAD.MOV.U32 R5, RZ, RZ, R58 ;  /* 0x000000ffff051224 */ /* 0x000fe200078e003a */
[----:B------:R-:W-:-:S04]  /*3a630*/  PRMT R50, RZ, 0x7610, R50 ;  /* 0x00007610ff327816 */ /* 0x000fc80000000032 */
[----:B------:R4:W4:Y:S04]  /*3a640*/  @P1 LDG.E.U8 R51, desc[UR4][R4.64] ;  /* 0x0000000404331981 */ /* 0x000928000c1e1100 */
[----:B------:R0:W-:Y:S04]  /*3a650*/  STL [R1+0x6070], R53 ;  /* 0x0060703501007387 */ /* 0x0001e80000100800 */
[----:B---3--:R-:W3:Y:S04]  /*3a660*/  LDL R54, [R1+0x2968] ;  /* 0x0029680001367983 */ /* 0x008ee80000100800 */
[----:B------:R-:W3:Y:S04]  /*3a670*/  LDL R0, [R1+0x296c] ;  /* 0x00296c0001007983 */ /* 0x000ee80000100800 */
[----:B--2---:R1:W-:Y:S04]  /*3a680*/  STL [R1+0x6040], R52 ;  /* 0x0060403401007387 */ /* 0x0043e80000100800 */
[----:B0-----:R-:W2:Y:S04]  /*3a690*/  LDL R53, [R1+0x2960] ;  /* 0x0029600001357983 */ /* 0x001ea80000100800 */
[----:B------:R-:W2:Y:S04]  /*3a6a0*/  LDL R58, [R1+0x2958] ;  /* 0x00295800013a7983 */ /* 0x000ea80000100800 */
[----:B------:R-:W2:Y:S04]  /*3a6b0*/  LDL R57, [R1+0x295c] ;  /* 0x00295c0001397983 */ /* 0x000ea80000100800 */
[----:B-1----:R-:W2:Y:S01]  /*3a6c0*/  LDL R52, [R1+0x2964] ;  /* 0x0029640001347983 */ /* 0x002ea20000100800 */
[----:B----4-:R-:W-:-:S02]  /*3a6d0*/  @P1 IMAD.MOV.U32 R5, RZ, RZ, R56 ;  /* 0x000000ffff051224 */ /* 0x010fc400078e0038 */
[----:B------:R-:W-:-:S05]  /*3a6e0*/  @P1 IMAD.MOV.U32 R4, RZ, RZ, R55 ;  /* 0x000000ffff041224 */ /* 0x000fca00078e0037 */
[----:B------:R3:W4:Y:S04]  /*3a6f0*/  @P1 LDG.E.U8 R50, desc[UR4][R4.64] ;  /* 0x0000000404321981 */ /* 0x000728000c1e1100 */
[----:B------:R0:W-:Y:S04]  /*3a700*/  STL [R1+0x6044], R51 ;  /* 0x0060443301007387 */ /* 0x0001e80000100800 */
[----:B------:R-:W4:Y:S04]  /*3a710*/  LDL R56, [R1+0x2950] ;  /* 0x0029500001387983 */ /* 0x000f280000100800 */
[----:B------:R-:W4:Y:S01]  /*3a720*/  LDL R55, [R1+0x2954] ;  /* 0x0029540001377983 */ /* 0x000f220000100800 */
[----:B------:R-:W-:Y:S01]  /*3a730*/  PRMT R49, RZ, 0x7610, R49 ;  /* 0x00007610ff317816 */ /* 0x000fe20000000031 */
[----:B---3--:R-:W-:-:S02]  /*3a740*/  @P1 IMAD.MOV.U32 R5, RZ, RZ, R54 ;  /* 0x000000ffff051224 */ /* 0x008fc400078e0036 */
[----:B------:R-:W-:-:S05]  /*3a750*/  @P1 IMAD.MOV.U32 R4, RZ, RZ, R0 ;  /* 0x000000ffff041224 */ /* 0x000fca00078e0000 */
[----:B------:R2:W3:Y:S02]  /*3a760*/  @P1 LDG.E.U8 R49, desc[UR4][R4.64] ;  /* 0x0000000404311981 */ /* 0x0004e4000c1e1100 */
[----:B--2---:R-:W-:Y:S02]  /*3a770*/  @P1 IMAD.MOV.U32 R5, RZ, RZ, R53 ;  /* 0x000000ffff051224 */ /* 0x004fe400078e0035 */
[----:B------:R-:W-:Y:S01]  /*3a780*/  @P1 IMAD.MOV.U32 R4, RZ, RZ, R52 ;  /* 0x000000ffff041224 */ /* 0x000fe200078e0034 */
[----:B----4-:R1:W-:Y:S04]  /*3a790*/  STL [R1+0x6048], R50 ;  /* 0x0060483201007387 */ /* 0x0103e80000100800 */
[----:B------:R-:W2:Y:S04]  /*3a7a0*/  LDL R54, [R1+0x2948] ;  /* 0x0029480001367983 */ /* 0x000ea80000100800 */
[----:B------:R-:W4:Y:S04]  /*3a7b0*/  LDL R0, [R1+0x294c] ;  /* 0x00294c0001007983 */ /* 0x000f280000100800 */
[----:B------:R-:W3:Y:S04]  /*3a7c0*/  LDL R53, [R1+0x2940] ;  /* 0x0029400001357983 */ /* 0x000ee80000100800 */
[----:B------:R-:W3:Y:S01]  /*3a7d0*/  LDL R52, [R1+0x2944] ;  /* 0x0029440001347983 */ /* 0x000ee20000100800 */
[----:B------:R-:W-:-:S02]  /*3a7e0*/  PRMT R48, RZ, 0x7610, R48 ;  /* 0x00007610ff307816 */ /* 0x000fc40000000030 */
[----:B------:R-:W-:Y:S01]  /*3a7f0*/  PRMT R47, RZ, 0x7610, R47 ;  /* 0x00007610ff2f7816 */ /* 0x000fe2000000002f */
[----:B0-----:R-:W3:Y:S04]  /*3a800*/  LDL R51, [R1+0x2938] ;  /* 0x0029380001337983 */ /* 0x001ee80000100800 */
[----:B-1----:R-:W3:Y:S04]  /*3a810*/  LDL R50, [R1+0x293c] ;  /* 0x00293c0001327983 */ /* 0x002ee80000100800 */
[----:B------:R0:W3:Y:S01]  /*3a820*/  @P1 LDG.E.U8 R48, desc[UR4][R4.64] ;  /* 0x0000000404301981 */ /* 0x0000e2000c1e1100 */
[----:B------:R-:W-:Y:S01]  /*3a830*/  PRMT R46, RZ, 0x7610, R46 ;  /* 0x00007610ff2e7816 */ /* 0x000fe2000000002e */
[----:B0-----:R-:W-:-:S02]  /*3a840*/  @P1 IMAD.MOV.U32 R4, RZ, RZ, R57 ;  /* 0x000000ffff041224 */ /* 0x001fc400078e0039 */
[----:B------:R-:W-:-:S05]  /*3a850*/  @P1 IMAD.MOV.U32 R5, RZ, RZ, R58 ;  /* 0x000000ffff051224 */ /* 0x000fca00078e003a */
[----:B------:R0:W3:Y:S01]  /*3a860*/  @P1 LDG.E.U8 R47, desc[UR4][R4.64] ;  /* 0x00000004042f1981 */ /* 0x0000e2000c1e1100 */
[----:B------:R-:W-:Y:S01]  /*3a870*/  PRMT R45, RZ, 0x7610, R45 ;  /* 0x00007610ff2d7816 */ /* 0x000fe2000000002d */
[----:B0-----:R-:W-:Y:S02]  /*3a880*/  @P1 IMAD.MOV.U32 R4, RZ, RZ, R55 ;  /* 0x000000ffff041224 */ /* 0x001fe400078e0037 */
[----:B------:R-:W-:Y:S01]  /*3a890*/  @P1 IMAD.MOV.U32 R5, RZ, RZ, R56 ;  /* 0x000000ffff051224 */ /* 0x000fe200078e0038 */
[----:B------:R-:W3:Y:S04]  /*3a8a0*/  LDL R55, [R1+0x2934] ;  /* 0x0029340001377983 */ /* 0x000ee80000100800 */
[----:B------:R-:W3:Y:S04]  /*3a8b0*/  LDL R56, [R1+0x2930] ;  /* 0x0029300001387983 */ /* 0x000ee80000100800 */
[----:B------:R2:W3:Y:S02]  /*3a8c0*/  @P1 LDG.E.U8 R46, desc[UR4][R4.64] ;  /* 0x00000004042e1981 */ /* 0x0004e4000c1e1100 */
[----:B--2---:R-:W-:-:S02]  /*3a8d0*/  @P1 IMAD.MOV.U32 R5, RZ, RZ, R54 ;  /* 0x000000ffff051224 */ /* 0x004fc400078e0036 */
[----:B----4-:R-:W-:Y:S01]  /*3a8e0*/  @P1 IMAD.MOV.U32 R4, RZ, RZ, R0 ;  /* 0x000000ffff041224 */ /* 0x010fe200078e0000 */
[----:B------:R-:W2:Y:S04]  /*3a8f0*/  LDL R54, [R1+0x2928] ;  /* 0x0029280001367983 */ /* 0x000ea80000100800 */
[----:B------:R-:W4:Y:S04]  /*3a900*/  LDL R0, [R1+0x292c] ;  /* 0x00292c0001007983 */ /* 0x000f280000100800 */
[----:B------:R3:W4:Y:S02]  /*3a910*/  @P1 LDG.E.U8 R45, desc[UR4][R4.64] ;  /* 0x00000004042d1981 */ /* 0x000724000c1e1100 */
[----:B---3--:R-:W-:-:S02]  /*3a920*/  @P1 IMAD.MOV.U32 R4, RZ, RZ, R52 ;  /* 0x000000ffff041224 */ /* 0x008fc400078e0034 */
[----:B------:R-:W-:Y:S01]  /*3a930*/  @P1 IMAD.MOV.U32 R5, RZ, RZ, R53 ;  /* 0x000000ffff051224 */ /* 0x000fe200078e0035 */
[----:B------:R-:W3:Y:S04]  /*3a940*/  LDL R52, [R1+0x2924] ;  /* 0x0029240001347983 */ /* 0x000ee80000100800 */
[----:B------:R-:W3:Y:S01]  /*3a950*/  LDL R53, [R1+0x2920] ;  /* 0x0029200001357983 */ /* 0x000ee20000100800 */
[----:B------:R-:W-:Y:S02]  /*3a960*/  PRMT R44, RZ, 0x7610, R44 ;  /* 0x00007610ff2c7816 */ /* 0x000fe4000000002c */
[----:B------:R-:W-:-:S04]  /*3a970*/  PRMT R43, RZ, 0x7610, R43 ;  /* 0x00007610ff2b7816 */ /* 0x000fc8000000002b */
[----:B------:R0:W3:Y:S01]  /*3a980*/  @P1 LDG.E.U8 R44, desc[UR4][R4.64] ;  /* 0x00000004042c1981 */ /* 0x0000e2000c1e1100 */
[----:B------:R-:W-:Y:S01]  /*3a990*/  PRMT R42, RZ, 0x7610, R42 ;  /* 0x00007610ff2a7816 */ /* 0x000fe2000000002a */
[----:B0-----:R-:W-:Y:S02]  /*3a9a0*/  @P1 IMAD.MOV.U32 R4, RZ, RZ, R50 ;  /* 0x000000ffff041224 */ /* 0x001fe400078e0032 */
[----:B------:R-:W-:Y:S01]  /*3a9b0*/  @P1 IMAD.MOV.U32 R5, RZ, RZ, R51 ;  /* 0x000000ffff051224 */ /* 0x000fe200078e0033 */
[----:B------:R-:W3:Y:S04]  /*3a9c0*/  LDL R50, [R1+0x291c] ;  /* 0x00291c0001327983 */ /* 0x000ee80000100800 */
[----:B------:R-:W3:Y:S04]  /*3a9d0*/  LDL R51, [R1+0x2918] ;  /* 0x0029180001337983 */ /* 0x000ee80000100800 */
[----:B------:R0:W3:Y:S01]  /*3a9e0*/  @P1 LDG.E.U8 R43, desc[UR4][R4.64] ;  /* 0x00000004042b1981 */ /* 0x0000e2000c1e1100 */
[----:B------:R-:W-:Y:S01]  /*3a9f0*/  PRMT R41, RZ, 0x7610, R41 ;  /* 0x00007610ff297816 */ /* 0x000fe20000000029 */
[----:B0-----:R-:W-:-:S02]  /*3aa00*/  @P1 IMAD.MOV.U32 R4, RZ, RZ, R55 ;  /* 0x000000ffff041224 */ /* 0x001fc400078e0037 */
        /* <DEDUP_REMOVED lines=16> */
[----:B------:R-:W-:Y:S02]  /*3ab10*/  PRMT R38, RZ, 0x7610, R38 ;  /* 0x00007610ff267816 */ /* 0x000fe40000000026 */
[----:B------:R-:W-:Y:S01]  /*3ab20*/  ISETP.GT.AND P0, PT, R2, 0x1e, PT ;  /* 0x0000001e0200780c */ /* 0x000fe20003f04270 */
        /* <DEDUP_REMOVED lines=99> */
[----:B------:R-:W-:Y:S02]  /*3b160*/  PRMT R21, RZ, 0x7610, R21 ;  /* 0x00007610ff157816 */ /* 0x000fe40000000015 */
[----:B------:R-:W-:Y:S01]  /*3b170*/  PRMT R20, RZ, 0x7610, R20 ;  /* 0x00007610ff147816 */ /* 0x000fe20000000014 */
[----:B------:R-:W3:Y:S04]  /*3b180*/  LDL R51, [R1+0x2878] ;  /* 0x0028780001337983 */ /* 0x000ee80000100800 */
[----:B------:R0:W3:Y:S04]  /*3b190*/  @P0 LDG.E.U8 R23, desc[UR4][R4.64] ;  /* 0x0000000404170981 */ /* 0x0000e8000c1e1100 */
[----:B------:R-:W3:Y:S01]  /*3b1a0*/  LDL R50, [R1+0x287c] ;  /* 0x00287c0001327983 */ /* 0x000ee20000100800 */
        /* <DEDUP_REMOVED lines=9> */
[----:B------:R3:W2:Y:S02]  /*3b240*/  @P0 LDG.E.U8 R21, desc[UR4][R4.64] ;  /* 0x0000000404150981 */ /* 0x0006a4000c1e1100 */
[----:B---3--:R-:W-:-:S02]  /*3b250*/  @P1 IMAD.MOV.U32 R4, RZ, RZ, R52 ;  /* 0x000000ffff041224 */ /* 0x008fc400078e0034 */
[----:B------:R-:W-:-:S05]  /*3b260*/  @P1 IMAD.MOV.U32 R5, RZ, RZ, R53 ;  /* 0x000000ffff051224 */ /* 0x000fca00078e0035 */
[----:B------:R0:W3:Y:S01]  /*3b270*/  @P1 LDG.E.U8 R20, desc[UR4][R4.64] ;  /* 0x0000000404141981 */ /* 0x0000e2000c1e1100 */
[----:B------:R-:W-:Y:S02]  /*3b280*/  PRMT R19, RZ, 0x7610, R19 ;  /* 0x00007610ff137816 */ /* 0x000fe40000000013 */
[----:B------:R-:W-:Y:S01]  /*3b290*/  PRMT R18, RZ, 0x7610, R18 ;  /* 0x00007610ff127816 */ /* 0x000fe20000000012 */
[----:B0-----:R-:W-:Y:S02]  /*3b2a0*/  @P1 IMAD.MOV.U32 R5, RZ, RZ, R51 ;  /* 0x000000ffff051224 */ /* 0x001fe400078e0033 */
[----:B------:R-:W-:-:S05]  /*3b2b0*/  @P1 IMAD.MOV.U32 R4, RZ, RZ, R50 ;  /* 0x000000ffff041224 */ /* 0x000fca00078e0032 */
[----:B------:R4:W2:Y:S04]  /*3b2c0*/  @P1 LDG.E.U8 R19, desc[UR4][R4.64] ;  /* 0x0000000404131981 */ /* 0x0008a8000c1e1100 */
[----:B---3--:R0:W-:Y:S04]  /*3b2d0*/  STL [R1+0x5fc4], R20 ;  /* 0x005fc41401007387 */ /* 0x0081e80000100800 */
[----:B------:R-:W3:Y:S04]  /*3b2e0*/  LDL R53, [R1+0x2860] ;  /* 0x0028600001357983 */ /* 0x000ee80000100800 */
[----:B------:R-:W3:Y:S01]  /*3b2f0*/  LDL R52, [R1+0x2864] ;  /* 0x0028640001347983 */ /* 0x000ee20000100800 */
[----:B----4-:R-:W-:-:S02]  /*3b300*/  @P1 IMAD.MOV.U32 R4, RZ, RZ, R0 ;  /* 0x000000ffff041224 */ /* 0x010fc400078e0000 */
[----:B------:R-:W-:Y:S01]  /*3b310*/  @P1 IMAD.MOV.U32 R5, RZ, RZ, R56 ;  /* 0x000000ffff051224 */ /* 0x000fe200078e0038 */
[----:B------:R-:W-:Y:S02]  /*3b320*/  PRMT R17, RZ, 0x7610, R17 ;  /* 0x00007610ff117816 */ /* 0x000fe40000000011 */
[----:B------:R-:W-:Y:S01]  /*3b330*/  PRMT R16, RZ, 0x7610, R16 ;  /* 0x00007610ff107816 */ /* 0x000fe20000000010 */
[----:B------:R-:W4:Y:S04]  /*3b340*/  LDL R51, [R1+0x2858] ;  /* 0x0028580001337983 */ /* 0x000f280000100800 */
[----:B------:R2:W4:Y:S04]  /*3b350*/  @P1 LDG.E.U8 R18, desc[UR4][R4.64] ;  /* 0x0000000404121981 */ /* 0x000528000c1e1100 */
[----:B------:R-:W4:Y:S01]  /*3b360*/  LDL R50, [R1+0x285c] ;  /* 0x00285c0001327983 */ /* 0x000f220000100800 */
[----:B--2---:R-:W-:-:S02]  /*3b370*/  @P1 IMAD.MOV.U32 R4, RZ, RZ, R54 ;  /* 0x000000ffff041224 */ /* 0x004fc400078e0036 */
[----:B------:R-:W-:-:S05]  /*3b380*/  @P1 IMAD.MOV.U32 R5, RZ, RZ, R55 ;  /* 0x000000ffff051224 */ /* 0x000fca00078e0037 */
[----:B------:R3:W2:Y:S02]  /*3b390*/  @P1 LDG.E.U8 R17, desc[UR4][R4.64] ;  /* 0x0000000404111981 */ /* 0x0006a4000c1e1100 */
[----:B---3--:R-:W-:Y:S02]  /*3b3a0*/  @P1 IMAD.MOV.U32 R5, RZ, RZ, R53 ;  /* 0x000000ffff051224 */ /* 0x008fe400078e0035 */
[----:B------:R-:W-:-:S05]  /*3b3b0*/  @P1 IMAD.MOV.U32 R4, RZ, RZ, R52 ;  /* 0x000000ffff041224 */ /* 0x000fca00078e0034 */
[----:B------:R1:W3:Y:S04]  /*3b3c0*/  @P1 LDG.E.U8 R16, desc[UR4][R4.64] ;  /* 0x0000000404101981 */ /* 0x0002e8000c1e1100 */
[----:B------:R1:W-:Y:S04]  /*3b3d0*/  STL [R1+0x5fc8], R19 ;  /* 0x005fc81301007387 */ /* 0x0003e80000100800 */
[----:B0-----:R-:W3:Y:S04]  /*3b3e0*/  LDL R20, [R1+0x2850] ;  /* 0x0028500001147983 */ /* 0x001ee80000100800 */
[----:B------:R-:W3:Y:S04]  /*3b3f0*/  LDL R0, [R1+0x2854] ;  /* 0x0028540001007983 */ /* 0x000ee80000100800 */
[----:B----4-:R0:W-:Y:S04]  /*3b400*/  STL [R1+0x5fcc], R18 ;  /* 0x005fcc1201007387 */ /* 0x0101e80000100800 */
[----:B-1----:R-:W4:Y:S04]  /*3b410*/  LDL R19, [R1+0x2848] ;  /* 0x0028480001137983 */ /* 0x002f280000100800 */
[----:B0-----:R-:W4:Y:S04]  /*3b420*/  LDL R18, [R1+0x284c] ;  /* 0x00284c0001127983 */ /* 0x001f280000100800 */
[----:B--2---:R0:W-:Y:S01]  /*3b430*/  STL [R1+0x5fd0], R17 ;  /* 0x005fd01101007387 */ /* 0x0041e20000100800 */
[----:B------:R-:W-:Y:S01]  /*3b440*/  PRMT R15, RZ, 0x7610, R15 ;  /* 0x00007610ff0f7816 */ /* 0x000fe2000000000f */
[----:B------:R-:W-:-:S02]  /*3b450*/  @P1 IMAD.MOV.U32 R4, RZ, RZ, R50 ;  /* 0x000000ffff041224 */ /* 0x000fc400078e0032 */
[----:B------:R-:W-:-:S05]  /*3b460*/  @P1 IMAD.MOV.U32 R5, RZ, RZ, R51 ;  /* 0x000000ffff051224 */ /* 0x000fca00078e0033 */
[----:B------:R1:W2:Y:S04]  /*3b470*/  @P1 LDG.E.U8 R15, desc[UR4][R4.64] ;  /* 0x00000004040f1981 */ /* 0x0002a8000c1e1100 */
[----:B---3--:R3:W-:Y:S04]  /*3b480*/  STL [R1+0x5fd4], R16 ;  /* 0x005fd41001007387 */ /* 0x0087e80000100800 */
[----:B0-----:R-:W2:Y:S04]  /*3b490*/  LDL R17, [R1+0x2840] ;  /* 0x0028400001117983 */ /* 0x001ea80000100800 */
[----:B---3--:R-:W3:Y:S01]  /*3b4a0*/  LDL R16, [R1+0x2844] ;  /* 0x0028440001107983 */ /* 0x008ee20000100800 */
[----:B------:R-:W-:Y:S01]  /*3b4b0*/  PRMT R14, RZ, 0x7610, R14 ;  /* 0x00007610ff0e7816 */ /* 0x000fe2000000000e */
[----:B-1----:R-:W-:-:S02]  /*3b4c0*/  @P1 IMAD.MOV.U32 R4, RZ, RZ, R0 ;  /* 0x000000ffff041224 */ /* 0x002fc400078e0000 */
[----:B------:R-:W-:-:S05]  /*3b4d0*/  @P1 IMAD.MOV.U32 R5, RZ, RZ, R20 ;  /* 0x000000ffff051224 */ /* 0x000fca00078e0014 */
[----:B------:R4:W3:Y:S01]  /*3b4e0*/  @P1 LDG.E.U8 R14, desc[UR4][R4.64] ;  /* 0x00000004040e1981 */ /* 0x0008e2000c1e1100 */
[----:B------:R-:W-:Y:S01]  /*3b4f0*/  PRMT R13, RZ, 0x7610, R13 ;  /* 0x00007610ff0d7816 */ /* 0x000fe2000000000d */
[----:B----4-:R-:W-:Y:S02]  /*3b500*/  @P1 IMAD.MOV.U32 R4, RZ, RZ, R18 ;  /* 0x000000ffff041224 */ /* 0x010fe400078e0012 */
[----:B------:R-:W-:-:S05]  /*3b510*/  @P1 IMAD.MOV.U32 R5, RZ, RZ, R19 ;  /* 0x000000ffff051224 */ /* 0x000fca00078e0013 */
[----:B------:R0:W4:Y:S01]  /*3b520*/  @P1 LDG.E.U8 R13, desc[UR4][R4.64] ;  /* 0x00000004040d1981 */ /* 0x000122000c1e1100 */
[----:B------:R-:W-:-:S03]  /*3b530*/  PRMT R12, RZ, 0x7610, R12 ;  /* 0x00007610ff0c7816 */ /* 0x000fc6000000000c */
[----:B--2---:R1:W-:Y:S04]  /*3b540*/  STL [R1+0x5fd8], R15 ;  /* 0x005fd80f01007387 */ /* 0x0043e80000100800 */
[----:B------:R-:W2:Y:S04]  /*3b550*/  LDL R0, [R1+0x283c] ;  /* 0x00283c0001007983 */ /* 0x000ea80000100800 */
[----:B------:R-:W2:Y:S01]  /*3b560*/  LDL R52, [R1+0x2838] ;  /* 0x0028380001347983 */ /* 0x000ea20000100800 */
[----:B0-----:R-:W-:Y:S02]  /*3b570*/  @P1 IMAD.MOV.U32 R5, RZ, RZ, R17 ;  /* 0x000000ffff051224 */ /* 0x001fe400078e0011 */
[----:B---3--:R-:W-:-:S05]  /*3b580*/  @P1 IMAD.MOV.U32 R4, RZ, RZ, R16 ;  /* 0x000000ffff041224 */ /* 0x008fca00078e0010 */
[----:B------:R2:W3:Y:S04]  /*3b590*/  @P1 LDG.E.U8 R12, desc[UR4][R4.64] ;  /* 0x00000004040c1981 */ /* 0x0004e8000c1e1100 */
[----:B------:R0:W-:Y:S04]  /*3b5a0*/  STL [R1+0x5fdc], R14 ;  /* 0x005fdc0e01007387 */ /* 0x0001e80000100800 */
[----:B------:R-:W3:Y:S04]  /*3b5b0*/  LDL R51, [R1+0x2830] ;  /* 0x0028300001337983 */ /* 0x000ee80000100800 */
[----:B------:R-:W3:Y:S04]  /*3b5c0*/  LDL R50, [R1+0x2834] ;  /* 0x0028340001327983 */ /* 0x000ee80000100800 */
[----:B------:R-:W3:Y:S04]  /*3b5d0*/  LDL R20, [R1+0x2828] ;  /* 0x0028280001147983 */ /* 0x000ee80000100800 */
[----:B------:R-:W3:Y:S04]  /*3b5e0*/  LDL R19, [R1+0x282c] ;  /* 0x00282c0001137983 */ /* 0x000ee80000100800 */
[----:B----4-:R4:W-:Y:S04]  /*3b5f0*/  STL [R1+0x5fe0], R13 ;  /* 0x005fe00d01007387 */ /* 0x0109e80000100800 */
[----:B------:R-:W4:Y:S04]  /*3b600*/  LDL R18, [R1+0x2820] ;  /* 0x0028200001127983 */ /* 0x000f280000100800 */
[----:B------:R-:W4:Y:S04]  /*3b610*/  LDL R17, [R1+0x2824] ;  /* 0x0028240001117983 */ /* 0x000f280000100800 */
[----:B------:R-:W4:Y:S04]  /*3b620*/  LDL R16, [R1+0x2818] ;  /* 0x0028180001107983 */ /* 0x000f280000100800 */
[----:B-1----:R-:W4:Y:S01]  /*3b630*/  LDL R15, [R1+0x281c] ;  /* 0x00281c00010f7983 */ /* 0x002f220000100800 */
[----:B--2---:R-:W-:Y:S01]  /*3b640*/  @P1 IMAD.MOV.U32 R4, RZ, RZ, R0 ;  /* 0x000000ffff041224 */ /* 0x004fe200078e0000 */
[----:B------:R-:W-:Y:S01]  /*3b650*/  PRMT R11, RZ, 0x7610, R11 ;  /* 0x00007610ff0b7816 */ /* 0x000fe2000000000b */
[----:B------:R-:W-:Y:S01]  /*3b660*/  @P1 IMAD.MOV.U32 R5, RZ, RZ, R52 ;  /* 0x000000ffff051224 */ /* 0x000fe200078e0034 */
[----:B------:R-:W-:-:S04]  /*3b670*/  PRMT R10, RZ, 0x7610, R10 ;  /* 0x00007610ff0a7816 */ /* 0x000fc8000000000a */
[----:B------:R1:W2:Y:S04]  /*3b680*/  @P1 LDG.E.U8 R11, desc[UR4][R4.64] ;  /* 0x00000004040b1981 */ /* 0x0002a8000c1e1100 */
[----:B---3--:R3:W-:Y:S04]  /*3b690*/  STL [R1+0x5fe4], R12 ;  /* 0x005fe40c01007387 */ /* 0x0087e80000100800 */
[----:B0-----:R-:W2:Y:S04]  /*3b6a0*/  LDL R14, [R1+0x2810] ;  /* 0x00281000010e7983 */ /* 0x001ea80000100800 */
[----:B----4-:R-:W4:Y:S04]  /*3b6b0*/  LDL R13, [R1+0x2814] ;  /* 0x00281400010d7983 */ /* 0x010f280000100800 */
[----:B------:R-:W4:Y:S04]  /*3b6c0*/  LDL R0, [R1+0x280c] ;  /* 0x00280c0001007983 */ /* 0x000f280000100800 */
[----:B---3--:R-:W3:Y:S01]  /*3b6d0*/  LDL R12, [R1+0x2808] ;  /* 0x00280800010c7983 */ /* 0x008ee20000100800 */
[----:B-1----:R-:W-:-:S02]  /*3b6e0*/  @P1 IMAD.MOV.U32 R4, RZ, RZ, R50 ;  /* 0x000000ffff041224 */ /* 0x002fc400078e0032 */
[----:B------:R-:W-:Y:S01]  /*3b6f0*/  @P1 IMAD.MOV.U32 R5, RZ, RZ, R51 ;  /* 0x000000ffff051224 */ /* 0x000fe200078e0033 */
[----:B------:R-:W-:-:S04]  /*3b700*/  PRMT R9, RZ, 0x7610, R9 ;  /* 0x00007610ff097816 */ /* 0x000fc80000000009 */
[----:B------:R0:W3:Y:S01]  /*3b710*/  @P1 LDG.E.U8 R10, desc[UR4][R4.64] ;  /* 0x00000004040a1981 */ /* 0x0000e2000c1e1100 */
[----:B------:R-:W-:Y:S01]  /*3b720*/  PRMT R8, RZ, 0x7610, R8 ;  /* 0x00007610ff087816 */ /* 0x000fe20000000008 */
[----:B0-----:R-:W-:Y:S02]  /*3b730*/  @P1 IMAD.MOV.U32 R4, RZ, RZ, R19 ;  /* 0x000000ffff041224 */ /* 0x001fe400078e0013 */
[----:B------:R-:W-:-:S05]  /*3b740*/  @P1 IMAD.MOV.U32 R5, RZ, RZ, R20 ;  /* 0x000000ffff051224 */ /* 0x000fca00078e0014 */
        /* <DEDUP_REMOVED lines=8> */
[----:B------:R2:W3:Y:S02]  /*3b7d0*/  @P1 LDG.E.U8 R7, desc[UR4][R4.64] ;  /* 0x0000000404071981 */ /* 0x0004e4000c1e1100 */
[----:B--2---:R-:W-:Y:S02]  /*3b7e0*/  @P1 IMAD.MOV.U32 R5, RZ, RZ, R14 ;  /* 0x000000ffff051224 */ /* 0x004fe400078e000e */
[----:B----4-:R-:W-:-:S05]  /*3b7f0*/  @P1 IMAD.MOV.U32 R4, RZ, RZ, R13 ;  /* 0x000000ffff041224 */ /* 0x010fca00078e000d */
[----:B------:R0:W2:Y:S01]  /*3b800*/  @P1 LDG.E.U8 R6, desc[UR4][R4.64] ;  /* 0x0000000404061981 */ /* 0x0000a2000c1e1100 */
[----:B------:R-:W-:Y:S01]  /*3b810*/  PRMT R3, RZ, 0x7610, R3 ;  /* 0x00007610ff037816 */ /* 0x000fe20000000003 */
[----:B0-----:R-:W-:Y:S02]  /*3b820*/  @P1 IMAD.MOV.U32 R4, RZ, RZ, R0 ;  /* 0x000000ffff041224 */ /* 0x001fe400078e0000 */
[----:B---3--:R-:W-:-:S05]  /*3b830*/  @P1 IMAD.MOV.U32 R5, RZ, RZ, R12 ;  /* 0x000000ffff051224 */ /* 0x008fca00078e000c */
[----:B------:R-:W3:Y:S04]  /*3b840*/  @P1 LDG.E.U8 R3, desc[UR4][R4.64] ;  /* 0x0000000404031981 */ /* 0x000ee8000c1e1100 */
[----:B------:R-:W-:Y:S04]  /*3b850*/  STL [R1+0x5fe8], R11 ;  /* 0x005fe80b01007387 */ /* 0x000fe80000100800 */
[----:B------:R-:W-:Y:S01]  /*3b860*/  STL [R1+0x5fec], R10 ;  /* 0x005fec0a01007387 */ /* 0x000fe20000100800 */
[----:B------:R-:W-:Y:S06]  /*3b870*/  BAR.SYNC.DEFER_BLOCKING 0x0 ;  /* 0x0000000000007b1d */ /* 0x000fec0000010000 */
[----:B------:R0:W-:Y:S04]  /*3b880*/  STL [R1+0x5ff0], R9 ;  /* 0x005ff00901007387 */ /* 0x0001e80000100800 */
[----:B------:R1:W-:Y:S04]  /*3b890*/  STL [R1+0x5ff4], R8 ;  /* 0x005ff40801007387 */ /* 0x0003e80000100800 */
[----:B------:R-:W-:Y:S04]  /*3b8a0*/  STL [R1+0x5ff8], R7 ;  /* 0x005ff80701007387 */ /* 0x000fe80000100800 */
[----:B--2---:R2:W-:Y:S04]  /*3b8b0*/  STL [R1+0x5ffc], R6 ;  /* 0x005ffc0601007387 */ /* 0x0045e80000100800 */
[----:B0-----:R-:W4:Y:S04]  /*3b8c0*/  LDL.LU R9, [R1+0x2770] ;  /* 0x0027700001097983 */ /* 0x001f280000300800 */
[----:B------:R-:W4:Y:S04]  /*3b8d0*/  LDL.LU R10, [R1+0x276c] ;  /* 0x00276c00010a7983 */ /* 0x000f280000300800 */
        /* <DEDUP_REMOVED lines=23> */
[----:B---3--:R-:W-:Y:S01]  /*3ba50*/  STL [R1+0x6000], R3 ;  /* 0x0060000301007387 */ /* 0x008fe20000100800 */
[----:B-1----:R-:W2:Y:S03]  /*3ba60*/  S2R R8, SR_TID.X ;  /* 0x0000000000087919 */ /* 0x002ea60000002100 */
        /* <DEDUP_REMOVED lines=32> */
[----:B--2---:R-:W-:-:S03]  /*3bc70*/  LOP3.LUT R6, R8, 0x1f, RZ, 0xc0, !PT ;  /* 0x0000001f08067812 */ /* 0x004fc600078ec0ff */
[----:B------:R-:W-:Y:S04]  /*3bc80*/  STL [R1+0x6004], R4 ;  /* 0x0060040401007387 */ /* 0x000fe80000100800 */
[----:B------:R-:W-:Y:S04]  /*3bc90*/  STL [R1+0x5ea8], R5 ;  /* 0x005ea80501007387 */ /* 0x000fe80000100800 */
[----:B------:R-:W-:Y:S04]  /*3bca0*/  STL [R1+0x5fb8], R5 ;  /* 0x005fb80501007387 */ /* 0x000fe80000100800 */
[----:B------:R0:W-:Y:S01]  /*3bcb0*/  STL [R1+0x6008], R5 ;  /* 0x0060080501007387 */ /* 0x0001e20000100800 */
[----:B------:R-:W-:-:S03]  /*3bcc0*/  ISETP.GE.AND P0, PT, R6, R2, PT ;  /* 0x000000020600720c */ /* 0x000fc60003f06270 */
[----:B------:R-:W2:Y:S04]  /*3bcd0*/  LDL.LU R2, [R1+0x264c] ;  /* 0x00264c0001027983 */ /* 0x000ea80000300800 */
[----:B0-----:R-:W3:Y:S04]  /*3bce0*/  LDL.LU R5, [R1+0x2648] ;  /* 0x0026480001057983 */ /* 0x001ee80000300800 */
[----:B------:R-:W3:Y:S04]  /*3bcf0*/  LDL.LU R4, [R1+0x2644] ;  /* 0x0026440001047983 */ /* 0x000ee80000300800 */
[----:B------:R-:W3:Y:S04]  /*3bd00*/  LDL.LU R3, [R1+0x2640] ;  /* 0x0026400001037983 */ /* 0x000ee80000300800 */
[----:B------:R-:W3:Y:S04]  /*3bd10*/  LDL.LU R7, [R1+0x263c] ;  /* 0x00263c0001077983 */ /* 0x000ee80000300800 */
[----:B------:R-:W3:Y:S04]  /*3bd20*/  LDL.LU R8, [R1+0x2638] ;  /* 0x0026380001087983 */ /* 0x000ee80000300800 */
[----:B----4-:R0:W-:Y:S04]  /*3bd30*/  STS.U8 [R6+UR15], R9 ;  /* 0x0000000906007988 */ /* 0x0101e8000800000f */
[----:B------:R1:W-:Y:S04]  /*3bd40*/  STS.U8 [R6+UR15+0x20], R10 ;  /* 0x0000200a06007988 */ /* 0x0003e8000800000f */
[----:B------:R4:W-:Y:S04]  /*3bd50*/  STS.U8 [R6+UR15+0x40], R11 ;  /* 0x0000400b06007988 */ /* 0x0009e8000800000f */
[----:B------:R4:W-:Y:S04]  /*3bd60*/  STS.U8 [R6+UR15+0x60], R12 ;  /* 0x0000600c06007988 */ /* 0x0009e8000800000f */
[----:B------:R4:W-:Y:S04]  /*3bd70*/  STS.U8 [R6+UR15+0x80], R13 ;  /* 0x0000800d06007988 */ /* 0x0009e8000800000f */
[----:B------:R4:W-:Y:S04]  /*3bd80*/  STS.U8 [R6+UR15+0xa0], R14 ;  /* 0x0000a00e06007988 */ /* 0x0009e8000800000f */
[----:B0-----:R-:W3:Y:S04]  /*3bd90*/  LDL.LU R9, [R1+0x2634] ;  /* 0x0026340001097983 */ /* 0x001ee80000300800 */
[----:B-1----:R-:W3:Y:S04]  /*3bda0*/  LDL.LU R10, [R1+0x2570] ;  /* 0x00257000010a7983 */ /* 0x002ee80000300800 */
[----:B----4-:R-:W4:Y:S04]  /*3bdb0*/  LDL.LU R11, [R1+0x256c] ;  /* 0x00256c00010b7983 */ /* 0x010f280000300800 */
[----:B------:R-:W4:Y:S04]  /*3bdc0*/  LDL.LU R12, [R1+0x2568] ;  /* 0x00256800010c7983 */ /* 0x000f280000300800 */
[----:B------:R-:W4:Y:S04]  /*3bdd0*/  LDL.LU R13, [R1+0x2564] ;  /* 0x00256400010d7983 */ /* 0x000f280000300800 */
[----:B------:R0:W-:Y:S04]  /*3bde0*/  STS.U8 [R6+UR15+0xc0], R15 ;  /* 0x0000c00f06007988 */ /* 0x0001e8000800000f */
[----:B------:R-:W4:Y:S04]  /*3bdf0*/  LDL.LU R14, [R1+0x2560] ;  /* 0x00256000010e7983 */ /* 0x000f280000300800 */
[----:B------:R1:W-:Y:S04]  /*3be00*/  STS.U8 [R6+UR15+0xe0], R16 ;  /* 0x0000e01006007988 */ /* 0x0003e8000800000f */
[----:B------:R1:W-:Y:S04]  /*3be10*/  STS.U8 [R6+UR15+0x100], R17 ;  /* 0x0001001106007988 */ /* 0x0003e8000800000f */
[----:B------:R1:W-:Y:S04]  /*3be20*/  STS.U8 [R6+UR15+0x120], R18 ;  /* 0x0001201206007988 */ /* 0x0003e8000800000f */
[----:B------:R1:W-:Y:S04]  /*3be30*/  STS.U8 [R6+UR15+0x140], R19 ;  /* 0x0001401306007988 */ /* 0x0003e8000800000f */
[----:B------:R1:W-:Y:S04]  /*3be40*/  STS.U8 [R6+UR15+0x160], R20 ;  /* 0x0001601406007988 */ /* 0x0003e8000800000f */
[----:B0-----:R-:W4:Y:S04]  /*3be50*/  LDL.LU R15, [R1+0x255c] ;  /* 0x00255c00010f7983 */ /* 0x001f280000300800 */
[----:B-1----:R-:W4:Y:S04]  /*3be60*/  LDL.LU R16, [R1+0x2558] ;  /* 0x0025580001107983 */ /* 0x002f280000300800 */
[----:B------:R-:W4:Y:S04]  /*3be70*/  LDL.LU R17, [R1+0x2554] ;  /* 0x0025540001117983 */ /* 0x000f280000300800 */
        /* <DEDUP_REMOVED lines=28> */
[----:B0-----:R-:W4:Y:S04]  /*3c040*/  LDL.LU R61, [R1+0x2454] ;  /* 0x00245400013d7983 */ /* 0x001f280000300800 */
[----:B--2---:R0:W-:Y:S04]  /*3c050*/  STS.U8 [R6+UR15+0x900], R2 ;  /* 0x0009000206007988 */ /* 0x0041e8000800000f */
[----:B---3--:R1:W-:Y:S04]  /*3c060*/  STS.U8 [R6+UR15+0x960], R5 ;  /* 0x0009600506007988 */ /* 0x0083e8000800000f */
[----:B------:R2:W-:Y:S04]  /*3c070*/  STS.U8 [R6+UR15+0x940], R4 ;  /* 0x0009400406007988 */ /* 0x0005e8000800000f */
[----:B------:R3:W-:Y:S04]  /*3c080*/  STS.U8 [R6+UR15+0x9a0], R3 ;  /* 0x0009a00306007988 */ /* 0x0007e8000800000f */
[----:B------:R3:W-:Y:S04]  /*3c090*/  STS.U8 [R6+UR15+0x980], R7 ;  /* 0x0009800706007988 */ /* 0x0007e8000800000f */
[----:B------:R3:W-:Y:S04]  /*3c0a0*/  STS.U8 [R6+UR15+0x9e0], R8 ;  /* 0x0009e00806007988 */ /* 0x0007e8000800000f */
[----:B0-----:R-:W4:Y:S04]  /*3c0b0*/  LDL.LU R2, [R1+0x2450] ;  /* 0x0024500001027983 */ /* 0x001f280000300800 */
[----:B-1----:R-:W4:Y:S04]  /*3c0c0*/  LDL.LU R5, [R1+0x244c] ;  /* 0x00244c0001057983 */ /* 0x002f280000300800 */
[----:B--2---:R-:W2:Y:S04]  /*3c0d0*/  LDL.LU R4, [R1+0x2448] ;  /* 0x0024480001047983 */ /* 0x004ea80000300800 */
[----:B---3--:R-:W3:Y:S04]  /*3c0e0*/  LDL.LU R3, [R1+0x2444] ;  /* 0x0024440001037983 */ /* 0x008ee80000300800 */
[----:B------:R-:W3:Y:S04]  /*3c0f0*/  LDL.LU R7, [R1+0x2440] ;  /* 0x0024400001077983 */ /* 0x000ee80000300800 */
[----:B------:R-:W3:Y:S04]  /*3c100*/  LDL.LU R8, [R1+0x243c] ;  /* 0x00243c0001087983 */ /* 0x000ee80000300800 */
[----:B------:R0:W-:Y:S04]  /*3c110*/  STS.U8 [R6+UR15+0x9c0], R9 ;  /* 0x0009c00906007988 */ /* 0x0001e8000800000f */
[----:B------:R1:W-:Y:S04]  /*3c120*/  STS.U8 [R6+UR15+0x1040], R10 ;  /* 0x0010400a06007988 */ /* 0x0003e8000800000f */
[----:B----4-:R4:W-:Y:S04]  /*3c130*/  STS.U8 [R6+UR15+0x1060], R11 ;  /* 0x0010600b06007988 */ /* 0x0109e8000800000f */
        /* <DEDUP_REMOVED lines=47> */
[----:B------:R-:W-:Y:S04]  /*3c430*/  STS.U8 [R6+UR15+0x1960], R2 ;  /* 0x0019600206007988 */ /* 0x000fe8000800000f */
[----:B------:R-:W-:Y:S04]  /*3c440*/  STS.U8 [R6+UR15+0x1940], R5 ;  /* 0x0019400506007988 */ /* 0x000fe8000800000f */
[----:B--2---:R-:W-:Y:S04]  /*3c450*/  STS.U8 [R6+UR15+0x1920], R4 ;  /* 0x0019200406007988 */ /* 0x004fe8000800000f */
[----:B---3--:R-:W-:Y:S04]  /*3c460*/  STS.U8 [R6+UR15+0x1900], R3 ;  /* 0x0019000306007988 */ /* 0x008fe8000800000f */
[----:B------:R-:W-:Y:S04]  /*3c470*/  STS.U8 [R6+UR15+0x19e0], R7 ;  /* 0x0019e00706007988 */ /* 0x000fe8000800000f */
[----:B------:R-:W-:Y:S04]  /*3c480*/  STS.U8 [R6+UR15+0x19c0], R8 ;  /* 0x0019c00806007988 */ /* 0x000fe8000800000f */
[----:B------:R-:W-:Y:S04]  /*3c490*/  STS.U8 [R6+UR15+0x19a0], R9 ;  /* 0x0019a00906007988 */ /* 0x000fe8000800000f */
[----:B------:R-:W-:Y:S04]  /*3c4a0*/  STS.U8 [R6+UR15+0x1980], R10 ;  /* 0x0019800a06007988 */ /* 0x000fe8000800000f */
[----:B----4-:R-:W-:Y:S04]  /*3c4b0*/  STS.U8 [R6+UR15+0x2000], R11 ;  /* 0x0020000b06007988 */ /* 0x010fe8000800000f */
[----:B------:R-:W-:Y:S04]  /*3c4c0*/  STS.U8 [R6+UR15+0x2020], R12 ;  /* 0x0020200c06007988 */ /* 0x000fe8000800000f */
        /* <DEDUP_REMOVED lines=11> */
[----:B------:R0:W-:Y:S04]  /*3c580*/  STS.U8 [R6+UR15+0x21a0], R53 ;  /* 0x0021a03506007988 */ /* 0x0001e8000800000f */
[----:B------:R1:W-:Y:S04]  /*3c590*/  STS.U8 [R6+UR15+0x21c0], R54 ;  /* 0x0021c03606007988 */ /* 0x0003e8000800000f */
[----:B------:R2:W-:Y:S04]  /*3c5a0*/  STS.U8 [R6+UR15+0x21e0], R55 ;  /* 0x0021e03706007988 */ /* 0x0005e8000800000f */
[----:B0-----:R-:W3:Y:S04]  /*3c5b0*/  LDL.LU R53, [R1+0x2218] ;  /* 0x0022180001357983 */ /* 0x001ee80000300800 */
[----:B-1----:R-:W4:Y:S04]  /*3c5c0*/  LDL.LU R54, [R1+0x2214] ;  /* 0x0022140001367983 */ /* 0x002f280000300800 */
[----:B------:R0:W-:Y:S04]  /*3c5d0*/  STS.U8 [R6+UR15+0x2820], R56 ;  /* 0x0028203806007988 */ /* 0x0001e8000800000f */
[----:B--2---:R-:W2:Y:S04]  /*3c5e0*/  LDL.LU R55, [R1+0x2210] ;  /* 0x0022100001377983 */ /* 0x004ea80000300800 */
[----:B------:R1:W-:Y:S04]  /*3c5f0*/  STS.U8 [R6+UR15+0x2800], R57 ;  /* 0x0028003906007988 */ /* 0x0003e8000800000f */
[----:B------:R1:W-:Y:S04]  /*3c600*/  STS.U8 [R6+UR15+0x2860], R58 ;  /* 0x0028603a06007988 */ /* 0x0003e8000800000f */
[----:B------:R1:W-:Y:S04]  /*3c610*/  STS.U8 [R6+UR15+0x2840], R59 ;  /* 0x0028403b06007988 */ /* 0x0003e8000800000f */
[----:B------:R1:W-:Y:S04]  /*3c620*/  STS.U8 [R6+UR15+0x28a0], R0 ;  /* 0x0028a00006007988 */ /* 0x0003e8000800000f */
[----:B------:R1:W-:Y:S04]  /*3c630*/  STS.U8 [R6+UR15+0x2880], R60 ;  /* 0x0028803c06007988 */ /* 0x0003e8000800000f */
[----:B0-----:R-:W2:Y:S04]  /*3c640*/  LDL.LU R56, [R1+0x220c] ;  /* 0x00220c0001387983 */ /* 0x001ea80000300800 */
[----:B-1----:R-:W2:Y:S04]  /*3c650*/  LDL.LU R57, [R1+0x2208] ;  /* 0x0022080001397983 */ /* 0x002ea80000300800 */
[----:B------:R-:W2:Y:S04]  /*3c660*/  LDL.LU R58, [R1+0x2204] ;  /* 0x00220400013a7983 */ /* 0x000ea80000300800 */
[----:B------:R-:W2:Y:S04]  /*3c670*/  LDL.LU R59, [R1+0x2200] ;  /* 0x00220000013b7983 */ /* 0x000ea80000300800 */
[----:B------:R-:W2:Y:S04]  /*3c680*/  LDL.LU R0, [R1+0x21fc] ;  /* 0x0021fc0001007983 */ /* 0x000ea80000300800 */
[----:B------:R0:W-:Y:S04]  /*3c690*/  STS.U8 [R6+UR15+0x28e0], R61 ;  /* 0x0028e03d06007988 */ /* 0x0001e8000800000f */
[----:B------:R-:W2:Y:S04]  /*3c6a0*/  LDL.LU R60, [R1+0x21f8] ;  /* 0x0021f800013c7983 */ /* 0x000ea80000300800 */
[----:B0-----:R-:W2:Y:S04]  /*3c6b0*/  LDL.LU R61, [R1+0x2130] ;  /* 0x00213000013d7983 */ /* 0x001ea80000300800 */
[----:B------:R-:W2:Y:S04]  /*3c6c0*/  LDL.LU R2, [R1+0x212c] ;  /* 0x00212c0001027983 */ /* 0x000ea80000300800 */
        /* <DEDUP_REMOVED lines=20> */
[----:B---3--:R0:W-:Y:S04]  /*3c810*/  STS.U8 [R6+UR15+0x28c0], R53 ;  /* 0x0028c03506007988 */ /* 0x0081e8000800000f */
[----:B----4-:R1:W-:Y:S04]  /*3c820*/  STS.U8 [R6+UR15+0x2920], R54 ;  /* 0x0029203606007988 */ /* 0x0103e8000800000f */
[----:B--2---:R2:W-:Y:S04]  /*3c830*/  STS.U8 [R6+UR15+0x2900], R55 ;  /* 0x0029003706007988 */ /* 0x0045e8000800000f */
[----:B0-----:R-:W3:Y:S04]  /*3c840*/  LDL.LU R53, [R1+0x6070] ;  /* 0x0060700001357983 */ /* 0x001ee80000300800 */
[----:B-1----:R-:W4:Y:S04]  /*3c850*/  LDL.LU R54, [R1+0x606c] ;  /* 0x00606c0001367983 */ /* 0x002f280000300800 */
[----:B--2---:R-:W2:Y:S04]  /*3c860*/  LDL.LU R55, [R1+0x6068] ;  /* 0x0060680001377983 */ /* 0x004ea80000300800 */
[----:B------:R0:W-:Y:S04]  /*3c870*/  STS.U8 [R6+UR15+0x2960], R56 ;  /* 0x0029603806007988 */ /* 0x0001e8000800000f */
[----:B------:R1:W-:Y:S04]  /*3c880*/  STS.U8 [R6+UR15+0x2940], R57 ;  /* 0x0029403906007988 */ /* 0x0003e8000800000f */
[----:B------:R1:W-:Y:S04]  /*3c890*/  STS.U8 [R6+UR15+0x29a0], R58 ;  /* 0x0029a03a06007988 */ /* 0x0003e8000800000f */
[----:B------:R1:W-:Y:S04]  /*3c8a0*/  STS.U8 [R6+UR15+0x2980], R59 ;  /* 0x0029803b06007988 */ /* 0x0003e8000800000f */
[----:B------:R1:W-:Y:S04]  /*3c8b0*/  STS.U8 [R6+UR15+0x29e0], R0 ;  /* 0x0029e00006007988 */ /* 0x0003e8000800000f */
[----:B------:R1:W-:Y:S04]  /*3c8c0*/  STS.U8 [R6+UR15+0x29c0], R60 ;  /* 0x0029c03c06007988 */ /* 0x0003e8000800000f */
[----:B0-----:R-:W3:Y:S04]  /*3c8d0*/  LDL.LU R56, [R1+0x6064] ;  /* 0x0060640001387983 */ /* 0x001ee80000300800 */
[----:B-1----:R-:W4:Y:S04]  /*3c8e0*/  LDL.LU R57, [R1+0x6060] ;  /* 0x0060600001397983 */ /* 0x002f280000300800 */
[----:B------:R-:W2:Y:S04]  /*3c8f0*/  LDL.LU R58, [R1+0x605c] ;  /* 0x00605c00013a7983 */ /* 0x000ea80000300800 */
[----:B------:R-:W3:Y:S04]  /*3c900*/  LDL.LU R59, [R1+0x6058] ;  /* 0x00605800013b7983 */ /* 0x000ee80000300800 */
[----:B------:R-:W4:Y:S04]  /*3c910*/  LDL.LU R0, [R1+0x6054] ;  /* 0x0060540001007983 */ /* 0x000f280000300800 */
[----:B------:R-:W2:Y:S04]  /*3c920*/  LDL.LU R60, [R1+0x6050] ;  /* 0x00605000013c7983 */ /* 0x000ea80000300800 */
[----:B------:R0:W-:Y:S04]  /*3c930*/  STS.U8 [R6+UR15+0x3040], R61 ;  /* 0x0030403d06007988 */ /* 0x0001e8000800000f */
[----:B0-----:R-:W3:Y:S04]  /*3c940*/  LDL.LU R61, [R1+0x604c] ;  /* 0x00604c00013d7983 */ /* 0x001ee80000300800 */
        /* <DEDUP_REMOVED lines=17> */
[----:B------:R0:W-:Y:S04]  /*3ca60*/  STS.U8 [R6+UR15+0x3180], R16 ;  /* 0x0031801006007988 */ /* 0x0001e8000800000f */
[----:B------:R-:W4:Y:S04]  /*3ca70*/  LDL.LU R13, [R1+0x2720] ;  /* 0x00272000010d7983 */ /* 0x000f280000300800 */
[----:B------:R1:W-:Y:S04]  /*3ca80*/  STS.U8 [R6+UR15+0x31a0], R17 ;  /* 0x0031a01106007988 */ /* 0x0003e8000800000f */
[----:B------:R-:W4:Y:S04]  /*3ca90*/  LDL.LU R14, [R1+0x271c] ;  /* 0x00271c00010e7983 */ /* 0x000f280000300800 */
[----:B------:R1:W-:Y:S04]  /*3caa0*/  STS.U8 [R6+UR15+0x3860], R18 ;  /* 0x0038601206007988 */ /* 0x0003e8000800000f */
[----:B------:R-:W4:Y:S04]  /*3cab0*/  LDL.LU R15, [R1+0x2718] ;  /* 0x00271800010f7983 */ /* 0x000f280000300800 */
[----:B------:R1:W-:Y:S04]  /*3cac0*/  STS.U8 [R6+UR15+0x3840], R19 ;  /* 0x0038401306007988 */ /* 0x0003e8000800000f */
[----:B------:R1:W-:Y:S04]  /*3cad0*/  STS.U8 [R6+UR15+0x3820], R20 ;  /* 0x0038201406007988 */ /* 0x0003e8000800000f */
[----:B------:R1:W-:Y:S04]  /*3cae0*/  STS.U8 [R6+UR15+0x3800], R50 ;  /* 0x0038003206007988 */ /* 0x0003e8000800000f */
[----:B0-----:R-:W4:Y:S04]  /*3caf0*/  LDL.LU R16, [R1+0x2714] ;  /* 0x0027140001107983 */ /* 0x001f280000300800 */
[----:B-1----:R-:W4:Y:S04]  /*3cb00*/  LDL.LU R17, [R1+0x2710] ;  /* 0x0027100001117983 */ /* 0x002f280000300800 */
[----:B------:R0:W-:Y:S04]  /*3cb10*/  STS.U8 [R6+UR15+0x38e0], R51 ;  /* 0x0038e03306007988 */ /* 0x0001e8000800000f */
[----:B------:R-:W4:Y:S04]  /*3cb20*/  LDL.LU R18, [R1+0x270c] ;  /* 0x00270c0001127983 */ /* 0x000f280000300800 */
[----:B------:R-:W4:Y:S04]  /*3cb30*/  LDL.LU R19, [R1+0x2708] ;  /* 0x0027080001137983 */ /* 0x000f280000300800 */
[----:B------:R1:W-:Y:S04]  /*3cb40*/  STS.U8 [R6+UR15+0x38c0], R52 ;  /* 0x0038c03406007988 */ /* 0x0003e8000800000f */
[----:B------:R-:W4:Y:S04]  /*3cb50*/  LDL.LU R20, [R1+0x2704] ;  /* 0x0027040001147983 */ /* 0x000f280000300800 */
[----:B------:R-:W4:Y:S04]  /*3cb60*/  LDL.LU R50, [R1+0x2700] ;  /* 0x0027000001327983 */ /* 0x000f280000300800 */
[----:B0-----:R-:W4:Y:S04]  /*3cb70*/  LDL.LU R51, [R1+0x26fc] ;  /* 0x0026fc0001337983 */ /* 0x001f280000300800 */
[----:B-1----:R-:W4:Y:S04]  /*3cb80*/  LDL.LU R52, [R1+0x26f8] ;  /* 0x0026f80001347983 */ /* 0x002f280000300800 */
[----:B---3--:R-:W-:Y:S04]  /*3cb90*/  STS.U8 [R6+UR15+0x38a0], R61 ;  /* 0x0038a03d06007988 */ /* 0x008fe8000800000f */
[----:B--2---:R-:W-:Y:S04]  /*3cba0*/  STS.U8 [R6+UR15+0x3880], R60 ;  /* 0x0038803c06007988 */ /* 0x004fe8000800000f */
[----:B----4-:R0:W-:Y:S04]  /*3cbb0*/  STS.U8 [R6+UR15+0x3960], R0 ;  /* 0x0039600006007988 */ /* 0x0101e8000800000f */
[----:B0-----:R-:W2:Y:S04]  /*3cbc0*/  LDL.LU R0, [R1+0x26f4] ;  /* 0x0026f40001007983 */ /* 0x001ea80000300800 */
[----:B------:R-:W3:Y:S04]  /*3cbd0*/  LDL.LU R61, [R1+0x2630] ;  /* 0x00263000013d7983 */ /* 0x000ee80000300800 */
[----:B------:R-:W4:Y:S04]  /*3cbe0*/  LDL.LU R60, [R1+0x262c] ;  /* 0x00262c00013c7983 */ /* 0x000f280000300800 */
[----:B------:R-:W-:Y:S04]  /*3cbf0*/  STS.U8 [R6+UR15+0x3940], R59 ;  /* 0x0039403b06007988 */ /* 0x000fe8000800000f */
[----:B------:R-:W-:Y:S04]  /*3cc00*/  STL [R1+0x600c], R59 ;  /* 0x00600c3b01007387 */ /* 0x000fe80000100800 */
        /* <DEDUP_REMOVED lines=11> */
[----:B------:R0:W-:Y:S01]  /*3ccc0*/  STL [R1+0x6024], R53 ;  /* 0x0060243501007387 */ /* 0x0001e20000100800 */
[----:B------:R-:W-:-:S03]  /*3ccd0*/  LOP3.LUT R2, R6, 0x8, RZ, 0x3c, !PT ;  /* 0x0000000806027812 */ /* 0x000fc600078e3cff */
        /* <DEDUP_REMOVED lines=40> */
[----:B0-----:R-:W4:Y:S04]  /*3cf60*/  LDL.LU R50, [R1+0x2504] ;  /* 0x0025040001327983 */ /* 0x001f280000300800 */
[----:B-1----:R-:W4:Y:S04]  /*3cf70*/  LDL.LU R51, [R1+0x2500] ;  /* 0x0025000001337983 */ /* 0x002f280000300800 */
[----:B------:R-:W4:Y:S04]  /*3cf80*/  LDL.LU R52, [R1+0x24fc] ;  /* 0x0024fc0001347983 */ /* 0x000f280000300800 */
[----:B--2---:R0:W-:Y:S04]  /*3cf90*/  STS.U8 [R2+UR15+0x3e0], R0 ;  /* 0x0003e00002007988 */ /* 0x0041e8000800000f */
[----:B---3--:R1:W-:Y:S04]  /*3cfa0*/  STS.U8 [R2+UR15+0xa20], R61 ;  /* 0x000a203d02007988 */ /* 0x0083e8000800000f */
[----:B----4-:R2:W-:Y:S04]  /*3cfb0*/  STS.U8 [R2+UR15+0xa00], R60 ;  /* 0x000a003c02007988 */ /* 0x0105e8000800000f */
        /* <DEDUP_REMOVED lines=55> */
[----:B0-----:R-:W2:Y:S04]  /*3d330*/  LDL.LU R20, [R1+0x22d0] ;  /* 0x0022d00001147983 */ /* 0x001ea80000300800 */
[----:B-1----:R-:W2:Y:S04]  /*3d340*/  LDL.LU R50, [R1+0x22cc] ;  /* 0x0022cc0001327983 */ /* 0x002ea80000300800 */
        /* <DEDUP_REMOVED lines=36> */
[----:B0-----:R-:W2:Y:S04]  /*3d590*/  LDL.LU R50, [R1+0x21f4] ;  /* 0x0021f40001327983 */ /* 0x001ea80000300800 */
[----:B-1----:R-:W2:Y:S04]  /*3d5a0*/  LDL.LU R51, [R1+0x21f0] ;  /* 0x0021f00001337983 */ /* 0x002ea80000300800 */
[----:B------:R-:W2:Y:S04]  /*3d5b0*/  LDL.LU R52, [R1+0x21ec] ;  /* 0x0021ec0001347983 */ /* 0x000ea80000300800 */
[----:B---3--:R-:W-:Y:S04]  /*3d5c0*/  STS.U8 [R2+UR15+0x23a0], R0 ;  /* 0x0023a00002007988 */ /* 0x008fe8000800000f */
[----:B----4-:R0:W-:Y:S04]  /*3d5d0*/  STS.U8 [R2+UR15+0x23c0], R61 ;  /* 0x0023c03d02007988 */ /* 0x0101e8000800000f */
[----:B--2---:R1:W-:Y:S04]  /*3d5e0*/  STS.U8 [R2+UR15+0x23e0], R60 ;  /* 0x0023e03c02007988 */ /* 0x0043e8000800000f */
[----:B0-----:R-:W2:Y:S04]  /*3d5f0*/  LDL.LU R61, [R1+0x21e8] ;  /* 0x0021e800013d7983 */ /* 0x001ea80000300800 */
[----:B-1----:R-:W3:Y:S04]  /*3d600*/  LDL.LU R60, [R1+0x21e4] ;  /* 0x0021e400013c7983 */ /* 0x002ee80000300800 */
        /* <DEDUP_REMOVED lines=27> */
[----:B------:R1:W-:Y:S04]  /*3d7c0*/  STS.U8 [R2+UR15+0x2a00], R51 ;  /* 0x002a003302007988 */ /* 0x0003e8000800000f */
[----:B------:R1:W-:Y:S04]  /*3d7d0*/  STS.U8 [R2+UR15+0x2a60], R52 ;  /* 0x002a603402007988 */ /* 0x0003e8000800000f */
[----:B0-----:R-:W4:Y:S04]  /*3d7e0*/  LDL.LU R50, [R1+0x6048] ;  /* 0x0060480001327983 */ /* 0x001f280000300800 */
[----:B-1----:R-:W4:Y:S04]  /*3d7f0*/  LDL.LU R51, [R1+0x6044] ;  /* 0x0060440001337983 */ /* 0x002f280000300800 */
[----:B------:R-:W4:Y:S04]  /*3d800*/  LDL.LU R52, [R1+0x6040] ;  /* 0x0060400001347983 */ /* 0x000f280000300800 */
[----:B--2---:R0:W-:Y:S04]  /*3d810*/  STS.U8 [R2+UR15+0x2a40], R61 ;  /* 0x002a403d02007988 */ /* 0x0041e8000800000f */
[----:B---3--:R1:W-:Y:S04]  /*3d820*/  STS.U8 [R2+UR15+0x2aa0], R60 ;  /* 0x002aa03c02007988 */ /* 0x0083e8000800000f */
[----:B0-----:R-:W2:Y:S04]  /*3d830*/  LDL.LU R61, [R1+0x603c] ;  /* 0x00603c00013d7983 */ /* 0x001ea80000300800 */
[----:B-1----:R-:W3:Y:S04]  /*3d840*/  LDL.LU R60, [R1+0x6038] ;  /* 0x00603800013c7983 */ /* 0x002ee80000300800 */
        /* <DEDUP_REMOVED lines=43> */
[----:B------:R-:W4:Y:S04]  /*3db00*/  LDL.LU R0, [R1+0x25ec] ;  /* 0x0025ec0001007983 */ /* 0x000f280000300800 */
[----:B------:R-:W-:Y:S04]  /*3db10*/  STL [R1+0x6028], R52 ;  /* 0x0060283401007387 */ /* 0x000fe80000100800 */
[----:B------:R-:W-:Y:S04]  /*3db20*/  STL [R1+0x602c], R51 ;  /* 0x00602c3301007387 */ /* 0x000fe80000100800 */
[----:B------:R-:W-:Y:S04]  /*3db30*/  STL [R1+0x6030], R50 ;  /* 0x0060303201007387 */ /* 0x000fe80000100800 */
[----:B------:R-:W-:Y:S04]  /*3db40*/  STL [R1+0x6034], R49 ;  /* 0x0060343101007387 */ /* 0x000fe80000100800 */
[----:B---3--:R0:W-:Y:S02]  /*3db50*/  STS.U8 [R2+UR15+0x33a0], R60 ;  /* 0x0033a03c02007988 */ /* 0x0081e4000800000f */
[----:B0-----:R-:W0:Y:S02]  /*3db60*/  S2R R60, SR_TID.X ;  /* 0x00000000003c7919 */ /* 0x001e240000002100 */
[----:B------:R-:W-:Y:S04]  /*3db70*/  STS.U8 [R2+UR15+0x3a60], R52 ;  /* 0x003a603402007988 */ /* 0x000fe8000800000f */
[----:B------:R-:W-:Y:S04]  /*3db80*/  STS.U8 [R2+UR15+0x3a40], R51 ;  /* 0x003a403302007988 */ /* 0x000fe8000800000f */
[----:B------:R-:W-:Y:S04]  /*3db90*/  STS.U8 [R2+UR15+0x3a20], R50 ;  /* 0x003a203202007988 */ /* 0x000fe8000800000f */
[----:B------:R1:W-:Y:S04]  /*3dba0*/  STS.U8 [R2+UR15+0x3a00], R49 ;  /* 0x003a003102007988 */ /* 0x0003e8000800000f */
[----:B------:R-:W-:Y:S04]  /*3dbb0*/  STS.U8 [R2+UR15+0x3ae0], R48 ;  /* 0x003ae03002007988 */ /* 0x000fe8000800000f */
[----:B------:R-:W-:Y:S04]  /*3dbc0*/  STS.U8 [R2+UR15+0x3ac0], R47 ;  /* 0x003ac02f02007988 */ /* 0x000fe8000800000f */
[----:B------:R-:W-:Y:S04]  /*3dbd0*/  STS.U8 [R2+UR15+0x3aa0], R46 ;  /* 0x003aa02e02007988 */ /* 0x000fe8000800000f */
[----:B------:R-:W-:Y:S04]  /*3dbe0*/  STS.U8 [R2+UR15+0x3a80], R45 ;  /* 0x003a802d02007988 */ /* 0x000fe8000800000f */
[----:B------:R-:W-:Y:S04]  /*3dbf0*/  STS.U8 [R2+UR15+0x3b60], R44 ;  /* 0x003b602c02007988 */ /* 0x000fe8000800000f */
[----:B------:R-:W-:Y:S04]  /*3dc00*/  STS.U8 [R2+UR15+0x3b40], R43 ;  /* 0x003b402b02007988 */ /* 0x000fe8000800000f */
[----:B-1----:R-:W3:Y:S04]  /*3dc10*/  LDL.LU R49, [R1+0x25e8] ;  /* 0x0025e80001317983 */ /* 0x002ee80000300800 */
[----:B------:R-:W3:Y:S04]  /*3dc20*/  LDL.LU R50, [R1+0x25e4] ;  /* 0x0025e40001327983 */ /* 0x000ee80000300800 */
[----:B------:R-:W3:Y:S04]  /*3dc30*/  LDL.LU R51, [R1+0x25e0] ;  /* 0x0025e00001337983 */ /* 0x000ee80000300800 */
[----:B------:R-:W3:Y:S04]  /*3dc40*/  LDL.LU R52, [R1+0x25dc] ;  /* 0x0025dc0001347983 */ /* 0x000ee80000300800 */
[----:B------:R-:W3:Y:S04]  /*3dc50*/  LDL.LU R53, [R1+0x25d8] ;  /* 0x0025d80001357983 */ /* 0x000ee80000300800 */
[----:B------:R-:W-:Y:S04]  /*3dc60*/  STS.U8 [R2+UR15+0x3b20], R42 ;  /* 0x003b202a02007988 */ /* 0x000fe8000800000f */
[----:B------:R-:W3:Y:S04]  /*3dc70*/  LDL.LU R54, [R1+0x25d4] ;  /* 0x0025d40001367983 */ /* 0x000ee80000300800 */
[----:B------:R-:W-:Y:S04]  /*3dc80*/  STS.U8 [R2+UR15+0x3b00], R41 ;  /* 0x003b002902007988 */ /* 0x000fe8000800000f */
[----:B------:R-:W3:Y:S04]  /*3dc90*/  LDL.LU R55, [R1+0x25d0] ;  /* 0x0025d00001377983 */ /* 0x000ee80000300800 */
[----:B------:R-:W-:Y:S04]  /*3dca0*/  STS.U8 [R2+UR15+0x3be0], R40 ;  /* 0x003be02802007988 */ /* 0x000fe8000800000f */
[----:B------:R-:W3:Y:S04]  /*3dcb0*/  LDL.LU R56, [R1+0x25cc] ;  /* 0x0025cc0001387983 */ /* 0x000ee80000300800 */
[----:B------:R-:W-:Y:S04]  /*3dcc0*/  STS.U8 [R2+UR15+0x3bc0], R39 ;  /* 0x003bc02702007988 */ /* 0x000fe8000800000f */
[----:B------:R-:W3:Y:S01]  /*3dcd0*/  LDL.LU R57, [R1+0x25c8] ;  /* 0x0025c80001397983 */ /* 0x000ee20000300800 */
[----:B0-----:R-:W-:-:S03]  /*3dce0*/  LOP3.LUT R60, R60, 0x1f, RZ, 0xc0, !PT ;  /* 0x0000001f3c3c7812 */ /* 0x001fc600078ec0ff */
[----:B------:R-:W-:Y:S04]  /*3dcf0*/  STS.U8 [R2+UR15+0x3ba0], R38 ;  /* 0x003ba02602007988 */ /* 0x000fe8000800000f */
[----:B------:R-:W3:Y:S01]  /*3dd00*/  LDL.LU R58, [R1+0x25c4] ;  /* 0x0025c400013a7983 */ /* 0x000ee20000300800 */
[----:B------:R-:W-:-:S03]  /*3dd10*/  LOP3.LUT R60, R60, 0x10, RZ, 0x3c, !PT ;  /* 0x000000103c3c7812 */ /* 0x000fc600078e3cff */
[----:B------:R0:W-:Y:S04]  /*3dd20*/  STS.U8 [R2+UR15+0x3b80], R37 ;  /* 0x003b802502007988 */ /* 0x0001e8000800000f */
[----:B------:R-:W3:Y:S04]  /*3dd30*/  LDL.LU R59, [R1+0x25c0] ;  /* 0x0025c000013b7983 */ /* 0x000ee80000300800 */
[----:B--2---:R1:W-:Y:S04]  /*3dd40*/  STS.U8 [R60+UR15+0x400], R4 ;  /* 0x000400043c007988 */ /* 0x0043e8000800000f */
[----:B------:R2:W-:Y:S04]  /*3dd50*/  STS.U8 [R60+UR15+0x420], R3 ;  /* 0x000420033c007988 */ /* 0x0005e8000800000f */
[----:B----4-:R4:W-:Y:S04]  /*3dd60*/  STS.U8 [R60+UR15+0x440], R6 ;  /* 0x000440063c007988 */ /* 0x0109e8000800000f */
[----:B------:R4:W-:Y:S04]  /*3dd70*/  STS.U8 [R60+UR15+0x460], R7 ;  /* 0x000460073c007988 */ /* 0x0009e8000800000f */
[----:B0-----:R-:W3:Y:S04]  /*3dd80*/  LDL.LU R2, [R1+0x25bc] ;  /* 0x0025bc0001027983 */ /* 0x001ee80000300800 */
[----:B------:R-:W3:Y:S04]  /*3dd90*/  LDL.LU R5, [R1+0x25b8] ;  /* 0x0025b80001057983 */ /* 0x000ee80000300800 */
[----:B-1----:R-:W3:Y:S04]  /*3dda0*/  LDL.LU R4, [R1+0x25b4] ;  /* 0x0025b40001047983 */ /* 0x002ee80000300800 */
[----:B--2---:R-:W2:Y:S04]  /*3ddb0*/  LDL.LU R3, [R1+0x24f0] ;  /* 0x0024f00001037983 */ /* 0x004ea80000300800 */
[----:B----4-:R-:W4:Y:S04]  /*3ddc0*/  LDL.LU R6, [R1+0x24ec] ;  /* 0x0024ec0001067983 */ /* 0x010f280000300800 */
        /* <DEDUP_REMOVED lines=27> */
[----:B0-----:R-:W4:Y:S04]  /*3df80*/  LDL.LU R20, [R1+0x24b4] ;  /* 0x0024b40001147983 */ /* 0x001f280000300800 */
[----:B-1----:R-:W4:Y:S04]  /*3df90*/  LDL.LU R0, [R1+0x23e0] ;  /* 0x0023e00001007983 */ /* 0x002f280000300800 */
[----:B---3--:R0:W-:Y:S04]  /*3dfa0*/  STS.U8 [R60+UR15+0xc60], R49 ;  /* 0x000c60313c007988 */ /* 0x0081e8000800000f */
[----:B------:R1:W-:Y:S04]  /*3dfb0*/  STS.U8 [R60+UR15+0xc40], R50 ;  /* 0x000c40323c007988 */ /* 0x0003e8000800000f */
[----:B------:R3:W-:Y:S04]  /*3dfc0*/  STS.U8 [R60+UR15+0xca0], R51 ;  /* 0x000ca0333c007988 */ /* 0x0007e8000800000f */
[----:B------:R3:W-:Y:S04]  /*3dfd0*/  STS.U8 [R60+UR15+0xc80], R52 ;  /* 0x000c80343c007988 */ /* 0x0007e8000800000f */
[----:B------:R3:W-:Y:S04]  /*3dfe0*/  STS.U8 [R60+UR15+0xce0], R53 ;  /* 0x000ce0353c007988 */ /* 0x0007e8000800000f */
[----:B------:R3:W-:Y:S04]  /*3dff0*/  STS.U8 [R60+UR15+0xcc0], R54 ;  /* 0x000cc0363c007988 */ /* 0x0007e8000800000f */
[----:B0-----:R-:W4:Y:S04]  /*3e000*/  LDL.LU R49, [R1+0x23d8] ;  /* 0x0023d80001317983 */ /* 0x001f280000300800 */
[----:B-1----:R-:W4:Y:S04]  /*3e010*/  LDL.LU R50, [R1+0x23d4] ;  /* 0x0023d40001327983 */ /* 0x002f280000300800 */
[----:B---3--:R-:W3:Y:S04]  /*3e020*/  LDL.LU R51, [R1+0x23c8] ;  /* 0x0023c80001337983 */ /* 0x008ee80000300800 */
[----:B------:R-:W3:Y:S04]  /*3e030*/  LDL.LU R52, [R1+0x23c0] ;  /* 0x0023c00001347983 */ /* 0x000ee80000300800 */
[----:B------:R-:W3:Y:S04]  /*3e040*/  LDL.LU R53, [R1+0x23bc] ;  /* 0x0023bc0001357983 */ /* 0x000ee80000300800 */
[----:B------:R0:W-:Y:S04]  /*3e050*/  STS.U8 [R60+UR15+0xd20], R55 ;  /* 0x000d20373c007988 */ /* 0x0001e8000800000f */
[----:B------:R-:W3:Y:S04]  /*3e060*/  LDL.LU R54, [R1+0x23b4] ;  /* 0x0023b40001367983 */ /* 0x000ee80000300800 */
[----:B------:R1:W-:Y:S04]  /*3e070*/  STS.U8 [R60+UR15+0xd00], R56 ;  /* 0x000d00383c007988 */ /* 0x0003e8000800000f */
[----:B------:R1:W-:Y:S04]  /*3e080*/  STS.U8 [R60+UR15+0xd60], R57 ;  /* 0x000d60393c007988 */ /* 0x0003e8000800000f */
[----:B------:R1:W-:Y:S04]  /*3e090*/  STS.U8 [R60+UR15+0xd40], R58 ;  /* 0x000d403a3c007988 */ /* 0x0003e8000800000f */
[----:B0-----:R-:W3:Y:S04]  /*3e0a0*/  LDL.LU R55, [R1+0x23ac] ;  /* 0x0023ac0001377983 */ /* 0x001ee80000300800 */
[----:B-1----:R-:W3:Y:S04]  /*3e0b0*/  LDL.LU R56, [R1+0x23a0] ;  /* 0x0023a00001387983 */ /* 0x002ee80000300800 */
[----:B------:R-:W3:Y:S04]  /*3e0c0*/  LDL.LU R57, [R1+0x2398] ;  /* 0x0023980001397983 */ /* 0x000ee80000300800 */
[----:B------:R0:W-:Y:S04]  /*3e0d0*/  STS.U8 [R60+UR15+0xda0], R59 ;  /* 0x000da03b3c007988 */ /* 0x0001e8000800000f */
[----:B------:R-:W3:Y:S04]  /*3e0e0*/  LDL.LU R58, [R1+0x2394] ;  /* 0x00239400013a7983 */ /* 0x000ee80000300800 */
[----:B------:R1:W-:Y:S04]  /*3e0f0*/  STS.U8 [R60+UR15+0xd80], R2 ;  /* 0x000d80023c007988 */ /* 0x0003e8000800000f */
[----:B------:R1:W-:Y:S04]  /*3e100*/  STS.U8 [R60+UR15+0xde0], R5 ;  /* 0x000de0053c007988 */ /* 0x0003e8000800000f */
[----:B------:R1:W-:Y:S04]  /*3e110*/  STS.U8 [R60+UR15+0xdc0], R4 ;  /* 0x000dc0043c007988 */ /* 0x0003e8000800000f */
[----:B0-----:R-:W3:Y:S04]  /*3e120*/  LDL.LU R59, [R1+0x238c] ;  /* 0x00238c00013b7983 */ /* 0x001ee80000300800 */
[----:B--2---:R0:W-:Y:S04]  /*3e130*/  STS.U8 [R60+UR15+0x1440], R3 ;  /* 0x001440033c007988 */ /* 0x0041e8000800000f */
[----:B----4-:R2:W-:Y:S04]  /*3e140*/  STS.U8 [R60+UR15+0x1460], R6 ;  /* 0x001460063c007988 */ /* 0x0105e8000800000f */
[----:B------:R4:W-:Y:S04]  /*3e150*/  STS.U8 [R60+UR15+0x1400], R7 ;  /* 0x001400073c007988 */ /* 0x0009e8000800000f */
[----:B-1----:R-:W3:Y:S04]  /*3e160*/  LDL.LU R2, [R1+0x2384] ;  /* 0x0023840001027983 */ /* 0x002ee80000300800 */
[----:B------:R-:W3:Y:S04]  /*3e170*/  LDL.LU R5, [R1+0x2380] ;  /* 0x0023800001057983 */ /* 0x000ee80000300800 */
[----:B------:R-:W3:Y:S04]  /*3e180*/  LDL.LU R4, [R1+0x237c] ;  /* 0x00237c0001047983 */ /* 0x000ee80000300800 */
[----:B0-----:R-:W3:Y:S04]  /*3e190*/  LDL.LU R3, [R1+0x2378] ;  /* 0x0023780001037983 */ /* 0x001ee80000300800 */
[----:B--2---:R-:W2:Y:S04]  /*3e1a0*/  LDL.LU R6, [R1+0x22b4] ;  /* 0x0022b40001067983 */ /* 0x004ea80000300800 */
[----:B------:R0:W-:Y:S04]  /*3e1b0*/  STS.U8 [R60+UR15+0x1420], R8 ;  /* 0x001420083c007988 */ /* 0x0001e8000800000f */
[----:B----4-:R-:W4:Y:S04]  /*3e1c0*/  LDL.LU R7, [R1+0x22b0] ;  /* 0x0022b00001077983 */ /* 0x010f280000300800 */
        /* <DEDUP_REMOVED lines=27> */
[----:B------:R0:W-:Y:S04]  /*3e380*/  STS.U8 [R60+UR15+0x1c40], R49 ;  /* 0x001c40313c007988 */ /* 0x0001e8000800000f */
[----:B------:R1:W-:Y:S04]  /*3e390*/  STS.U8 [R60+UR15+0x1c20], R50 ;  /* 0x001c20323c007988 */ /* 0x0003e8000800000f */
[----:B---3--:R3:W-:Y:S04]  /*3e3a0*/  STS.U8 [R60+UR15+0x1c00], R51 ;  /* 0x001c00333c007988 */ /* 0x0087e8000800000f */
        /* <DEDUP_REMOVED lines=22> */
[----:B------:R0:W-:Y:S04]  /*3e510*/  STS.U8 [R60+UR15+0x1d80], R3 ;  /* 0x001d80033c007988 */ /* 0x0001e8000800000f */
[----:B--2---:R2:W-:Y:S04]  /*3e520*/  STS.U8 [R60+UR15+0x2400], R6 ;  /* 0x002400063c007988 */ /* 0x0045e8000800000f */
[----:B----4-:R4:W-:Y:S04]  /*3e530*/  STS.U8 [R60+UR15+0x2420], R7 ;  /* 0x002420073c007988 */ /* 0x0109e8000800000f */
        /* <DEDUP_REMOVED lines=36> */
[----:B--2---:R2:W-:Y:S04]  /*3e780*/  STS.U8 [R60+UR15+0x2dc0], R6 ;  /* 0x002dc0063c007988 */ /* 0x0045e8000800000f */
[----:B----4-:R3:W-:Y:S04]  /*3e790*/  STS.U8 [R60+UR15+0x3440], R7 ;  /* 0x003440073c007988 */ /* 0x0107e8000800000f */
[----:B0-----:R-:W4:Y:S04]  /*3e7a0*/  LDL.LU R4, [R1+0x26b0] ;  /* 0x0026b00001047983 */ /* 0x001f280000300800 */
[----:B-1----:R-:W4:Y:S04]  /*3e7b0*/  LDL.LU R3, [R1+0x26ac] ;  /* 0x0026ac0001037983 */ /* 0x002f280000300800 */
[----:B--2---:R-:W2:Y:S04]  /*3e7c0*/  LDL.LU R6, [R1+0x26a8] ;  /* 0x0026a80001067983 */ /* 0x004ea80000300800 */
[----:B---3--:R-:W3:Y:S04]  /*3e7d0*/  LDL.LU R7, [R1+0x26a4] ;  /* 0x0026a40001077983 */ /* 0x008ee80000300800 */
[----:B------:R0:W-:Y:S04]  /*3e7e0*/  STS.U8 [R60+UR15+0x3460], R8 ;  /* 0x003460083c007988 */ /* 0x0001e8000800000f */
[----:B------:R1:W-:Y:S04]  /*3e7f0*/  STS.U8 [R60+UR15+0x3400], R9 ;  /* 0x003400093c007988 */ /* 0x0003e8000800000f */
[----:B------:R1:W-:Y:S04]  /*3e800*/  STS.U8 [R60+UR15+0x3420], R10 ;  /* 0x0034200a3c007988 */ /* 0x0003e8000800000f */
[----:B------:R1:W-:Y:S04]  /*3e810*/  STS.U8 [R60+UR15+0x34c0], R11 ;  /* 0x0034c00b3c007988 */ /* 0x0003e8000800000f */
[----:B------:R1:W-:Y:S04]  /*3e820*/  STS.U8 [R60+UR15+0x34e0], R12 ;  /* 0x0034e00c3c007988 */ /* 0x0003e8000800000f */
[----:B------:R1:W-:Y:S04]  /*3e830*/  STS.U8 [R60+UR15+0x3480], R13 ;  /* 0x0034800d3c007988 */ /* 0x0003e8000800000f */
[----:B0-----:R-:W3:Y:S04]  /*3e840*/  LDL.LU R8, [R1+0x26a0] ;  /* 0x0026a00001087983 */ /* 0x001ee80000300800 */
[----:B-1----:R-:W3:Y:S04]  /*3e850*/  LDL.LU R9, [R1+0x269c] ;  /* 0x00269c0001097983 */ /* 0x002ee80000300800 */
[----:B------:R-:W3:Y:S04]  /*3e860*/  LDL.LU R10, [R1+0x2698] ;  /* 0x00269800010a7983 */ /* 0x000ee80000300800 */
[----:B------:R-:W3:Y:S04]  /*3e870*/  LDL.LU R11, [R1+0x2694] ;  /* 0x00269400010b7983 */ /* 0x000ee80000300800 */
[----:B------:R-:W3:Y:S04]  /*3e880*/  LDL.LU R12, [R1+0x2690] ;  /* 0x00269000010c7983 */ /* 0x000ee80000300800 */
[----:B------:R0:W-:Y:S04]  /*3e890*/  STS.U8 [R60+UR15+0x34a0], R14 ;  /* 0x0034a00e3c007988 */ /* 0x0001e8000800000f */
[----:B------:R-:W3:Y:S04]  /*3e8a0*/  LDL.LU R13, [R1+0x268c] ;  /* 0x00268c00010d7983 */ /* 0x000ee80000300800 */
        /* <DEDUP_REMOVED lines=13> */
[----:B0-----:R-:W3:Y:S04]  /*3e980*/  LDL.LU R20, [R1+0x25b0] ;  /* 0x0025b00001147983 */ /* 0x001ee80000300800 */
[----:B-1----:R-:W3:Y:S04]  /*3e990*/  LDL.LU R0, [R1+0x25ac] ;  /* 0x0025ac0001007983 */ /* 0x002ee80000300800 */
[----:B------:R0:W-:Y:S02]  /*3e9a0*/  STS.U8 [R60+UR15+0x35a0], R61 ;  /* 0x0035a03d3c007988 */ /* 0x0001e4000800000f */
[----:B0-----:R-:W0:Y:S02]  /*3e9b0*/  S2R R61, SR_TID.X ;  /* 0x00000000003d7919 */ /* 0x001e240000002100 */
[----:B------:R1:W-:Y:S04]  /*3e9c0*/  STS.U8 [R60+UR15+0x2c20], R49 ;  /* 0x002c20313c007988 */ /* 0x0003e8000800000f */
[----:B------:R1:W-:Y:S04]  /*3e9d0*/  STS.U8 [R60+UR15+0x2c00], R50 ;  /* 0x002c00323c007988 */ /* 0x0003e8000800000f */
[----:B------:R1:W-:Y:S04]  /*3e9e0*/  STS.U8 [R60+UR15+0x2c60], R51 ;  /* 0x002c60333c007988 */ /* 0x0003e8000800000f */
[----:B------:R0:W-:Y:S04]  /*3e9f0*/  STS.U8 [R60+UR15+0x2c40], R52 ;  /* 0x002c40343c007988 */ /* 0x0001e8000800000f */
[----:B------:R0:W-:Y:S04]  /*3ea00*/  STS.U8 [R60+UR15+0x2ca0], R53 ;  /* 0x002ca0353c007988 */ /* 0x0001e8000800000f */
[----:B------:R0:W-:Y:S04]  /*3ea10*/  STS.U8 [R60+UR15+0x2c80], R54 ;  /* 0x002c80363c007988 */ /* 0x0001e8000800000f */
[----:B-1----:R-:W3:Y:S04]  /*3ea20*/  LDL.LU R49, [R1+0x25a8] ;  /* 0x0025a80001317983 */ /* 0x002ee80000300800 */
[----:B------:R-:W3:Y:S04]  /*3ea30*/  LDL.LU R50, [R1+0x25a4] ;  /* 0x0025a40001327983 */ /* 0x000ee80000300800 */
[----:B------:R-:W3:Y:S04]  /*3ea40*/  LDL.LU R51, [R1+0x25a0] ;  /* 0x0025a00001337983 */ /* 0x000ee80000300800 */
[----:B0-----:R-:W3:Y:S04]  /*3ea50*/  LDL.LU R52, [R1+0x259c] ;  /* 0x00259c0001347983 */ /* 0x001ee80000300800 */
        /* <DEDUP_REMOVED lines=12> */
[----:B------:R-:W3:Y:S01]  /*3eb20*/  LDL.LU R59, [R1+0x2580] ;  /* 0x00258000013b7983 */ /* 0x000ee20000300800 */
[----:B------:R-:W-:-:S03]  /*3eb30*/  LOP3.LUT R61, R61, 0x1f, RZ, 0xc0, !PT ;  /* 0x0000001f3d3d7812 */ /* 0x000fc600078ec0ff */
[----:B------:R0:W-:Y:S04]  /*3eb40*/  STS.U8 [R60+UR15+0x2da0], R5 ;  /* 0x002da0053c007988 */ /* 0x0001e8000800000f */
[----:B------:R-:W-:Y:S04]  /*3eb50*/  STS.U8 [R60+UR15+0x3c60], R36 ;  /* 0x003c60243c007988 */ /* 0x000fe8000800000f */
[----:B------:R-:W-:Y:S01]  /*3eb60*/  STS.U8 [R60+UR15+0x3c40], R35 ;  /* 0x003c40233c007988 */ /* 0x000fe2000800000f */
[----:B------:R-:W-:-:S03]  /*3eb70*/  LOP3.LUT R61, R61, 0x18, RZ, 0x3c, !PT ;  /* 0x000000183d3d7812 */ /* 0x000fc600078e3cff */
        /* <DEDUP_REMOVED lines=14> */
[----:B----4-:R-:W4:Y:S04]  /*3ec60*/  LDL.LU R2, [R1+0x257c] ;  /* 0x00257c0001027983 */ /* 0x010f280000300800 */
[----:B0-----:R-:W4:Y:S04]  /*3ec70*/  LDL.LU R5, [R1+0x2578] ;  /* 0x0025780001057983 */ /* 0x001f280000300800 */
[----:B------:R0:W-:Y:S04]  /*3ec80*/  STS.U8 [R61+UR15+0x600], R4 ;  /* 0x000600043d007988 */ /* 0x0001e8000800000f */
[----:B------:R1:W-:Y:S04]  /*3ec90*/  STS.U8 [R61+UR15+0x620], R3 ;  /* 0x000620033d007988 */ /* 0x0003e8000800000f */
[----:B--2---:R2:W-:Y:S04]  /*3eca0*/  STS.U8 [R61+UR15+0x640], R6 ;  /* 0x000640063d007988 */ /* 0x0045e8000800000f */
[----:B---3--:R3:W-:Y:S04]  /*3ecb0*/  STS.U8 [R61+UR15+0x660], R7 ;  /* 0x000660073d007988 */ /* 0x0087e8000800000f */
        /* <DEDUP_REMOVED lines=54> */
[----:B----4-:R0:W-:Y:S04]  /*3f020*/  STS.U8 [R61+UR15+0xf80], R2 ;  /* 0x000f80023d007988 */ /* 0x0101e8000800000f */
[----:B------:R1:W-:Y:S04]  /*3f030*/  STS.U8 [R61+UR15+0xfe0], R5 ;  /* 0x000fe0053d007988 */ /* 0x0003e8000800000f */
[----:B0-----:R-:W4:Y:S04]  /*3f040*/  LDL.LU R2, [R1+0x2344] ;  /* 0x0023440001027983 */ /* 0x001f280000300800 */
[----:B-1----:R-:W4:Y:S04]  /*3f050*/  LDL.LU R5, [R1+0x2340] ;  /* 0x0023400001057983 */ /* 0x002f280000300800 */
        /* <DEDUP_REMOVED lines=59> */
[----:B------:R-:W-:Y:S04]  /*3f410*/  STS.U8 [R61+UR15+0x1fe0], R2 ;  /* 0x001fe0023d007988 */ /* 0x000fe8000800000f */
        /* <DEDUP_REMOVED lines=37> */
[----:B------:R-:W3:Y:S04]  /*3f670*/  LDL.LU R2, [R1+0x28] ;  /* 0x0000280001027983 */ /* 0x000ee80000300800 */
        /* <DEDUP_REMOVED lines=38> */
[----:B0-----:R-:W2:Y:S04]  /*3f8e0*/  LDL.LU R8, [R1+0x5ff4] ;  /* 0x005ff40001087983 */ /* 0x001ea80000300800 */
[----:B-1----:R-:W3:Y:S04]  /*3f8f0*/  LDL.LU R9, [R1+0x5ff0] ;  /* 0x005ff00001097983 */ /* 0x002ee80000300800 */
[----:B------:R-:W2:Y:S04]  /*3f900*/  LDL.LU R10, [R1+0x5fec] ;  /* 0x005fec00010a7983 */ /* 0x000ea80000300800 */
[----:B------:R-:W3:Y:S04]  /*3f910*/  LDL.LU R11, [R1+0x5fe8] ;  /* 0x005fe800010b7983 */ /* 0x000ee80000300800 */
[----:B------:R-:W2:Y:S04]  /*3f920*/  LDL.LU R12, [R1+0x5fe4] ;  /* 0x005fe400010c7983 */ /* 0x000ea80000300800 */
[----:B------:R-:W3:Y:S04]  /*3f930*/  LDL.LU R13, [R1+0x5fe0] ;  /* 0x005fe000010d7983 */ /* 0x000ee80000300800 */
        /* <DEDUP_REMOVED lines=14> */
[----:B0-----:R-:W2:Y:S04]  /*3fa20*/  LDL.LU R20, [R1+0x5fc4] ;  /* 0x005fc40001147983 */ /* 0x001ea80000300800 */
[----:B-1----:R-:W3:Y:S04]  /*3fa30*/  LDL.LU R0, [R1+0x5fc0] ;  /* 0x005fc00001007983 */ /* 0x002ee80000300800 */
[----:B------:R-:W-:Y:S04]  /*3fa40*/  STS.U8 [R61+UR15+0x3780], R2 ;  /* 0x003780023d007988 */ /* 0x000fe8000800000f */
[----:B----4-:R-:W-:Y:S04]  /*3fa50*/  STS.U8 [R61+UR15+0x3f80], R3 ;  /* 0x003f80033d007988 */ /* 0x010fe8000800000f */
[----:B---3--:R0:W-:Y:S04]  /*3fa60*/  STS.U8 [R61+UR15+0x37a0], R0 ;  /* 0x0037a0003d007988 */ /* 0x0081e8000800000f */
[----:B0-----:R-:W3:Y:S04]  /*3fa70*/  LDL.LU R0, [R1+0x5fbc] ;  /* 0x005fbc0001007983 */ /* 0x001ee80000300800 */
[----:B------:R-:W4:Y:S04]  /*3fa80*/  LDL R2, [R1+0x3b68] ;  /* 0x003b680001027983 */ /* 0x000f280000100800 */
[----:B------:R-:W4:Y:S04]  /*3fa90*/  LDL R3, [R1+0x3b60] ;  /* 0x003b600001037983 */ /* 0x000f280000100800 */
[----:B--2---:R-:W-:Y:S04]  /*3faa0*/  STS.U8 [R61+UR15+0x3e60], R20 ;  /* 0x003e60143d007988 */ /* 0x004fe8000800000f */
        /* <DEDUP_REMOVED lines=13> */
[----:B------:R-:W-:Y:S01]  /*3fb80*/  STS.U8 [R61+UR15+0x3fa0], R6 ;  /* 0x003fa0063d007988 */ /* 0x000fe2000800000f */
[----:B------:R-:W-:Y:S01]  /*3fb90*/  BAR.SYNC.DEFER_BLOCKING 0x0 ;  /* 0x0000000000007b1d */ /* 0x000fe20000010000 */
[----:B------:R-:W-:-:S06]  /*3fba0*/  PRMT R5, RZ, 0x7610, R5 ;  /* 0x00007610ff057816 */ /* 0x000fcc0000000005 */
[----:B----4-:R-:W2:Y:S04]  /*3fbb0*/  @!P0 LDG.E.U8 R5, desc[UR4][R2.64] ;  /* 0x0000000402058981 */ /* 0x010ea8000c1e1100 */
[----:B--2---:R0:W-:Y:S04]  /*3fbc0*/  STL [R1+0x2124], R5 ;  /* 0x0021240501007387 */ /* 0x0041e80000100800 */
[----:B0-----:R-:W2:Y:S04]  /*3fbd0*/  LDL.LU R5, [R1+0x5fb8] ;  /* 0x005fb80001057983 */ /* 0x001ea80000300800 */
[----:B------:R-:W4:Y:S04]  /*3fbe0*/  LDL R2, [R1+0x37a0] ;  /* 0x0037a00001027983 */ /* 0x000f280000100800 */
[----:B------:R-:W4:Y:S01]  /*3fbf0*/  LDL R3, [R1+0x38e4] ;  /* 0x0038e40001037983 */ /* 0x000f220000100800 */
[----:B---3--:R-:W-:-:S02]  /*3fc00*/  PRMT R0, RZ, 0x7610, R0 ;  /* 0x00007610ff007816 */ /* 0x008fc40000000000 */
[----:B----4-:R-:W-:-:S04]  /*3fc10*/  @!P0 LOP3.LUT R3, R3, R2, RZ, 0x3c, !PT ;  /* 0x0000000203038212 */ /* 0x010fc800078e3cff */
[----:B------:R-:W-:-:S04]  /*3fc20*/  @!P0 LOP3.LUT R2, R3, R2, RZ, 0x3c, !PT ;  /* 0x0000000203028212 */ /* 0x000fc800078e3cff */
[----:B------:R-:W-:-:S05]  /*3fc30*/  @!P0 LOP3.LUT R3, R3, R2, RZ, 0x3c, !PT ;  /* 0x0000000203038212 */ /* 0x000fca00078e3cff */
[----:B------:R-:W3:Y:S04]  /*3fc40*/  @!P0 LDG.E.U8 R0, desc[UR4][R2.64] ;  /* 0x0000000402008981 */ /* 0x000ee8000c1e1100 */
[----:B---3--:R0:W-:Y:S04]  /*3fc50*/  STL [R1+0x212c], R0 ;  /* 0x00212c0001007387 */ /* 0x0081e80000100800 */
[----:B0-----:R-:W3:Y:S04]  /*3fc60*/  LDL.LU R0, [R1+0x5fb4] ;  /* 0x005fb40001007983 */ /* 0x001ee80000300800 */
[----:B------:R-:W4:Y:S04]  /*3fc70*/  LDL R2, [R1+0x2804] ;  /* 0x0028040001027983 */ /* 0x000f280000100800 */
[----:B------:R-:W4:Y:S01]  /*3fc80*/  LDL R3, [R1+0x379c] ;  /* 0x00379c0001037983 */ /* 0x000f220000100800 */
[----:B------:R-:W-:-:S02]  /*3fc90*/  PRMT R4, RZ, 0x7610, R4 ;  /* 0x00007610ff047816 */ /* 0x000fc40000000004 */
[----:B----4-:R-:W-:-:S04]  /*3fca0*/  @!P0 LOP3.LUT R3, R3, R2, RZ, 0x3c, !PT ;  /* 0x0000000203038212 */ /* 0x010fc800078e3cff */
[----:B------:R-:W-:-:S04]  /*3fcb0*/  @!P0 LOP3.LUT R2, R3, R2, RZ, 0x3c, !PT ;  /* 0x0000000203028212 */ /* 0x000fc800078e3cff */
[----:B------:R-:W-:-:S05]  /*3fcc0*/  @!P0 LOP3.LUT R3, R3, R2, RZ, 0x3c, !PT ;  /* 0x0000000203038212 */ /* 0x000fca00078e3cff */
[----:B------:R-:W4:Y:S04]  /*3fcd0*/  @!P0 LDG.E.U8 R4, desc[UR4][R2.64] ;  /* 0x0000000402048981 */ /* 0x000f28000c1e1100 */
[----:B----4-:R0:W-:Y:S04]  /*3fce0*/  STL [R1+0x2128], R4 ;  /* 0x0021280401007387 */ /* 0x0101e80000100800 */
[----:B0-----:R-:W4:Y:S04]  /*3fcf0*/  LDL.LU R4, [R1+0x5fb0] ;  /* 0x005fb00001047983 */ /* 0x001f280000300800 */
[----:B------:R-:W2:Y:S04]  /*3fd00*/  LDL R2, [R1+0x3798] ;  /* 0x0037980001027983 */ /* 0x000ea80000100800 */
[----:B------:R-:W2:Y:S01]  /*3fd10*/  LDL R3, [R1+0x38e0] ;  /* 0x0038e00001037983 */ /* 0x000ea20000100800 */
[----:B---3--:R-:W-:-:S02]  /*3fd20*/  PRMT R0, RZ, 0x7610, R0 ;  /* 0x00007610ff007816 */ /* 0x008fc40000000000 */
[----:B--2---:R-:W-:-:S04]  /*3fd30*/  @!P0 LOP3.LUT R3, R3, R2, RZ, 0x3c, !PT ;  /* 0x0000000203038212 */ /* 0x004fc800078e3cff */
[----:B------:R-:W-:-:S04]  /*3fd40*/  @!P0 LOP3.LUT R2, R3, R2, RZ, 0x3c, !PT ;  /* 0x0000000203028212 */ /* 0x000fc800078e3cff */
[----:B------:R-:W-:-:S05]  /*3fd50*/  @!P0 LOP3.LUT R3, R3, R2, RZ, 0x3c, !PT ;  /* 0x0000000203038212 */ /* 0x000fca00078e3cff */
[----:B------:R-:W2:Y:S04]  /*3fd60*/  @!P0 LDG.E.U8 R0, desc[UR4][R2.64] ;  /* 0x0000000402008981 */ /* 0x000ea8000c1e1100 */
[----:B--2---:R0:W-:Y:S04]  /*3fd70*/  STL [R1+0x2120], R0 ;  /* 0x0021200001007387 */ /* 0x0041e80000100800 */
[----:B0-----:R-:W2:Y:S04]  /*3fd80*/  LDL.LU R0, [R1+0x5fac] ;  /* 0x005fac0001007983 */ /* 0x001ea80000300800 */
[----:B------:R-:W3:Y:S04]  /*3fd90*/  LDL R2, [R1+0x3794] ;  /* 0x0037940001027983 */ /* 0x000ee80000100800 */
[----:B------:R-:W3:Y:S01]  /*3fda0*/  LDL R3, [R1+0x38dc] ;  /* 0x0038dc0001037983 */ /* 0x000ee20000100800 */
[----:B----4-:R-:W-:-:S02]  /*3fdb0*/  PRMT R4, RZ, 0x7610, R4 ;  /* 0x00007610ff047816 */ /* 0x010fc40000000004 */
[----:B---3--:R-:W-:-:S04]  /*3fdc0*/  @!P0 LOP3.LUT R3, R3, R2, RZ, 0x3c, !PT ;  /* 0x0000000203038212 */ /* 0x008fc800078e3cff */
[----:B------:R-:W-:-:S04]  /*3fdd0*/  @!P0 LOP3.LUT R2, R3, R2, RZ, 0x3c, !PT ;  /* 0x0000000203028212 */ /* 0x000fc800078e3cff */
[----:B------:R-:W-:-:S05]  /*3fde0*/  @!P0 LOP3.LUT R3, R3, R2, RZ, 0x3c, !PT ;  /* 0x0000000203038212 */ /* 0x000fca00078e3cff */
[----:B------:R-:W3:Y:S04]  /*3fdf0*/  @!P0 LDG.E.U8 R4, desc[UR4][R2.64] ;  /* 0x0000000402048981 */ /* 0x000ee8000c1e1100 */
[----:B---3--:R0:W-:Y:S04]  /*3fe00*/  STL [R1+0x2118], R4 ;  /* 0x0021180401007387 */ /* 0x0081e80000100800 */
[----:B0-----:R-:W3:Y:S04]  /*3fe10*/  LDL.LU R4, [R1+0x5fa8] ;  /* 0x005fa80001047983 */ /* 0x001ee80000300800 */
[----:B------:R-:W4:Y:S04]  /*3fe20*/  LDL R2, [R1+0x3790] ;  /* 0x0037900001027983 */ /* 0x000f280000100800 */
[----:B------:R-:W4:Y:S01]  /*3fe30*/  LDL R3, [R1+0x38d8] ;  /* 0x0038d80001037983 */ /* 0x000f220000100800 */
[----:B--2---:R-:W-:-:S02]  /*3fe40*/  PRMT R0, RZ, 0x7610, R0 ;  /* 0x00007610ff007816 */ /* 0x004fc40000000000 */
[----:B----4-:R-:W-:-:S04]  /*3fe50*/  @!P0 LOP3.LUT R3, R3, R2, RZ, 0x3c, !PT ;  /* 0x0000000203038212 */ /* 0x010fc800078e3cff */
[----:B------:R-:W-:-:S04]  /*3fe60*/  @!P0 LOP3.LUT R2, R3, R2, RZ, 0x3c, !PT ;  /* 0x0000000203028212 */ /* 0x000fc800078e3cff */
[----:B------:R-:W-:-:S05]  /*3fe70*/  @!P0 LOP3.LUT R3, R3, R2, RZ, 0x3c, !PT ;  /* 0x0000000203038212 */ /* 0x000fca00078e3cff */
[----:B------:R-:W2:Y:S04]  /*3fe80*/  @!P0 LDG.E.U8 R0, desc[UR4][R2.64] ;  /* 0x0000000402008981 */ /* 0x000ea8000c1e1100 */
        /* <DEDUP_REMOVED lines=490> */
[----:B------:R-:W-:-:S02]  /*41d30*/  PRMT R61, RZ, 0x7610, R61 ;  /* 0x00007610ff3d7816 */ /* 0x000fc4000000003d */
[----:B----4-:R-:W-:-:S04]  /*41d40*/  @!P0 LOP3.LUT R3, R3, R2, RZ, 0x3c, !PT ;  /* 0x0000000203038212 */ /* 0x010fc800078e3cff */
[----:B------:R-:W-:-:S04]  /*41d50*/  @!P0 LOP3.LUT R2, R3, R2, RZ, 0x3c, !PT ;  /* 0x0000000203028212 */ /* 0x000fc800078e3cff */
[----:B------:R-:W-:-:S05]  /*41d60*/  @!P0 LOP3.LUT R3, R3, R2, RZ, 0x3c, !PT ;  /* 0x0000000203038212 */ /* 0x000fca00078e3cff */
[----:B------:R0:W4:Y:S04]  /*41d70*/  @!P0 LDG.E.U8 R61, desc[UR4][R2.64] ;  /* 0x00000004023d8981 */ /* 0x000128000c1e1100 */
[----:B------:R-:W0:Y:S04]  /*41d80*/  LDL R2, [R1+0x3948] ;  /* 0x0039480001027983 */ /* 0x000e280000100800 */
[----:B------:R-:W0:Y:S01]  /*41d90*/  LDL R3, [R1+0x3984] ;  /* 0x0039840001037983 */ /* 0x000e220000100800 */
[----:B--2---:R-:W-:Y:S02]  /*41da0*/  PRMT R0, RZ, 0x7610, R0 ;  /* 0x00007610ff007816 */ /* 0x004fe40000000000 */
[----:B0-----:R-:W-:-:S04]  /*41db0*/  @!P0 LOP3.LUT R3, R3, R2, RZ, 0x3c, !PT ;  /* 0x0000000203038212 */ /* 0x001fc800078e3cff */
[----:B------:R-:W-:-:S04]  /*41dc0*/  @!P0 LOP3.LUT R2, R3, R2, RZ, 0x3c, !PT ;  /* 0x0000000203028212 */ /* 0x000fc800078e3cff */
[----:B------:R-:W-:-:S05]  /*41dd0*/  @!P0 LOP3.LUT R3, R3, R2, RZ, 0x3c, !PT ;  /* 0x0000000203038212 */ /* 0x000fca00078e3cff */
[----:B------:R-:W2:Y:S04]  /*41de0*/  @!P0 LDG.E.U8 R0, desc[UR4][R2.64] ;  /* 0x0000000402008981 */ /* 0x000ea8000c1e1100 */
[----:B----4-:R0:W-:Y:S04]  /*41df0*/  STL [R1+0x2c], R61 ;  /* 0x00002c3d01007387 */ /* 0x0101e80000100800 */
[----:B0-----:R-:W4:Y:S04]  /*41e00*/  LDL R61, [R1+0x39ac] ;  /* 0x0039ac00013d7983 */ /* 0x001f280000100800 */
        /* <DEDUP_REMOVED lines=35> */
[----:B------:R-:W2:Y:S01]  /*42040*/  @!P0 LDG.E.U8 R0, desc[UR4][R2.64] ;  /* 0x0000000402008981 */ /* 0x000ea2000c1e1100 */
[----:B------:R-:W-:-:S03]  /*42050*/  PRMT R60, RZ, 0x7610, R60 ;  /* 0x00007610ff3c7816 */ /* 0x000fc6000000003c */
[----:B--2---:R0:W-:Y:S04]  /*42060*/  STL [R1+0x18], R0 ;  /* 0x0000180001007387 */ /* 0x0041e80000100800 */
[----:B0-----:R-:W2:Y:S04]  /*42070*/  LDL.LU R0, [R1+0x5eb8] ;  /* 0x005eb80001007983 */ /* 0x001ea80000300800 */
[----:B------:R-:W4:Y:S01]  /*42080*/  LDL R3, [R1+0x3970] ;  /* 0x0039700001037983 */ /* 0x000f220000100800 */
[----:B------:R-:W-:-:S03]  /*42090*/  @!P0 IMAD.MOV.U32 R2, RZ, RZ, R61 ;  /* 0x000000ffff028224 */ /* 0x000fc600078e003d */
[----:B------:R-:W3:Y:S04]  /*420a0*/  LDL R61, [R1+0x39a0] ;  /* 0x0039a000013d7983 */ /* 0x000ee80000100800 */
[----:B----4-:R0:W4:Y:S04]  /*420b0*/  @!P0 LDG.E.U8 R60, desc[UR4][R2.64] ;  /* 0x00000004023c8981 */ /* 0x010128000c1e1100 */
[----:B------:R-:W0:Y:S04]  /*420c0*/  LDL R2, [R1+0x3978] ;  /* 0x0039780001027983 */ /* 0x000e280000100800 */
[----:B------:R-:W0:Y:S01]  /*420d0*/  LDL R3, [R1+0x39b4] ;  /* 0x0039b40001037983 */ /* 0x000e220000100800 */
[----:B--2---:R-:W-:-:S02]  /*420e0*/  PRMT R0, RZ, 0x7610, R0 ;  /* 0x00007610ff007816 */ /* 0x004fc40000000000 */
        /* <DEDUP_REMOVED lines=35> */
[----:B------:R-:W3:Y:S04]  /*42320*/  LDL R2, [R1+0x3998] ;  /* 0x0039980001027983 */ /* 0x000ee80000100800 */
[----:B------:R-:W3:Y:S01]  /*42330*/  LDL R3, [R1+0x39d4] ;  /* 0x0039d40001037983 */ /* 0x000ee20000100800 */
[----:B--2---:R-:W-:-:S02]  /*42340*/  PRMT R0, RZ, 0x7610, R0 ;  /* 0x00007610ff007816 */ /* 0x004fc40000000000 */
[----:B---3--:R-:W-:-:S04]  /*42350*/  @!P0 LOP3.LUT R3, R3, R2, RZ, 0x3c, !PT ;  /* 0x0000000203038212 */ /* 0x008fc800078e3cff */
[----:B------:R-:W-:-:S04]  /*42360*/  @!P0 LOP3.LUT R2, R3, R2, RZ, 0x3c, !PT ;  /* 0x0000000203028212 */ /* 0x000fc800078e3cff */
[----:B------:R-:W-:-:S05]  /*42370*/  @!P0 LOP3.LUT R3, R3, R2, RZ, 0x3c, !PT ;  /* 0x0000000203038212 */ /* 0x000fca00078e3cff */
[----:B------:R0:W2:Y:S01]  /*42380*/  @!P0 LDG.E.U8 R0, desc[UR4][R2.64] ;  /* 0x0000000402008981 */ /* 0x0000a2000c1e1100 */
[----:B------:R-:W-:Y:S01]  /*42390*/  PRMT R59, RZ, 0x7610, R59 ;  /* 0x00007610ff3b7816 */ /* 0x000fe2000000003b */
[----:B0-----:R-:W-:Y:S02]  /*423a0*/  @!P0 IMAD.MOV.U32 R2, RZ, RZ, R60 ;  /* 0x000000ffff028224 */ /* 0x001fe400078e003c */
[----:B------:R-:W-:-:S05]  /*423b0*/  @!P0 IMAD.MOV.U32 R3, RZ, RZ, R61 ;  /* 0x000000ffff038224 */ /* 0x000fca00078e003d */
[----:B------:R0:W3:Y:S04]  /*423c0*/  @!P0 LDG.E.U8 R59, desc[UR4][R2.64] ;  /* 0x00000004023b8981 */ /* 0x0000e8000c1e1100 */
[----:B--2---:R1:W-:Y:S04]  /*423d0*/  STL [R1], R0 ;  /* 0x0000000001007387 */ /* 0x0043e80000100800 */
[----:B-1----:R-:W2:Y:S04]  /*423e0*/  LDL.LU R0, [R1+0x5ea4] ;  /* 0x005ea40001007983 */ /* 0x002ea80000300800 */
[----:B------:R-:W0:Y:S04]  /*423f0*/  LDL R2, [R1+0x39a8] ;  /* 0x0039a80001027983 */ /* 0x000e280000100800 */
[----:B------:R-:W0:Y:S01]  /*42400*/  LDL R3, [R1+0x39e4] ;  /* 0x0039e40001037983 */ /* 0x000e220000100800 */
[----:B------:R-:W-:-:S03]  /*42410*/  PRMT R58, RZ, 0x7610, R58 ;  /* 0x00007610ff3a7816 */ /* 0x000fc6000000003a */
[----:B------:R-:W4:Y:S04]  /*42420*/  LDL R61, [R1+0x39c0] ;  /* 0x0039c000013d7983 */ /* 0x000f280000100800 */
[----:B------:R-:W2:Y:S01]  /*42430*/  LDL R60, [R1+0x39fc] ;  /* 0x0039fc00013c7983 */ /* 0x000ea20000100800 */
[----:B0-----:R-:W-:-:S04]  /*42440*/  @!P0 LOP3.LUT R3, R3, R2, RZ, 0x3c, !PT ;  /* 0x0000000203038212 */ /* 0x001fc800078e3cff */
[----:B------:R-:W-:-:S04]  /*42450*/  @!P0 LOP3.LUT R2, R3, R2, RZ, 0x3c, !PT ;  /* 0x0000000203028212 */ /* 0x000fc800078e3cff */
[----:B------:R-:W-:-:S05]  /*42460*/  @!P0 LOP3.LUT R3, R3, R2, RZ, 0x3c, !PT ;  /* 0x0000000203038212 */ /* 0x000fca00078e3cff */
[----:B------:R-:W4:Y:S04]  /*42470*/  @!P0 LDG.E.U8 R58, desc[UR4][R2.64] ;  /* 0x00000004023a8981 */ /* 0x000f28000c1e1100 */
[----:B---3--:R0:W-:Y:S04]  /*42480*/  STL [R1+0x5e28], R59 ;  /* 0x005e283b01007387 */ /* 0x0081e80000100800 */
[----:B------:R-:W3:Y:S04]  /*42490*/  LDL R2, [R1+0x39b0] ;  /* 0x0039b00001027983 */ /* 0x000ee80000100800 */
[----:B------:R-:W3:Y:S04]  /*424a0*/  LDL R3, [R1+0x39ec] ;  /* 0x0039ec0001037983 */ /* 0x000ee80000100800 */
[----:B0-----:R-:W2:Y:S04]  /*424b0*/  LDL R59, [R1+0x39f4] ;  /* 0x0039f400013b7983 */ /* 0x001ea80000100800 */
[----:B----4-:R0:W-:Y:S04]  /*424c0*/  STL [R1+0x5e34], R58 ;  /* 0x005e343a01007387 */ /* 0x0101e80000100800 */
[----:B0-----:R-:W4:Y:S01]  /*424d0*/  LDL R58, [R1+0x39b8] ;  /* 0x0039b800013a7983 */ /* 0x001f220000100800 */
[----:B---3--:R-:W-:-:S02]  /*424e0*/  @!P0 LOP3.LUT R3, R3, R2, RZ, 0x3c, !PT ;  /* 0x0000000203038212 */ /* 0x008fc400078e3cff */
[----:B------:R-:W-:Y:S02]  /*424f0*/  PRMT R57, RZ, 0x7610, R57 ;  /* 0x00007610ff397816 */ /* 0x000fe40000000039 */
[----:B------:R-:W-:-:S04]  /*42500*/  @!P0 LOP3.LUT R2, R3, R2, RZ, 0x3c, !PT ;  /* 0x0000000203028212 */ /* 0x000fc800078e3cff */
[----:B------:R-:W-:Y:S02]  /*42510*/  @!P0 LOP3.LUT R3, R3, R2, RZ, 0x3c, !PT ;  /* 0x0000000203038212 */ /* 0x000fe400078e3cff */
[----:B------:R-:W-:-:S03]  /*42520*/  PRMT R56, RZ, 0x7610, R56 ;  /* 0x00007610ff387816 */ /* 0x000fc60000000038 */
[----:B------:R2:W3:Y:S02]  /*42530*/  @!P0 LDG.E.U8 R57, desc[UR4][R2.64] ;  /* 0x0000000402398981 */ /* 0x0004e4000c1e1100 */
[----:B--2---:R-:W-:Y:S02]  /*42540*/  @!P0 IMAD.MOV.U32 R2, RZ, RZ, R59 ;  /* 0x000000ffff028224 */ /* 0x004fe400078e003b */
[----:B----4-:R-:W-:-:S05]  /*42550*/  @!P0 IMAD.MOV.U32 R3, RZ, RZ, R58 ;  /* 0x000000ffff038224 */ /* 0x010fca00078e003a */
[----:B------:R0:W2:Y:S01]  /*42560*/  @!P0 LDG.E.U8 R56, desc[UR4][R2.64] ;  /* 0x0000000402388981 */ /* 0x0000a2000c1e1100 */
[----:B------:R-:W-:Y:S01]  /*42570*/  PRMT R55, RZ, 0x7610, R55 ;  /* 0x00007610ff377816 */ /* 0x000fe20000000037 */
[----:B0-----:R-:W-:Y:S02]  /*42580*/  @!P0 IMAD.MOV.U32 R2, RZ, RZ, R60 ;  /* 0x000000ffff028224 */ /* 0x001fe400078e003c */
[----:B------:R-:W-:Y:S01]  /*42590*/  @!P0 IMAD.MOV.U32 R3, RZ, RZ, R61 ;  /* 0x000000ffff038224 */ /* 0x000fe200078e003d */
[----:B---3--:R0:W-:Y:S04]  /*425a0*/  STL [R1+0x5e38], R57 ;  /* 0x005e383901007387 */ /* 0x0081e80000100800 */
[----:B------:R-:W3:Y:S04]  /*425b0*/  @!P0 LDG.E.U8 R55, desc[UR4][R2.64] ;  /* 0x0000000402378981 */ /* 0x000ee8000c1e1100 */
[----:B0-----:R-:W4:Y:S04]  /*425c0*/  LDL R57, [R1+0x3a04] ;  /* 0x003a040001397983 */ /* 0x001f280000100800 */
[----:B--2---:R0:W-:Y:S01]  /*425d0*/  STL [R1+0x5e3c], R56 ;  /* 0x005e3c3801007387 */ /* 0x0041e20000100800 */
[----:B------:R-:W-:-:S03]  /*425e0*/  PRMT R54, RZ, 0x7610, R54 ;  /* 0x00007610ff367816 */ /* 0x000fc60000000036 */
[----:B------:R-:W2:Y:S04]  /*425f0*/  LDL R61, [R1+0x39d8] ;  /* 0x0039d800013d7983 */ /* 0x000ea80000100800 */
[----:B------:R-:W2:Y:S04]  /*42600*/  LDL R60, [R1+0x3a14] ;  /* 0x003a1400013c7983 */ /* 0x000ea80000100800 */
[----:B------:R-:W2:Y:S04]  /*42610*/  LDL R59, [R1+0x39e0] ;  /* 0x0039e000013b7983 */ /* 0x000ea80000100800 */
[----:B------:R-:W2:Y:S04]  /*42620*/  LDL R58, [R1+0x3a1c] ;  /* 0x003a1c00013a7983 */ /* 0x000ea80000100800 */
[----:B0-----:R-:W2:Y:S04]  /*42630*/  LDL R56, [R1+0x39c8] ;  /* 0x0039c80001387983 */ /* 0x001ea80000100800 */
[----:B---3--:R0:W-:Y:S01]  /*42640*/  STL [R1+0x5e40], R55 ;  /* 0x005e403701007387 */ /* 0x0081e20000100800 */
[----:B----4-:R-:W-:-:S03]  /*42650*/  @!P0 IMAD.MOV.U32 R2, RZ, RZ, R57 ;  /* 0x000000ffff028224 */ /* 0x010fc600078e0039 */
[----:B------:R-:W3:Y:S04]  /*42660*/  LDL R57, [R1+0x39e8] ;  /* 0x0039e80001397983 */ /* 0x000ee80000100800 */
[----:B0-----:R-:W4:Y:S01]  /*42670*/  LDL R55, [R1+0x3a0c] ;  /* 0x003a0c0001377983 */ /* 0x001f220000100800 */
[----:B--2---:R-:W-:-:S03]  /*42680*/  @!P0 IMAD.MOV.U32 R3, RZ, RZ, R56 ;  /* 0x000000ffff038224 */ /* 0x004fc600078e0038 */
[----:B------:R-:W2:Y:S04]  /*42690*/  LDL R56, [R1+0x3a24] ;  /* 0x003a240001387983 */ /* 0x000ea80000100800 */
[----:B------:R4:W3:Y:S04]  /*426a0*/  @!P0 LDG.E.U8 R54, desc[UR4][R2.64] ;  /* 0x0000000402368981 */ /* 0x0008e8000c1e1100 */
[----:B------:R-:W2:Y:S01]  /*426b0*/  LDL R3, [R1+0x39d0] ;  /* 0x0039d00001037983 */ /* 0x000ea20000100800 */
[----:B------:R-:W-:Y:S01]  /*426c0*/  PRMT R53, RZ, 0x7610, R53 ;  /* 0x00007610ff357816 */ /* 0x000fe20000000035 */
[----:B----4-:R-:W-:Y:S01]  /*426d0*/  @!P0 IMAD.MOV.U32 R2, RZ, RZ, R55 ;  /* 0x000000ffff028224 */ /* 0x010fe200078e0037 */
[----:B------:R-:W-:-:S02]  /*426e0*/  PRMT R52, RZ, 0x7610, R52 ;  /* 0x00007610ff347816 */ /* 0x000fc40000000034 */
[----:B------:R-:W-:Y:S02]  /*426f0*/  PRMT R51, RZ, 0x7610, R51 ;  /* 0x00007610ff337816 */ /* 0x000fe40000000033 */
[----:B------:R-:W-:Y:S01]  /*42700*/  PRMT R50, RZ, 0x7610, R50 ;  /* 0x00007610ff327816 */ /* 0x000fe20000000032 */
[----:B---3--:R0:W-:Y:S04]  /*42710*/  STL [R1+0x5e2c], R54 ;  /* 0x005e2c3601007387 */ /* 0x0081e80000100800 */
[----:B------:R-:W3:Y:S04]  /*42720*/  LDL R55, [R1+0x39f0] ;  /* 0x0039f00001377983 */ /* 0x000ee80000100800 */
[----:B--2---:R1:W2:Y:S04]  /*42730*/  @!P0 LDG.E.U8 R53, desc[UR4][R2.64] ;  /* 0x0000000402358981 */ /* 0x0042a8000c1e1100 */
[----:B0-----:R-:W4:Y:S01]  /*42740*/  LDL R54, [R1+0x3a2c] ;  /* 0x003a2c0001367983 */ /* 0x001f220000100800 */
[----:B-1----:R-:W-:-:S02]  /*42750*/  @!P0 IMAD.MOV.U32 R2, RZ, RZ, R60 ;  /* 0x000000ffff028224 */ /* 0x002fc400078e003c */
[----:B------:R-:W-:Y:S01]  /*42760*/  @!P0 IMAD.MOV.U32 R3, RZ, RZ, R61 ;  /* 0x000000ffff038224 */ /* 0x000fe200078e003d */
[----:B------:R-:W-:Y:S02]  /*42770*/  PRMT R49, RZ, 0x7610, R49 ;  /* 0x00007610ff317816 */ /* 0x000fe40000000031 */
[----:B------:R-:W-:Y:S02]  /*42780*/  PRMT R48, RZ, 0x7610, R48 ;  /* 0x00007610ff307816 */ /* 0x000fe40000000030 */
[----:B------:R-:W-:Y:S02]  /*42790*/  PRMT R47, RZ, 0x7610, R47 ;  /* 0x00007610ff2f7816 */ /* 0x000fe4000000002f */
[----:B------:R-:W-:Y:S01]  /*427a0*/  PRMT R46, RZ, 0x7610, R46 ;  /* 0x00007610ff2e7816 */ /* 0x000fe2000000002e */
[----:B------:R0:W2:Y:S01]  /*427b0*/  @!P0 LDG.E.U8 R52, desc[UR4][R2.64] ;  /* 0x0000000402348981 */ /* 0x0000a2000c1e1100 */
[----:B------:R-:W-:Y:S02]  /*427c0*/  PRMT R45, RZ, 0x7610, R45 ;  /* 0x00007610ff2d7816 */ /* 0x000fe4000000002d */
[----:B------:R-:W-:-:S02]  /*427d0*/  PRMT R44, RZ, 0x7610, R44 ;  /* 0x00007610ff2c7816 */ /* 0x000fc4000000002c */
[----:B------:R-:W-:Y:S02]  /*427e0*/  PRMT R43, RZ, 0x7610, R43 ;  /* 0x00007610ff2b7816 */ /* 0x000fe4000000002b */
[----:B------:R-:W-:Y:S02]  /*427f0*/  PRMT R42, RZ, 0x7610, R42 ;  /* 0x00007610ff2a7816 */ /* 0x000fe4000000002a */
[----:B------:R-:W-:Y:S02]  /*42800*/  PRMT R41, RZ, 0x7610, R41 ;  /* 0x00007610ff297816 */ /* 0x000fe40000000029 */
[----:B------:R-:W-:Y:S02]  /*42810*/  PRMT R40, RZ, 0x7610, R40 ;  /* 0x00007610ff287816 */ /* 0x000fe40000000028 */
[----:B------:R-:W-:Y:S02]  /*42820*/  PRMT R39, RZ, 0x7610, R39 ;  /* 0x00007610ff277816 */ /* 0x000fe40000000027 */
[----:B------:R-:W-:-:S02]  /*42830*/  PRMT R38, RZ, 0x7610, R38 ;  /* 0x00007610ff267816 */ /* 0x000fc40000000026 */
[----:B------:R-:W-:Y:S01]  /*42840*/  PRMT R37, RZ, 0x7610, R37 ;  /* 0x00007610ff257816 */ /* 0x000fe20000000025 */
[----:B0-----:R-:W-:Y:S02]  /*42850*/  @!P0 IMAD.MOV.U32 R2, RZ, RZ, R58 ;  /* 0x000000ffff028224 */ /* 0x001fe400078e003a */
[----:B------:R-:W-:Y:S01]  /*42860*/  @!P0 IMAD.MOV.U32 R3, RZ, RZ, R59 ;  /* 0x000000ffff038224 */ /* 0x000fe200078e003b */
[----:B------:R-:W-:Y:S02]  /*42870*/  PRMT R36, RZ, 0x7610, R36 ;  /* 0x00007610ff247816 */ /* 0x000fe40000000024 */
[----:B------:R-:W-:Y:S02]  /*42880*/  PRMT R35, RZ, 0x7610, R35 ;  /* 0x00007610ff237816 */ /* 0x000fe40000000023 */
[----:B------:R-:W-:Y:S02]  /*42890*/  PRMT R34, RZ, 0x7610, R34 ;  /* 0x00007610ff227816 */ /* 0x000fe40000000022 */
[----:B------:R-:W-:Y:S01]  /*428a0*/  PRMT R33, RZ, 0x7610, R33 ;  /* 0x00007610ff217816 */ /* 0x000fe20000000021 */
[----:B------:R0:W2:Y:S01]  /*428b0*/  @!P0 LDG.E.U8 R51, desc[UR4][R2.64] ;  /* 0x0000000402338981 */ /* 0x0000a2000c1e1100 */
[----:B------:R-:W-:-:S02]  /*428c0*/  PRMT R32, RZ, 0x7610, R32 ;  /* 0x00007610ff207816 */ /* 0x000fc40000000020 */
[----:B------:R-:W-:Y:S02]  /*428d0*/  PRMT R31, RZ, 0x7610, R31 ;  /* 0x00007610ff1f7816 */ /* 0x000fe4000000001f */
[----:B------:R-:W-:Y:S02]  /*428e0*/  PRMT R30, RZ, 0x7610, R30 ;  /* 0x00007610ff1e7816 */ /* 0x000fe4000000001e */
[----:B------:R-:W-:Y:S02]  /*428f0*/  PRMT R29, RZ, 0x7610, R29 ;  /* 0x00007610ff1d7816 */ /* 0x000fe4000000001d */
[----:B------:R-:W-:Y:S02]  /*42900*/  PRMT R28, RZ, 0x7610, R28 ;  /* 0x00007610ff1c7816 */ /* 0x000fe4000000001c */
[----:B------:R-:W-:Y:S02]  /*42910*/  PRMT R27, RZ, 0x7610, R27 ;  /* 0x00007610ff1b7816 */ /* 0x000fe4000000001b */
[----:B------:R-:W-:-:S02]  /*42920*/  PRMT R26, RZ, 0x7610, R26 ;  /* 0x00007610ff1a7816 */ /* 0x000fc4000000001a */
[----:B------:R-:W-:Y:S02]  /*42930*/  PRMT R25, RZ, 0x7610, R25 ;  /* 0x00007610ff197816 */ /* 0x000fe40000000019 */
[----:B------:R-:W-:Y:S01]  /*42940*/  PRMT R24, RZ, 0x7610, R24 ;  /* 0x00007610ff187816 */ /* 0x000fe20000000018 */
[----:B0-----:R-:W-:Y:S02]  /*42950*/  @!P0 IMAD.MOV.U32 R2, RZ, RZ, R56 ;  /* 0x000000ffff028224 */ /* 0x001fe400078e0038 */
[----:B------:R-:W-:Y:S01]  /*42960*/  @!P0 IMAD.MOV.U32 R3, RZ, RZ, R57 ;  /* 0x000000ffff038224 */ /* 0x000fe200078e0039 */
[----:B------:R-:W-:Y:S02]  /*42970*/  PRMT R23, RZ, 0x7610, R23 ;  /* 0x00007610ff177816 */ /* 0x000fe40000000017 */
[----:B------:R-:W-:Y:S02]  /*42980*/  PRMT R22, RZ, 0x7610, R22 ;  /* 0x00007610ff167816 */ /* 0x000fe40000000016 */
[----:B------:R-:W-:-:S02]  /*42990*/  PRMT R21, RZ, 0x7610, R21 ;  /* 0x00007610ff157816 */ /* 0x000fc40000000015 */
[----:B------:R-:W-:Y:S01]  /*429a0*/  PRMT R20, RZ, 0x7610, R20 ;  /* 0x00007610ff147816 */ /* 0x000fe20000000014 */
[----:B------:R3:W2:Y:S01]  /*429b0*/  @!P0 LDG.E.U8 R50, desc[UR4][R2.64] ;  /* 0x0000000402328981 */ /* 0x0006a2000c1e1100 */
[----:B------:R-:W-:Y:S02]  /*429c0*/  PRMT R19, RZ, 0x7610, R19 ;  /* 0x00007610ff137816 */ /* 0x000fe40000000013 */
[----:B------:R-:W-:Y:S02]  /*429d0*/  PRMT R18, RZ, 0x7610, R18 ;  /* 0x00007610ff127816 */ /* 0x000fe40000000012 */
[----:B------:R-:W-:Y:S02]  /*429e0*/  PRMT R17, RZ, 0x7610, R17 ;  /* 0x00007610ff117816 */ /* 0x000fe40000000011 */
        /* <DEDUP_REMOVED lines=11> */
[----:B------:R-:W-:Y:S01]  /*42aa0*/  PRMT R5, RZ, 0x7610, R5 ;  /* 0x00007610ff057816 */ /* 0x000fe20000000005 */
[----:B------:R-:W-:Y:S01]  /*42ab0*/  LDS.U8 R61, [R0+UR15+0x2390] ;  /* 0x0023900f003d7984 */ /* 0x000fe20008000000 */
[----:B---3--:R-:W-:Y:S02]  /*42ac0*/  @!P0 IMAD.MOV.U32 R3, RZ, RZ, R55 ;  /* 0x000000ffff038224 */ /* 0x008fe400078e0037 */
[----:B----4-:R-:W-:Y:S01]  /*42ad0*/  @!P0 IMAD.MOV.U32 R2, RZ, RZ, R54 ;  /* 0x000000ffff028224 */ /* 0x010fe200078e0036 */
[----:B--2---:R0:W-:Y:S04]  /*42ae0*/  STL [R1+0x5e30], R53 ;  /* 0x005e303501007387 */ /* 0x0041e80000100800 */
[----:B------:R-:W2:Y:S04]  /*42af0*/  @!P0 LDG.E.U8 R49, desc[UR4][R2.64] ;  /* 0x0000000402318981 */ /* 0x000ea8000c1e1100 */
[----:B------:R1:W-:Y:S04]  /*42b00*/  STL [R1+0x5e44], R52 ;  /* 0x005e443401007387 */ /* 0x0003e80000100800 */
[----:B------:R-:W3:Y:S04]  /*42b10*/  LDL R59, [R1+0x39f8] ;  /* 0x0039f800013b7983 */ /* 0x000ee80000100800 */
[----:B------:R-:W4:Y:S04]  /*42b20*/  LDL R58, [R1+0x3a34] ;  /* 0x003a3400013a7983 */ /* 0x000f280000100800 */
[----:B------:R2:W-:Y:S04]  /*42b30*/  STL [R1+0x5e48], R51 ;  /* 0x005e483301007387 */ /* 0x0005e80000100800 */
[----:B------:R-:W4:Y:S04]  /*42b40*/  LDL R57, [R1+0x3a00] ;  /* 0x003a000001397983 */ /* 0x000f280000100800 */
[----:B------:R-:W4:Y:S04]  /*42b50*/  LDL R56, [R1+0x3a3c] ;  /* 0x003a3c0001387983 */ /* 0x000f280000100800 */
[----:B------:R2:W-:Y:S04]  /*42b60*/  STL [R1+0x5e4c], R50 ;  /* 0x005e4c3201007387 */ /* 0x0005e80000100800 */
[----:B------:R-:W4:Y:S04]  /*42b70*/  LDL R55, [R1+0x3a08] ;  /* 0x003a080001377983 */ /* 0x000f280000100800 */
[----:B------:R-:W4:Y:S04]  /*42b80*/  LDL R54, [R1+0x3a44] ;  /* 0x003a440001367983 */ /* 0x000f280000100800 */
[----:B0-----:R-:W4:Y:S04]  /*42b90*/  LDL R53, [R1+0x3a10] ;  /* 0x003a100001357983 */ /* 0x001f280000100800 */
[----:B-1----:R-:W4:Y:S04]  /*42ba0*/  LDL R52, [R1+0x3a4c] ;  /* 0x003a4c0001347983 */ /* 0x002f280000100800 */
[----:B--2---:R0:W-:Y:S04]  /*42bb0*/  STL [R1+0x5e50], R49 ;  /* 0x005e503101007387 */ /* 0x0041e80000100800 */
[----:B------:R-:W2:Y:S04]  /*42bc0*/  LDL R51, [R1+0x3a18] ;  /* 0x003a180001337983 */ /* 0x000ea80000100800 */
[----:B------:R-:W2:Y:S01]  /*42bd0*/  LDL R50, [R1+0x3a54] ;  /* 0x003a540001327983 */ /* 0x000ea20000100800 */
[----:B---3--:R-:W-:-:S02]  /*42be0*/  @!P0 IMAD.MOV.U32 R3, RZ, RZ, R59 ;  /* 0x000000ffff038224 */ /* 0x008fc400078e003b */
[----:B----4-:R-:W-:-:S05]  /*42bf0*/  @!P0 IMAD.MOV.U32 R2, RZ, RZ, R58 ;  /* 0x000000ffff028224 */ /* 0x010fca00078e003a */
[----:B------:R1:W3:Y:S02]  /*42c00*/  @!P0 LDG.E.U8 R48, desc[UR4][R2.64] ;  /* 0x0000000402308981 */ /* 0x0002e4000c1e1100 */
[----:B-1----:R-:W-:Y:S02]  /*42c10*/  @!P0 IMAD.MOV.U32 R3, RZ, RZ, R57 ;  /* 0x000000ffff038224 */ /* 0x002fe400078e0039 */
[----:B------:R-:W-:-:S05]  /*42c20*/  @!P0 IMAD.MOV.U32 R2, RZ, RZ, R56 ;  /* 0x000000ffff028224 */ /* 0x000fca00078e0038 */
[----:B------:R1:W4:Y:S02]  /*42c30*/  @!P0 LDG.E.U8 R47, desc[UR4][R2.64] ;  /* 0x00000004022f8981 */ /* 0x000324000c1e1100 */
[----:B-1----:R-:W-:Y:S02]  /*42c40*/  @!P0 IMAD.MOV.U32 R3, RZ, RZ, R55 ;  /* 0x000000ffff038224 */ /* 0x002fe400078e0037 */
[----:B------:R-:W-:-:S05]  /*42c50*/  @!P0 IMAD.MOV.U32 R2, RZ, RZ, R54 ;  /* 0x000000ffff028224 */ /* 0x000fca00078e0036 */
[----:B------:R1:W4:Y:S02]  /*42c60*/  @!P0 LDG.E.U8 R46, desc[UR4][R2.64] ;  /* 0x00000004022e8981 */ /* 0x000324000c1e1100 */
[----:B-1----:R-:W-:Y:S02]  /*42c70*/  @!P0 IMAD.MOV.U32 R2, RZ, RZ, R52 ;  /* 0x000000ffff028224 */ /* 0x002fe400078e0034 */
[----:B------:R-:W-:-:S05]  /*42c80*/  @!P0 IMAD.MOV.U32 R3, RZ, RZ, R53 ;  /* 0x000000ffff038224 */ /* 0x000fca00078e0035 */
[----:B------:R2:W4:Y:S02]  /*42c90*/  @!P0 LDG.E.U8 R45, desc[UR4][R2.64] ;  /* 0x00000004022d8981 */ /* 0x000524000c1e1100 */
[----:B--2---:R-:W-:Y:S02]  /*42ca0*/  @!P0 IMAD.MOV.U32 R3, RZ, RZ, R51 ;  /* 0x000000ffff038224 */ /* 0x004fe400078e0033 */
[----:B------:R-:W-:-:S05]  /*42cb0*/  @!P0 IMAD.MOV.U32 R2, RZ, RZ, R50 ;  /* 0x000000ffff028224 */ /* 0x000fca00078e0032 */
[----:B------:R-:W2:Y:S04]  /*42cc0*/  @!P0 LDG.E.U8 R44, desc[UR4][R2.64] ;  /* 0x00000004022c8981 */ /* 0x000ea8000c1e1100 */
[----:B---3--:R1:W-:Y:S04]  /*42cd0*/  STL [R1+0x5e54], R48 ;  /* 0x005e543001007387 */ /* 0x0083e80000100800 */
[----:B0-----:R-:W3:Y:S04]  /*42ce0*/  LDL R49, [R1+0x3a20] ;  /* 0x003a200001317983 */ /* 0x001ee80000100800 */
[----:B-1----:R-:W3:Y:S04]  /*42cf0*/  LDL R48, [R1+0x3a5c] ;  /* 0x003a5c0001307983 */ /* 0x002ee80000100800 */
[----:B----4-:R0:W-:Y:S04]  /*42d00*/  STL [R1+0x5e58], R47 ;  /* 0x005e582f01007387 */ /* 0x0101e80000100800 */
[----:B------:R1:W-:Y:S04]  /*42d10*/  STL [R1+0x5e5c], R46 ;  /* 0x005e5c2e01007387 */ /* 0x0003e80000100800 */
[----:B0-----:R-:W4:Y:S04]  /*42d20*/  LDL R47, [R1+0x3a28] ;  /* 0x003a2800012f7983 */ /* 0x001f280000100800 */
[----:B-1----:R-:W4:Y:S04]  /*42d30*/  LDL R46, [R1+0x3a64] ;  /* 0x003a6400012e7983 */ /* 0x002f280000100800 */
[----:B------:R0:W-:Y:S04]  /*42d40*/  STL [R1+0x5e60], R45 ;  /* 0x005e602d01007387 */ /* 0x0001e80000100800 */
[----:B------:R-:W4:Y:S04]  /*42d50*/  LDL R52, [R1+0x3a30] ;  /* 0x003a300001347983 */ /* 0x000f280000100800 */
[----:B0-----:R-:W4:Y:S04]  /*42d60*/  LDL R45, [R1+0x3a6c] ;  /* 0x003a6c00012d7983 */ /* 0x001f280000100800 */
[----:B--2---:R0:W-:Y:S04]  /*42d70*/  STL [R1+0x5e64], R44 ;  /* 0x005e642c01007387 */ /* 0x0041e80000100800 */
[----:B------:R-:W2:Y:S04]  /*42d80*/  LDL R51, [R1+0x3a38] ;  /* 0x003a380001337983 */ /* 0x000ea80000100800 */
[----:B------:R-:W2:Y:S01]  /*42d90*/  LDL R50, [R1+0x3a74] ;  /* 0x003a740001327983 */ /* 0x000ea20000100800 */
[----:B---3--:R-:W-:-:S02]  /*42da0*/  @!P0 IMAD.MOV.U32 R3, RZ, RZ, R49 ;  /* 0x000000ffff038224 */ /* 0x008fc400078e0031 */
[----:B------:R-:W-:Y:S02]  /*42db0*/  @!P0 IMAD.MOV.U32 R2, RZ, RZ, R48 ;  /* 0x000000ffff028224 */ /* 0x000fe400078e0030 */
[----:B------:R-:W3:Y:S04]  /*42dc0*/  LDL R48, [R1+0x3a7c] ;  /* 0x003a7c0001307983 */ /* 0x000ee80000100800 */
[----:B------:R4:W3:Y:S02]  /*42dd0*/  @!P0 LDG.E.U8 R43, desc[UR4][R2.64] ;  /* 0x00000004022b8981 */ /* 0x0008e4000c1e1100 */
[----:B----4-:R-:W-:Y:S02]  /*42de0*/  @!P0 IMAD.MOV.U32 R3, RZ, RZ, R47 ;  /* 0x000000ffff038224 */ /* 0x010fe400078e002f */
[----:B------:R-:W-:-:S05]  /*42df0*/  @!P0 IMAD.MOV.U32 R2, RZ, RZ, R46 ;  /* 0x000000ffff028224 */ /* 0x000fca00078e002e */
[----:B------:R1:W4:Y:S02]  /*42e00*/  @!P0 LDG.E.U8 R42, desc[UR4][R2.64] ;  /* 0x00000004022a8981 */ /* 0x000324000c1e1100 */
[----:B-1----:R-:W-:Y:S02]  /*42e10*/  @!P0 IMAD.MOV.U32 R3, RZ, RZ, R52 ;  /* 0x000000ffff038224 */ /* 0x002fe400078e0034 */
[----:B------:R-:W-:-:S05]  /*42e20*/  @!P0 IMAD.MOV.U32 R2, RZ, RZ, R45 ;  /* 0x000000ffff028224 */ /* 0x000fca00078e002d */
[----:B------:R2:W4:Y:S02]  /*42e30*/  @!P0 LDG.E.U8 R41, desc[UR4][R2.64] ;  /* 0x0000000402298981 */ /* 0x000524000c1e1100 */
[----:B--2---:R-:W-:Y:S02]  /*42e40*/  @!P0 IMAD.MOV.U32 R3, RZ, RZ, R51 ;  /* 0x000000ffff038224 */ /* 0x004fe400078e0033 */
[----:B------:R-:W-:-:S05]  /*42e50*/  @!P0 IMAD.MOV.U32 R2, RZ, RZ, R50 ;  /* 0x000000ffff028224 */ /* 0x000fca00078e0032 */
[----:B------:R1:W2:Y:S04]  /*42e60*/  @!P0 LDG.E.U8 R40, desc[UR4][R2.64] ;  /* 0x0000000402288981 */ /* 0x0002a8000c1e1100 */
[----:B---3--:R3:W-:Y:S04]  /*42e70*/  STL [R1+0x5e68], R43 ;  /* 0x005e682b01007387 */ /* 0x0087e80000100800 */
[----:B------:R-:W2:Y:S04]  /*42e80*/  LDL R49, [R1+0x3a40] ;  /* 0x003a400001317983 */ /* 0x000ea80000100800 */
[----:B------:R-:W2:Y:S04]  /*42e90*/  LDL R47, [R1+0x3a48] ;  /* 0x003a4800012f7983 */ /* 0x000ea80000100800 */
[----:B------:R-:W2:Y:S04]  /*42ea0*/  LDL R46, [R1+0x3a84] ;  /* 0x003a8400012e7983 */ /* 0x000ea80000100800 */
[----:B----4-:R4:W-:Y:S04]  /*42eb0*/  STL [R1+0x5e6c], R42 ;  /* 0x005e6c2a01007387 */ /* 0x0109e80000100800 */
[----:B------:R-:W4:Y:S04]  /*42ec0*/  LDL R45, [R1+0x3a50] ;  /* 0x003a5000012d7983 */ /* 0x000f280000100800 */
[----:B0-----:R-:W4:Y:S01]  /*42ed0*/  LDL R44, [R1+0x3a8c] ;  /* 0x003a8c00012c7983 */ /* 0x001f220000100800 */
[----:B-1----:R-:W-:-:S03]  /*42ee0*/  @!P0 IMAD.MOV.U32 R2, RZ, RZ, R48 ;  /* 0x000000ffff028224 */ /* 0x002fc600078e0030 */
[----:B------:R0:W-:Y:S04]  /*42ef0*/  STL [R1+0x5e70], R41 ;  /* 0x005e702901007387 */ /* 0x0001e80000100800 */
[----:B------:R-:W4:Y:S04]  /*42f00*/  LDL R50, [R1+0x3a58] ;  /* 0x003a580001327983 */ /* 0x000f280000100800 */
[----:B---3--:R-:W3:Y:S04]  /*42f10*/  LDL R43, [R1+0x3a94] ;  /* 0x003a9400012b7983 */ /* 0x008ee80000100800 */
[----:B--2---:R-:W-:Y:S04]  /*42f20*/  STL [R1+0x5e74], R40 ;  /* 0x005e742801007387 */ /* 0x004fe80000100800 */
[----:B----4-:R-:W2:Y:S01]  /*42f30*/  LDL R42, [R1+0x3a9c] ;  /* 0x003a9c00012a7983 */ /* 0x010ea20000100800 */
[----:B------:R-:W-:-:S03]  /*42f40*/  @!P0 IMAD.MOV.U32 R3, RZ, RZ, R49 ;  /* 0x000000ffff038224 */ /* 0x000fc600078e0031 */
[----:B------:R-:W4:Y:S04]  /*42f50*/  LDL R49, [R1+0x3a60] ;  /* 0x003a600001317983 */ /* 0x000f280000100800 */
[----:B------:R1:W4:Y:S02]  /*42f60*/  @!P0 LDG.E.U8 R39, desc[UR4][R2.64] ;  /* 0x0000000402278981 */ /* 0x000324000c1e1100 */
[----:B-1----:R-:W-:Y:S02]  /*42f70*/  @!P0 IMAD.MOV.U32 R2, RZ, RZ, R46 ;  /* 0x000000ffff028224 */ /* 0x002fe400078e002e */
[----:B------:R-:W-:-:S05]  /*42f80*/  @!P0 IMAD.MOV.U32 R3, RZ, RZ, R47 ;  /* 0x000000ffff038224 */ /* 0x000fca00078e002f */
[----:B------:R1:W4:Y:S02]  /*42f90*/  @!P0 LDG.E.U8 R38, desc[UR4][R2.64] ;  /* 0x0000000402268981 */ /* 0x000324000c1e1100 */
[----:B-1----:R-:W-:Y:S02]  /*42fa0*/  @!P0 IMAD.MOV.U32 R3, RZ, RZ, R45 ;  /* 0x000000ffff038224 */ /* 0x002fe400078e002d */
[----:B------:R-:W-:-:S05]  /*42fb0*/  @!P0 IMAD.MOV.U32 R2, RZ, RZ, R44 ;  /* 0x000000ffff028224 */ /* 0x000fca00078e002c */
[----:B------:R1:W4:Y:S02]  /*42fc0*/  @!P0 LDG.E.U8 R37, desc[UR4][R2.64] ;  /* 0x0000000402258981 */ /* 0x000324000c1e1100 */
[----:B-1----:R-:W-:Y:S02]  /*42fd0*/  @!P0 IMAD.MOV.U32 R3, RZ, RZ, R50 ;  /* 0x000000ffff038224 */ /* 0x002fe400078e0032 */
[----:B---3--:R-:W-:-:S05]  /*42fe0*/  @!P0 IMAD.MOV.U32 R2, RZ, RZ, R43 ;  /* 0x000000ffff028224 */ /* 0x008fca00078e002b */
[----:B------:R2:W3:Y:S02]  /*42ff0*/  @!P0 LDG.E.U8 R36, desc[UR4][R2.64] ;  /* 0x0000000402248981 */ /* 0x0004e4000c1e1100 */
[----:B--2---:R-:W-:Y:S02]  /*43000*/  @!P0 IMAD.MOV.U32 R2, RZ, RZ, R42 ;  /* 0x000000ffff028224 */ /* 0x004fe400078e002a */
[----:B----4-:R-:W-:Y:S01]  /*43010*/  @!P0 IMAD.MOV.U32 R3, RZ, RZ, R49 ;  /* 0x000000ffff038224 */ /* 0x010fe200078e0031 */
[----:B------:R1:W-:Y:S04]  /*43020*/  STL [R1+0x5e78], R39 ;  /* 0x005e782701007387 */ /* 0x0003e80000100800 */
[----:B------:R-:W2:Y:S04]  /*43030*/  LDL R48, [R1+0x3a68] ;  /* 0x003a680001307983 */ /* 0x000ea80000100800 */
[----:B------:R-:W4:Y:S04]  /*43040*/  LDL R47, [R1+0x3aa4] ;  /* 0x003aa400012f7983 */ /* 0x000f280000100800 */
[----:B0-----:R-:W4:Y:S04]  /*43050*/  LDL R41, [R1+0x3aac] ;  /* 0x003aac0001297983 */ /* 0x001f280000100800 */
[----:B------:R2:W4:Y:S04]  /*43060*/  @!P0 LDG.E.U8 R35, desc[UR4][R2.64] ;  /* 0x0000000402238981 */ /* 0x000528000c1e1100 */
[----:B------:R-:W-:Y:S04]  /*43070*/  STL [R1+0x5e7c], R38 ;  /* 0x005e7c2601007387 */ /* 0x000fe80000100800 */
[----:B------:R-:W4:Y:S04]  /*43080*/  LDL R46, [R1+0x3a70] ;  /* 0x003a7000012e7983 */ /* 0x000f280000100800 */
[----:B------:R-:W4:Y:S04]  /*43090*/  LDL R45, [R1+0x3a78] ;  /* 0x003a7800012d7983 */ /* 0x000f280000100800 */
[----:B------:R-:W4:Y:S04]  /*430a0*/  LDL R44, [R1+0x3ab4] ;  /* 0x003ab400012c7983 */ /* 0x000f280000100800 */
[----:B------:R-:W-:Y:S04]  /*430b0*/  STL [R1+0x5e80], R37 ;  /* 0x005e802501007387 */ /* 0x000fe80000100800 */
[----:B------:R-:W4:Y:S04]  /*430c0*/  LDL R43, [R1+0x3a80] ;  /* 0x003a8000012b7983 */ /* 0x000f280000100800 */
[----:B-1----:R-:W4:Y:S04]  /*430d0*/  LDL R39, [R1+0x3abc] ;  /* 0x003abc0001277983 */ /* 0x002f280000100800 */
[----:B------:R-:W4:Y:S04]  /*430e0*/  LDL R40, [R1+0x3ac4] ;  /* 0x003ac40001287983 */ /* 0x000f280000100800 */
[----:B---3--:R0:W-:Y:S04]  /*430f0*/  STL [R1+0x5e84], R36 ;  /* 0x005e842401007387 */ /* 0x0081e80000100800 */
[----:B------:R-:W3:Y:S04]  /*43100*/  LDL R42, [R1+0x3a88] ;  /* 0x003a8800012a7983 */ /* 0x000ee80000100800 */
[----:B0-----:R-:W3:Y:S01]  /*43110*/  LDL R36, [R1+0x3acc] ;  /* 0x003acc0001247983 */ /* 0x001ee20000100800 */
[----:B--2---:R-:W-:-:S02]  /*43120*/  @!P0 IMAD.MOV.U32 R3, RZ, RZ, R48 ;  /* 0x000000ffff038224 */ /* 0x004fc400078e0030 */
[----:B----4-:R-:W-:Y:S01]  /*43130*/  @!P0 IMAD.MOV.U32 R2, RZ, RZ, R47 ;  /* 0x000000ffff028224 */ /* 0x010fe200078e002f */
[----:B------:R-:W-:Y:S04]  /*43140*/  STL [R1+0x5e88], R35 ;  /* 0x005e882301007387 */ /* 0x000fe80000100800 */
[----:B------:R-:W2:Y:S04]  /*43150*/  LDL R38, [R1+0x3a90] ;  /* 0x003a900001267983 */ /* 0x000ea80000100800 */
[----:B------:R0:W4:Y:S04]  /*43160*/  @!P0 LDG.E.U8 R34, desc[UR4][R2.64] ;  /* 0x0000000402228981 */ /* 0x000128000c1e1100 */
[----:B------:R-:W4:Y:S01]  /*43170*/  LDL R37, [R1+0x3ad4] ;  /* 0x003ad40001257983 */ /* 0x000f220000100800 */
[----:B0-----:R-:W-:-:S02]  /*43180*/  @!P0 IMAD.MOV.U32 R2, RZ, RZ, R41 ;  /* 0x000000ffff028224 */ /* 0x001fc400078e0029 */
[----:B------:R-:W-:-:S05]  /*43190*/  @!P0 IMAD.MOV.U32 R3, RZ, RZ, R46 ;  /* 0x000000ffff038224 */ /* 0x000fca00078e002e */
[----:B------:R0:W4:Y:S02]  /*431a0*/  @!P0 LDG.E.U8 R33, desc[UR4][R2.64] ;  /* 0x0000000402218981 */ /* 0x000124000c1e1100 */
[----:B0-----:R-:W-:Y:S02]  /*431b0*/  @!P0 IMAD.MOV.U32 R2, RZ, RZ, R44 ;  /* 0x000000ffff028224 */ /* 0x001fe400078e002c */
[----:B------:R-:W-:-:S05]  /*431c0*/  @!P0 IMAD.MOV.U32 R3, RZ, RZ, R45 ;  /* 0x000000ffff038224 */ /* 0x000fca00078e002d */
[----:B------:R0:W4:Y:S02]  /*431d0*/  @!P0 LDG.E.U8 R32, desc[UR4][R2.64] ;  /* 0x0000000402208981 */ /* 0x000124000c1e1100 */
[----:B0-----:R-:W-:Y:S02]  /*431e0*/  @!P0 IMAD.MOV.U32 R2, RZ, RZ, R39 ;  /* 0x000000ffff028224 */ /* 0x001fe400078e0027 */
[----:B------:R-:W-:-:S05]  /*431f0*/  @!P0 IMAD.MOV.U32 R3, RZ, RZ, R43 ;  /* 0x000000ffff038224 */ /* 0x000fca00078e002b */
[----:B------:R0:W4:Y:S02]  /*43200*/  @!P0 LDG.E.U8 R31, desc[UR4][R2.64] ;  /* 0x00000004021f8981 */ /* 0x000124000c1e1100 */
[----:B0-----:R-:W-:Y:S02]  /*43210*/  @!P0 IMAD.MOV.U32 R2, RZ, RZ, R40 ;  /* 0x000000ffff028224 */ /* 0x001fe400078e0028 */
[----:B---3--:R-:W-:-:S05]  /*43220*/  @!P0 IMAD.MOV.U32 R3, RZ, RZ, R42 ;  /* 0x000000ffff038224 */ /* 0x008fca00078e002a */
[----:B------:R0:W3:Y:S02]  /*43230*/  @!P0 LDG.E.U8 R30, desc[UR4][R2.64] ;  /* 0x00000004021e8981 */ /* 0x0000e4000c1e1100 */
[----:B0-----:R-:W-:Y:S02]  /*43240*/  @!P0 IMAD.MOV.U32 R2, RZ, RZ, R36 ;  /* 0x000000ffff028224 */ /* 0x001fe400078e0024 */
[----:B--2---:R-:W-:Y:S01]  /*43250*/  @!P0 IMAD.MOV.U32 R3, RZ, RZ, R38 ;  /* 0x000000ffff038224 */ /* 0x004fe200078e0026 */
[----:B----4-:R0:W-:Y:S04]  /*43260*/  STL [R1+0x5e8c], R34 ;  /* 0x005e8c2201007387 */ /* 0x0101e80000100800 */
[----:B------:R-:W2:Y:S04]  /*43270*/  LDL R41, [R1+0x3a98] ;  /* 0x003a980001297983 */ /* 0x000ea80000100800 */
[----:B------:R1:W4:Y:S04]  /*43280*/  @!P0 LDG.E.U8 R29, desc[UR4][R2.64] ;  /* 0x00000004021d8981 */ /* 0x000328000c1e1100 */
[----:B0-----:R-:W4:Y:S04]  /*43290*/  LDL R34, [R1+0x3adc] ;  /* 0x003adc0001227983 */ /* 0x001f280000100800 */
[----:B------:R0:W-:Y:S04]  /*432a0*/  STL [R1+0x5e90], R33 ;  /* 0x005e902101007387 */ /* 0x0001e80000100800 */
[----:B------:R-:W4:Y:S04]  /*432b0*/  LDL R35, [R1+0x3aa0] ;  /* 0x003aa00001237983 */ /* 0x000f280000100800 */
[----:B0-----:R-:W4:Y:S04]  /*432c0*/  LDL R33, [R1+0x3ae4] ;  /* 0x003ae40001217983 */ /* 0x001f280000100800 */
[----:B------:R0:W-:Y:S04]  /*432d0*/  STL [R1+0x5e94], R32 ;  /* 0x005e942001007387 */ /* 0x0001e80000100800 */
[----:B------:R-:W4:Y:S04]  /*432e0*/  LDL R39, [R1+0x3aec] ;  /* 0x003aec0001277983 */ /* 0x000f280000100800 */
[----:B0-----:R-:W4:Y:S04]  /*432f0*/  LDL R32, [R1+0x3aa8] ;  /* 0x003aa80001207983 */ /* 0x001f280000100800 */
[----:B------:R0:W-:Y:S04]  /*43300*/  STL [R1+0x5e98], R31 ;  /* 0x005e981f01007387 */ /* 0x0001e80000100800 */
[----:B------:R-:W4:Y:S04]  /*43310*/  LDL R40, [R1+0x3ab0] ;  /* 0x003ab00001287983 */ /* 0x000f280000100800 */
[----:B------:R-:W4:Y:S04]  /*43320*/  LDL R42, [R1+0x3ab8] ;  /* 0x003ab800012a7983 */ /* 0x000f280000100800 */
[----:B0-----:R-:W4:Y:S04]  /*43330*/  LDL R31, [R1+0x3af4] ;  /* 0x003af400011f7983 */ /* 0x001f280000100800 */
[----:B---3--:R0:W-:Y:S04]  /*43340*/  STL [R1+0x5e9c], R30 ;  /* 0x005e9c1e01007387 */ /* 0x0081e80000100800 */
[----:B------:R-:W3:Y:S04]  /*43350*/  LDL R38, [R1+0x3ac0] ;  /* 0x003ac00001267983 */ /* 0x000ee80000100800 */
[----:B------:R-:W3:Y:S01]  /*43360*/  LDL R36, [R1+0x3afc] ;  /* 0x003afc0001247983 */ /* 0x000ee20000100800 */
[----:B-1----:R-:W-:-:S02]  /*43370*/  @!P0 IMAD.MOV.U32 R2, RZ, RZ, R37 ;  /* 0x000000ffff028224 */ /* 0x002fc400078e0025 */
[----:B--2---:R-:W-:Y:S01]  /*43380*/  @!P0 IMAD.MOV.U32 R3, RZ, RZ, R41 ;  /* 0x000000ffff038224 */ /* 0x004fe200078e0029 */
[----:B----4-:R1:W-:Y:S04]  /*43390*/  STL [R1+0x5ea0], R29 ;  /* 0x005ea01d01007387 */ /* 0x0103e80000100800 */
[----:B------:R-:W2:Y:S04]  /*433a0*/  LDL R41, [R1+0x3ac8] ;  /* 0x003ac80001297983 */ /* 0x000ea80000100800 */
[----:B------:R-:W4:Y:S04]  /*433b0*/  LDL R37, [R1+0x3b04] ;  /* 0x003b040001257983 */ /* 0x000f280000100800 */
[----:B------:R1:W4:Y:S04]  /*433c0*/  @!P0 LDG.E.U8 R28, desc[UR4][R2.64] ;  /* 0x00000004021c8981 */ /* 0x000328000c1e1100 */
[----:B0-----:R-:W4:Y:S04]  /*433d0*/  LDL R30, [R1+0x3b2c] ;  /* 0x003b2c00011e7983 */ /* 0x001f280000100800 */
[----:B------:R-:W4:Y:S04]  /*433e0*/  LDL R45, [R1+0x3b18] ;  /* 0x003b1800012d7983 */ /* 0x000f280000100800 */
[----:B------:R-:W4:Y:S04]  /*433f0*/  LDL R44, [R1+0x3b20] ;  /* 0x003b2000012c7983 */ /* 0x000f280000100800 */
[----:B------:R-:W4:Y:S04]  /*43400*/  LDL R43, [R1+0x3b5c] ;  /* 0x003b5c00012b7983 */ /* 0x000f280000100800 */
[----:B-1----:R-:W4:Y:S01]  /*43410*/  LDL R29, [R1+0x3b24] ;  /* 0x003b2400011d7983 */ /* 0x002f220000100800 */
[----:B------:R-:W-:-:S02]  /*43420*/  @!P0 IMAD.MOV.U32 R2, RZ, RZ, R34 ;  /* 0x000000ffff028224 */ /* 0x000fc400078e0022 */
[----:B------:R-:W-:Y:S01]  /*43430*/  @!P0 IMAD.MOV.U32 R3, RZ, RZ, R35 ;  /* 0x000000ffff038224 */ /* 0x000fe200078e0023 */
[----:B------:R-:W4:Y:S04]  /*43440*/  LDL R34, [R1+0x3b0c] ;  /* 0x003b0c0001227983 */ /* 0x000f280000100800 */
[----:B------:R-:W4:Y:S04]  /*43450*/  LDL R35, [R1+0x3ad0] ;  /* 0x003ad00001237983 */ /* 0x000f280000100800 */
[----:B------:R0:W4:Y:S02]  /*43460*/  @!P0 LDG.E.U8 R27, desc[UR4][R2.64] ;  /* 0x00000004021b8981 */ /* 0x000124000c1e1100 */
[----:B0-----:R-:W-:-:S02]  /*43470*/  @!P0 IMAD.MOV.U32 R2, RZ, RZ, R33 ;  /* 0x000000ffff028224 */ /* 0x001fc400078e0021 */
[----:B------:R-:W4:Y:S01]  /*43480*/  LDL R33, [R1+0x3ad8] ;  /* 0x003ad80001217983 */ /* 0x000f220000100800 */
[----:B------:R-:W-:-:S03]  /*43490*/  @!P0 IMAD.MOV.U32 R3, RZ, RZ, R32 ;  /* 0x000000ffff038224 */ /* 0x000fc600078e0020 */
[----:B------:R-:W4:Y:S04]  /*434a0*/  LDL R32, [R1+0x3b14] ;  /* 0x003b140001207983 */ /* 0x000f280000100800 */
[----:B------:R0:W4:Y:S02]  /*434b0*/  @!P0 LDG.E.U8 R26, desc[UR4][R2.64] ;  /* 0x00000004021a8981 */ /* 0x000124000c1e1100 */
[----:B0-----:R-:W-:Y:S02]  /*434c0*/  @!P0 IMAD.MOV.U32 R2, RZ, RZ, R39 ;  /* 0x000000ffff028224 */ /* 0x001fe400078e0027 */
        /* <DEDUP_REMOVED lines=9> */
[----:B---3--:R-:W-:Y:S02]  /*43560*/  @!P0 IMAD.MOV.U32 R2, RZ, RZ, R36 ;  /* 0x000000ffff028224 */ /* 0x008fe400078e0024 */
[----:B------:R-:W-:Y:S01]  /*43570*/  @!P0 IMAD.MOV.U32 R3, RZ, RZ, R38 ;  /* 0x000000ffff038224 */ /* 0x000fe200078e0026 */
[----:B------:R-:W3:Y:S04]  /*43580*/  LDL R36, [R1+0x3b34] ;  /* 0x003b340001247983 */ /* 0x000ee80000100800 */
[----:B------:R-:W3:Y:S04]  /*43590*/  LDL R38, [R1+0x3af0] ;  /* 0x003af00001267983 */ /* 0x000ee80000100800 */
[----:B------:R2:W3:Y:S02]  /*435a0*/  @!P0 LDG.E.U8 R23, desc[UR4][R2.64] ;  /* 0x0000000402178981 */ /* 0x0004e4000c1e1100 */
[----:B--2---:R-:W-:-:S02]  /*435b0*/  @!P0 IMAD.MOV.U32 R3, RZ, RZ, R41 ;  /* 0x000000ffff038224 */ /* 0x004fc400078e0029 */
[----:B----4-:R-:W-:Y:S01]  /*435c0*/  @!P0 IMAD.MOV.U32 R2, RZ, RZ, R37 ;  /* 0x000000ffff028224 */ /* 0x010fe200078e0025 */
[----:B------:R-:W2:Y:S04]  /*435d0*/  LDL R41, [R1+0x3b64] ;  /* 0x003b640001297983 */ /* 0x000ea80000100800 */
[----:B------:R-:W4:Y:S04]  /*435e0*/  LDL R37, [R1+0x3af8] ;  /* 0x003af80001257983 */ /* 0x000f280000100800 */
[----:B------:R0:W2:Y:S02]  /*435f0*/  @!P0 LDG.E.U8 R22, desc[UR4][R2.64] ;  /* 0x0000000402168981 */ /* 0x0000a4000c1e1100 */
[----:B0-----:R-:W-:-:S02]  /*43600*/  @!P0 IMAD.MOV.U32 R2, RZ, RZ, R34 ;  /* 0x000000ffff028224 */ /* 0x001fc400078e0022 */
[----:B------:R-:W-:Y:S01]  /*43610*/  @!P0 IMAD.MOV.U32 R3, RZ, RZ, R35 ;  /* 0x000000ffff038224 */ /* 0x000fe200078e0023 */
[----:B------:R-:W2:Y:S04]  /*43620*/  LDL R34, [R1+0x3b3c] ;  /* 0x003b3c0001227983 */ /* 0x000ea80000100800 */
[----:B------:R-:W2:Y:S04]  /*43630*/  LDL R35, [R1+0x3b00] ;  /* 0x003b000001237983 */ /* 0x000ea80000100800 */
[----:B------:R0:W2:Y:S02]  /*43640*/  @!P0 LDG.E.U8 R21, desc[UR4][R2.64] ;  /* 0x0000000402158981 */ /* 0x0000a4000c1e1100 */
[----:B0-----:R-:W-:-:S02]  /*43650*/  @!P0 IMAD.MOV.U32 R3, RZ, RZ, R33 ;  /* 0x000000ffff038224 */ /* 0x001fc400078e0021 */
[----:B------:R-:W2:Y:S01]  /*43660*/  LDL R33, [R1+0x3b08] ;  /* 0x003b080001217983 */ /* 0x000ea20000100800 */
[----:B------:R-:W-:-:S03]  /*43670*/  @!P0 IMAD.MOV.U32 R2, RZ, RZ, R32 ;  /* 0x000000ffff028224 */ /* 0x000fc600078e0020 */
[----:B------:R-:W2:Y:S04]  /*43680*/  LDL R32, [R1+0x3b44] ;  /* 0x003b440001207983 */ /* 0x000ea80000100800 */
[----:B------:R0:W2:Y:S02]  /*43690*/  @!P0 LDG.E.U8 R20, desc[UR4][R2.64] ;  /* 0x0000000402148981 */ /* 0x0000a4000c1e1100 */
[----:B0-----:R-:W-:Y:S02]  /*436a0*/  @!P0 IMAD.MOV.U32 R2, RZ, RZ, R39 ;  /* 0x000000ffff028224 */ /* 0x001fe400078e0027 */
[----:B------:R-:W-:Y:S01]  /*436b0*/  @!P0 IMAD.MOV.U32 R3, RZ, RZ, R40 ;  /* 0x000000ffff038224 */ /* 0x000fe200078e0028 */
[----:B------:R-:W2:Y:S04]  /*436c0*/  LDL R39, [R1+0x3b80] ;  /* 0x003b800001277983 */ /* 0x000ea80000100800 */
[----:B------:R-:W2:Y:S04]  /*436d0*/  LDL R40, [R1+0x3b30] ;  /* 0x003b300001287983 */ /* 0x000ea80000100800 */
        /* <DEDUP_REMOVED lines=8> */
[----:B---3--:R-:W-:-:S03]  /*43760*/  @!P0 IMAD.MOV.U32 R3, RZ, RZ, R38 ;  /* 0x000000ffff038224 */ /* 0x008fc600078e0026 */
[----:B------:R-:W3:Y:S04]  /*43770*/  LDL R38, [R1+0x3b38] ;  /* 0x003b380001267983 */ /* 0x000ee80000100800 */
[----:B------:R0:W3:Y:S02]  /*43780*/  @!P0 LDG.E.U8 R17, desc[UR4][R2.64] ;  /* 0x0000000402118981 */ /* 0x0000e4000c1e1100 */
[----:B0-----:R-:W-:Y:S02]  /*43790*/  @!P0 IMAD.MOV.U32 R2, RZ, RZ, R36 ;  /* 0x000000ffff028224 */ /* 0x001fe400078e0024 */
[----:B------:R-:W3:Y:S01]  /*437a0*/  LDL R36, [R1+0x3b40] ;  /* 0x003b400001247983 */ /* 0x000ee20000100800 */
[----:B----4-:R-:W-:-:S03]  /*437b0*/  @!P0 IMAD.MOV.U32 R3, RZ, RZ, R37 ;  /* 0x000000ffff038224 */ /* 0x010fc600078e0025 */
[----:B------:R-:W4:Y:S04]  /*437c0*/  LDL R37, [R1+0x3b7c] ;  /* 0x003b7c0001257983 */ /* 0x000f280000100800 */
[----:B------:R2:W4:Y:S02]  /*437d0*/  @!P0 LDG.E.U8 R16, desc[UR4][R2.64] ;  /* 0x0000000402108981 */ /* 0x000524000c1e1100 */
[----:B--2---:R-:W-:Y:S02]  /*437e0*/  @!P0 IMAD.MOV.U32 R2, RZ, RZ, R34 ;  /* 0x000000ffff028224 */ /* 0x004fe400078e0022 */
        /* <DEDUP_REMOVED lines=15> */
[----:B------:R-:W2:Y:S01]  /*438e0*/  LDL R30, [R1+0x3b58] ;  /* 0x003b5800011e7983 */ /* 0x000ea20000100800 */
[----:B------:R-:W-:-:S05]  /*438f0*/  @!P0 IMAD.MOV.U32 R3, RZ, RZ, R45 ;  /* 0x000000ffff038224 */ /* 0x000fca00078e002d */
[----:B------:R0:W2:Y:S02]  /*43900*/  @!P0 LDG.E.U8 R12, desc[UR4][R2.64] ;  /* 0x00000004020c8981 */ /* 0x0000a4000c1e1100 */
[----:B0-----:R-:W-:Y:S02]  /*43910*/  @!P0 IMAD.MOV.U32 R2, RZ, RZ, R43 ;  /* 0x000000ffff028224 */ /* 0x001fe400078e002b */
        /* <DEDUP_REMOVED lines=8> */
[----:B---3--:R-:W-:Y:S02]  /*439a0*/  @!P0 IMAD.MOV.U32 R3, RZ, RZ, R38 ;  /* 0x000000ffff038224 */ /* 0x008fe400078e0026 */
[----:B----4-:R-:W-:-:S05]  /*439b0*/  @!P0 IMAD.MOV.U32 R2, RZ, RZ, R37 ;  /* 0x000000ffff028224 */ /* 0x010fca00078e0025 */
[----:B------:R2:W3:Y:S02]  /*439c0*/  @!P0 LDG.E.U8 R8, desc[UR4][R2.64] ;  /* 0x0000000402088981 */ /* 0x0004e4000c1e1100 */
[----:B--2---:R-:W-:Y:S02]  /*439d0*/  @!P0 IMAD.MOV.U32 R2, RZ, RZ, R35 ;  /* 0x000000ffff028224 */ /* 0x004fe400078e0023 */
[----:B------:R-:W-:-:S05]  /*439e0*/  @!P0 IMAD.MOV.U32 R3, RZ, RZ, R36 ;  /* 0x000000ffff038224 */ /* 0x000fca00078e0024 */
[----:B------:R0:W2:Y:S02]  /*439f0*/  @!P0 LDG.E.U8 R7, desc[UR4][R2.64] ;  /* 0x0000000402078981 */ /* 0x0000a4000c1e1100 */
[----:B0-----:R-:W-:Y:S02]  /*43a00*/  @!P0 IMAD.MOV.U32 R2, RZ, RZ, R33 ;  /* 0x000000ffff028224 */ /* 0x001fe400078e0021 */
[----:B------:R-:W-:-:S05]  /*43a10*/  @!P0 IMAD.MOV.U32 R3, RZ, RZ, R34 ;  /* 0x000000ffff038224 */ /* 0x000fca00078e0022 */
[----:B------:R0:W4:Y:S02]  /*43a20*/  @!P0 LDG.E.U8 R6, desc[UR4][R2.64] ;  /* 0x0000000402068981 */ /* 0x000124000c1e1100 */
[----:B0-----:R-:W-:Y:S02]  /*43a30*/  @!P0 IMAD.MOV.U32 R3, RZ, RZ, R32 ;  /* 0x000000ffff038224 */ /* 0x001fe400078e0020 */
[----:B------:R-:W-:Y:S02]  /*43a40*/  @!P0 IMAD.MOV.U32 R2, RZ, RZ, R31 ;  /* 0x000000ffff028224 */ /* 0x000fe400078e001f */
[----:B------:R-:W0:Y:S04]  /*43a50*/  LDS.U8 R31, [R0+UR15+0x410] ;  /* 0x0004100f001f7984 */ /* 0x000e280008000000 */
[----:B------:R1:W4:Y:S02]  /*43a60*/  @!P0 LDG.E.U8 R5, desc[UR4][R2.64] ;  /* 0x0000000402058981 */ /* 0x000324000c1e1100 */
[----:B-1----:R-:W-:-:S02]  /*43a70*/  @!P0 IMAD.MOV.U32 R3, RZ, RZ, R30 ;  /* 0x000000ffff038224 */ /* 0x002fc400078e001e */
[----:B------:R-:W1:Y:S01]  /*43a80*/  LDS.U8 R30, [R0+UR15+0x618] ;  /* 0x0006180f001e7984 */ /* 0x000e620008000000 */
[----:B------:R-:W-:-:S03]  /*43a90*/  @!P0 IMAD.MOV.U32 R2, RZ, RZ, R29 ;  /* 0x000000ffff028224 */ /* 0x000fc600078e001d */
[----:B------:R-:W1:Y:S04]  /*43aa0*/  LDS.U8 R29, [R0+UR15+0x8] ;  /* 0x0000080f001d7984 */ /* 0x000e680008000000 */
[----:B0-----:R-:W-:Y:S04]  /*43ab0*/  STL [R1+0x256c], R31 ;  /* 0x00256c1f01007387 */ /* 0x001fe80000100800 */
[----:B------:R-:W0:Y:S04]  /*43ac0*/  LDS.U8 R31, [R0+UR15+0x200] ;  /* 0x0002000f001f7984 */ /* 0x000e280008000000 */
[----:B-1----:R-:W-:Y:S04]  /*43ad0*/  STL [R1+0x2568], R30 ;  /* 0x0025681e01007387 */ /* 0x002fe80000100800 */
[----:B------:R-:W1:Y:S04]  /*43ae0*/  LDS.U8 R30, [R0+UR15+0x418] ;  /* 0x0004180f001e7984 */ /* 0x000e680008000000 */
[----:B------:R-:W-:Y:S04]  /*43af0*/  STL [R1+0x2134], R29 ;  /* 0x0021341d01007387 */ /* 0x000fe80000100800 */
        /* <DEDUP_REMOVED lines=18> */
[----:B------:R-:W3:Y:S04]  /*43c20*/  LDS.U8 R29, [R0+UR15+0x10] ;  /* 0x0000100f001d7984 */ /* 0x000ee80008000000 */
[----:B0-----:R-:W-:Y:S04]  /*43c30*/  STL [R1+0x2584], R31 ;  /* 0x0025841f01007387 */ /* 0x001fe80000100800 */
[----:B------:R-:W0:Y:S04]  /*43c40*/  LDS.U8 R31, [R0+UR15+0x218] ;  /* 0x0002180f001f7984 */ /* 0x000e280008000000 */
[----:B-1----:R-:W-:Y:S04]  /*43c50*/  STL [R1+0x2580], R30 ;  /* 0x0025801e01007387 */ /* 0x002fe80000100800 */
[----:B------:R-:W1:Y:S04]  /*43c60*/  LDS.U8 R30, [R0+UR15+0x400] ;  /* 0x0004000f001e7984 */ /* 0x000e680008000000 */
[----:B---3--:R-:W-:Y:S04]  /*43c70*/  STL [R1+0x214c], R29 ;  /* 0x00214c1d01007387 */ /* 0x008fe80000100800 */
        /* <DEDUP_REMOVED lines=215> */
[----:B------:R-:W-:Y:S01]  /*449f0*/  STL [R1+0x5728], R61 ;  /* 0x0057283d01007387 */ /* 0x000fe20000100800 */
[----:B------:R-:W-:-:S03]  /*44a00*/  PRMT R4, RZ, 0x7610, R4 ;  /* 0x00007610ff047816 */ /* 0x000fc60000000004 */
[----:B---3--:R3:W-:Y:S04]  /*44a10*/  STL [R1+0x24a4], R29 ;  /* 0x0024a41d01007387 */ /* 0x0087e80000100800 */
[----:B------:R-:W-:Y:S04]  /*44a20*/  STL [R1+0x572c], R0 ;  /* 0x00572c0001007387 */ /* 0x000fe80000100800 */
[----:B------:R2:W4:Y:S01]  /*44a30*/  @!P0 LDG.E.U8 R4, desc[UR4][R2.64] ;  /* 0x0000000402048981 */ /* 0x000522000c1e1100 */
[----:B---3--:R-:W-:-:S03]  /*44a40*/  LOP3.LUT R29, R0, 0x20, RZ, 0x3c, !PT ;  /* 0x00000020001d7812 */ /* 0x008fc600078e3cff */
[----:B--2---:R-:W-:Y:S04]  /*44a50*/  LDS.U8 R3, [R0+UR15] ;  /* 0x0000000f00037984 */ /* 0x004fe80008000000 */
[----:B------:R-:W-:Y:S04]  /*44a60*/  LDS.U8 R2, [R0+UR15+0x208] ;  /* 0x0002080f00027984 */ /* 0x000fe80008000000 */
[----:B------:R-:W-:Y:S04]  /*44a70*/  LDS.U8 R0, [R29+UR15+0x410] ;  /* 0x0004100f1d007984 */ /* 0x000fe80008000000 */
[----:B0-----:R-:W-:Y:S04]  /*44a80*/  STL [R1+0x3cb4], R31 ;  /* 0x003cb41f01007387 */ /* 0x001fe80000100800 */
[----:B------:R-:W0:Y:S04]  /*44a90*/  LDS.U8 R31, [R29+UR15] ;  /* 0x0000000f1d1f7984 */ /* 0x000e280008000000 */
[----:B-1----:R-:W-:Y:S04]  /*44aa0*/  STL [R1+0x3cb0], R30 ;  /* 0x003cb01e01007387 */ /* 0x002fe80000100800 */
[----:B------:R-:W1:Y:S04]  /*44ab0*/  LDS.U8 R30, [R29+UR15+0x208] ;  /* 0x0002080f1d1e7984 */ /* 0x000e680008000000 */
[----:B0-----:R-:W-:Y:S04]  /*44ac0*/  STL [R1+0x216c], R31 ;  /* 0x00216c1f01007387 */ /* 0x001fe80000100800 */
[----:B------:R-:W0:Y:S04]  /*44ad0*/  LDS.U8 R31, [R29+UR15+0x618] ;  /* 0x0006180f1d1f7984 */ /* 0x000e280008000000 */
[----:B-1----:R-:W-:Y:S04]  /*44ae0*/  STL [R1+0x2168], R30 ;  /* 0x0021681e01007387 */ /* 0x002fe80000100800 */
[----:B------:R-:W1:Y:S04]  /*44af0*/  LDS.U8 R30, [R29+UR15+0x8] ;  /* 0x0000080f1d1e7984 */ /* 0x000e680008000000 */
[----:B------:R-:W-:Y:S04]  /*44b00*/  STL [R1+0x25ac], R0 ;  /* 0x0025ac0001007387 */ /* 0x000fe80000100800 */
[----:B------:R-:W2:Y:S04]  /*44b10*/  LDS.U8 R0, [R29+UR15+0x200] ;  /* 0x0002000f1d007984 */ /* 0x000ea80008000000 */
[----:B0-----:R-:W-:Y:S04]  /*44b20*/  STL [R1+0x25a8], R31 ;  /* 0x0025a81f01007387 */ /* 0x001fe80000100800 */
[----:B------:R-:W0:Y:S04]  /*44b30*/  LDS.U8 R31, [R29+UR15+0x418] ;  /* 0x0004180f1d1f7984 */ /* 0x000e280008000000 */
[----:B-1----:R-:W-:Y:S04]  /*44b40*/  STL [R1+0x2174], R30 ;  /* 0x0021741e01007387 */ /* 0x002fe80000100800 */
[----:B------:R-:W1:Y:S04]  /*44b50*/  LDS.U8 R30, [R29+UR15+0x610] ;  /* 0x0006100f1d1e7984 */ /* 0x000e680008000000 */
[----:B--2---:R-:W-:Y:S04]  /*44b60*/  STL [R1+0x2170], R0 ;  /* 0x0021700001007387 */ /* 0x004fe80000100800 */
        /* <DEDUP_REMOVED lines=220> */
[----:B--2---:R-:W-:Y:S04]  /*45930*/  STL [R1+0x24d4], R0 ;  /* 0x0024d40001007387 */ /* 0x004fe80000100800 */
[----:B------:R-:W1:Y:S04]  /*45940*/  LDS.U8 R30, [R29+UR15+0x588] ;  /* 0x0005880f1d1e7984 */ /* 0x000e680008000000 */
[----:B------:R-:W2:Y:S04]  /*45950*/  LDS.U8 R0, [R29+UR15+0x780] ;  /* 0x0007800f1d007984 */ /* 0x000ea80008000000 */
[----:B0-----:R-:W-:Y:S04]  /*45960*/  STL [R1+0x24d0], R31 ;  /* 0x0024d01f01007387 */ /* 0x001fe80000100800 */
[----:B------:R-:W-:Y:S04]  /*45970*/  LDS.U8 R31, [R29+UR15+0x2788] ;  /* 0x0027880f1d1f7984 */ /* 0x000fe80008000000 */
[----:B-1----:R-:W-:Y:S04]  /*45980*/  STL [R1+0x3ce4], R30 ;  /* 0x003ce41e01007387 */ /* 0x002fe80000100800 */
[----:B------:R-:W0:Y:S04]  /*45990*/  LDS.U8 R30, [R29+UR15+0x2190] ;  /* 0x0021900f1d1e7984 */ /* 0x000e280008000000 */
[----:B--2---:R-:W-:Y:S04]  /*459a0*/  STL [R1+0x3ce0], R0 ;  /* 0x003ce00001007387 */ /* 0x004fe80000100800 */
[----:B------:R-:W1:Y:S01]  /*459b0*/  LDS.U8 R0, [R29+UR15+0x2398] ;  /* 0x0023980f1d007984 */ /* 0x000e620008000000 */
[----:B------:R-:W2:Y:S03]  /*459c0*/  S2R R60, SR_TID.X ;  /* 0x00000000003c7919 */ /* 0x000ea60000002100 */
[----:B0-----:R-:W-:Y:S04]  /*459d0*/  STL [R1+0x24dc], R30 ;  /* 0x0024dc1e01007387 */ /* 0x001fe80000100800 */
[----:B-1----:R-:W-:Y:S04]  /*459e0*/  STL [R1+0x24d8], R0 ;  /* 0x0024d80001007387 */ /* 0x002fe80000100800 */
[----:B------:R-:W0:Y:S04]  /*459f0*/  LDS.U8 R0, [R29+UR15+0x2580] ;  /* 0x0025800f1d007984 */ /* 0x000e280008000000 */
[----:B------:R-:W1:Y:S01]  /*45a00*/  LDS.U8 R30, [R29+UR15+0x2198] ;  /* 0x0021980f1d1e7984 */ /* 0x000e620008000000 */
[----:B--2---:R-:W-:-:S02]  /*45a10*/  LOP3.LUT R59, R60, 0x3, RZ, 0xc0, !PT ;  /* 0x000000033c3b7812 */ /* 0x004fc400078ec0ff */
[----:B------:R-:W-:-:S03]  /*45a20*/  SHF.R.U32.HI R58, RZ, 0x2, R60 ;  /* 0x00000002ff3a7819 */ /* 0x000fc6000001163c */
[C---:B------:R-:W-:Y:S02]  /*45a30*/  IMAD.SHL.U32 R60, R59.reuse, 0x20, RZ ;  /* 0x000000203b3c7824 */ /* 0x040fe400078e00ff */
[----:B------:R-:W-:Y:S01]  /*45a40*/  IMAD.SHL.U32 R59, R59, 0x800, RZ ;  /* 0x000008003b3b7824 */ /* 0x000fe200078e00ff */
[----:B------:R-:W-:Y:S01]  /*45a50*/  SGXT.U32 R58, R58, 0x3 ;  /* 0x000000033a3a781a */ /* 0x000fe20000000000 */
[----:B0-----:R0:W-:Y:S04]  /*45a60*/  STL [R1+0x3cec], R0 ;  /* 0x003cec0001007387 */ /* 0x0011e80000100800 */
[----:B------:R-:W-:Y:S04]  /*45a70*/  STL [R1+0x3ce8], R31 ;  /* 0x003ce81f01007387 */ /* 0x000fe80000100800 */
[----:B-1----:R-:W-:Y:S04]  /*45a80*/  STL [R1+0x24e4], R30 ;  /* 0x0024e41e01007387 */ /* 0x002fe80000100800 */
[----:B------:R-:W1:Y:S04]  /*45a90*/  LDS.U8 R31, [R29+UR15+0x2390] ;  /* 0x0023900f1d1f7984 */ /* 0x000e680008000000 */
[----:B------:R-:W2:Y:S04]  /*45aa0*/  LDS.U8 R30, [R29+UR15+0x2588] ;  /* 0x0025880f1d1e7984 */ /* 0x000ea80008000000 */
[----:B------:R-:W3:Y:S01]  /*45ab0*/  LDS.U8 R29, [R29+UR15+0x2780] ;  /* 0x0027800f1d1d7984 */ /* 0x000ee20008000000 */
[----:B0-----:R-:W-:-:S04]  /*45ac0*/  LOP3.LUT R0, R60, R59, R58, 0xfe, !PT ;  /* 0x0000003b3c007212 */ /* 0x001fc800078efe3a */
[----:B------:R-:W-:Y:S01]  /*45ad0*/  LOP3.LUT R0, R0, 0x40, RZ, 0x3c, !PT ;  /* 0x0000004000007812 */ /* 0x000fe200078e3cff */
[----:B-1----:R-:W-:Y:S04]  /*45ae0*/  STL [R1+0x24e0], R31 ;  /* 0x0024e01f01007387 */ /* 0x002fe80000100800 */
[----:B------:R-:W0:Y:S04]  /*45af0*/  LDS.U8 R31, [R0+UR15] ;  /* 0x0000000f001f7984 */ /* 0x000e280008000000 */
[----:B--2---:R-:W-:Y:S04]  /*45b00*/  STL [R1+0x3cf4], R30 ;  /* 0x003cf41e01007387 */ /* 0x004fe80000100800 */
[----:B------:R-:W1:Y:S04]  /*45b10*/  LDS.U8 R30, [R0+UR15+0x208] ;  /* 0x0002080f001e7984 */ /* 0x000e680008000000 */
[----:B---3--:R-:W-:Y:S04]  /*45b20*/  STL [R1+0x3cf0], R29 ;  /* 0x003cf01d01007387 */ /* 0x008fe80000100800 */
        /* <DEDUP_REMOVED lines=245> */
[----:B--2---:R2:W-:Y:S04]  /*46a80*/  STL [R1+0x3d2c], R29 ;  /* 0x003d2c1d01007387 */ /* 0x0045e80000100800 */
[----:B0-----:R-:W-:Y:S04]  /*46a90*/  STL [R1+0x3d28], R31 ;  /* 0x003d281f01007387 */ /* 0x001fe80000100800 */
[----:B-1----:R-:W-:Y:S04]  /*46aa0*/  STL [R1+0x2524], R30 ;  /* 0x0025241e01007387 */ /* 0x002fe80000100800 */
[----:B------:R-:W0:Y:S04]  /*46ab0*/  LDS.U8 R31, [R0+UR15+0x2390] ;  /* 0x0023900f001f7984 */ /* 0x000e280008000000 */
[----:B------:R-:W1:Y:S01]  /*46ac0*/  LDS.U8 R30, [R0+UR15+0x2588] ;  /* 0x0025880f001e7984 */ /* 0x000e620008000000 */
[----:B--2---:R-:W-:-:S03]  /*46ad0*/  LOP3.LUT R29, R60, R59, R58, 0xfe, !PT ;  /* 0x0000003b3c1d7212 */ /* 0x004fc600078efe3a */
[----:B------:R-:W2:Y:S01]  /*46ae0*/  LDS.U8 R0, [R0+UR15+0x2780] ;  /* 0x0027800f00007984 */ /* 0x000ea20008000000 */
[----:B------:R-:W-:-:S05]  /*46af0*/  LOP3.LUT R29, R29, 0x60, RZ, 0x3c, !PT ;  /* 0x000000601d1d7812 */ /* 0x000fca00078e3cff */
[----:B------:R-:W-:Y:S04]  /*46b00*/  LDS.U8 R32, [R29+UR15+0x2700] ;  /* 0x0027000f1d207984 */ /* 0x000fe80008000000 */
[----:B------:R-:W-:Y:S04]  /*46b10*/  LDS.U8 R61, [R29+UR15+0x2310] ;  /* 0x0023100f1d3d7984 */ /* 0x000fe80008000000 */
[----:B0-----:R-:W-:Y:S04]  /*46b20*/  STL [R1+0x2520], R31 ;  /* 0x0025201f01007387 */ /* 0x001fe80000100800 */
[----:B------:R-:W0:Y:S04]  /*46b30*/  LDS.U8 R31, [R29+UR15] ;  /* 0x0000000f1d1f7984 */ /* 0x000e280008000000 */
        /* <DEDUP_REMOVED lines=183> */
[----:B------:R-:W-:Y:S04]  /*476b0*/  LDS.U8 R0, [R29+UR15+0x2118] ;  /* 0x0021180f1d007984 */ /* 0x000fe80008000000 */
[----:B0-----:R-:W-:Y:S04]  /*476c0*/  STL [R1+0x3c6c], R31 ;  /* 0x003c6c1f01007387 */ /* 0x001fe80000100800 */
[----:B-1----:R-:W-:Y:S04]  /*476d0*/  STL [R1+0x3c68], R30 ;  /* 0x003c681e01007387 */ /* 0x002fe80000100800 */
[----:B------:R-:W0:Y:S04]  /*476e0*/  LDS.U8 R30, [R29+UR15+0x2508] ;  /* 0x0025080f1d1e7984 */ /* 0x000e280008000000 */
[----:B------:R-:W1:Y:S04]  /*476f0*/  LDS.U8 R31, [R29+UR15+0x180] ;  /* 0x0001800f1d1f7984 */ /* 0x000e680008000000 */
[----:B0-----:R-:W-:Y:S04]  /*47700*/  STL [R1+0x3c74], R30 ;  /* 0x003c741e01007387 */ /* 0x001fe80000100800 */
[----:B------:R-:W0:Y:S04]  /*47710*/  LDS.U8 R30, [R29+UR15+0x388] ;  /* 0x0003880f1d1e7984 */ /* 0x000e280008000000 */
[----:B------:R-:W-:Y:S04]  /*47720*/  STL [R1+0x3c70], R32 ;  /* 0x003c702001007387 */ /* 0x000fe80000100800 */
[----:B------:R-:W2:Y:S04]  /*47730*/  LDS.U8 R32, [R29+UR15+0x590] ;  /* 0x0005900f1d207984 */ /* 0x000ea80008000000 */
[----:B-1----:R-:W-:Y:S04]  /*47740*/  STL [R1+0x252c], R31 ;  /* 0x00252c1f01007387 */ /* 0x002fe80000100800 */
[----:B------:R-:W1:Y:S04]  /*47750*/  LDS.U8 R31, [R29+UR15+0x798] ;  /* 0x0007980f1d1f7984 */ /* 0x000e680008000000 */
[----:B0-----:R-:W-:Y:S04]  /*47760*/  STL [R1+0x2528], R30 ;  /* 0x0025281e01007387 */ /* 0x001fe80000100800 */
[----:B------:R-:W0:Y:S04]  /*47770*/  LDS.U8 R30, [R29+UR15+0x188] ;  /* 0x0001880f1d1e7984 */ /* 0x000e280008000000 */
[----:B--2---:R-:W-:Y:S04]  /*47780*/  STL [R1+0x3d3c], R32 ;  /* 0x003d3c2001007387 */ /* 0x004fe80000100800 */
[----:B------:R-:W2:Y:S04]  /*47790*/  LDS.U8 R32, [R29+UR15+0x380] ;  /* 0x0003800f1d207984 */ /* 0x000ea80008000000 */
[----:B-1----:R-:W-:Y:S04]  /*477a0*/  STL [R1+0x3d38], R31 ;  /* 0x003d381f01007387 */ /* 0x002fe80000100800 */
[----:B------:R-:W1:Y:S04]  /*477b0*/  LDS.U8 R31, [R29+UR15+0x598] ;  /* 0x0005980f1d1f7984 */ /* 0x000e680008000000 */
[----:B0-----:R-:W-:Y:S04]  /*477c0*/  STL [R1+0x2534], R30 ;  /* 0x0025341e01007387 */ /* 0x001fe80000100800 */
[----:B------:R-:W0:Y:S04]  /*477d0*/  LDS.U8 R30, [R29+UR15+0x790] ;  /* 0x0007900f1d1e7984 */ /* 0x000e280008000000 */
[----:B--2---:R-:W-:Y:S04]  /*477e0*/  STL [R1+0x2530], R32 ;  /* 0x0025302001007387 */ /* 0x004fe80000100800 */
[----:B------:R-:W2:Y:S04]  /*477f0*/  LDL.LU R55, [R1+0x212c] ;  /* 0x00212c0001377983 */ /* 0x000ea80000300800 */
[----:B-1----:R-:W-:Y:S04]  /*47800*/  STL [R1+0x3d44], R31 ;  /* 0x003d441f01007387 */ /* 0x002fe80000100800 */
[----:B------:R-:W3:Y:S04]  /*47810*/  LDL.LU R56, [R1+0x2128] ;  /* 0x0021280001387983 */ /* 0x000ee80000300800 */
[----:B------:R-:W-:Y:S04]  /*47820*/  LDS.U8 R32, [R29+UR15+0x2388] ;  /* 0x0023880f1d207984 */ /* 0x000fe80008000000 */
[----:B------:R-:W-:Y:S04]  /*47830*/  LDS.U8 R31, [R29+UR15+0x2590] ;  /* 0x0025900f1d1f7984 */ /* 0x000fe80008000000 */
[----:B0-----:R-:W-:Y:S04]  /*47840*/  STL [R1+0x3d40], R30 ;  /* 0x003d401e01007387 */ /* 0x001fe80000100800 */
[----:B------:R-:W0:Y:S04]  /*47850*/  LDS.U8 R30, [R29+UR15+0x2180] ;  /* 0x0021800f1d1e7984 */ /* 0x000e280008000000 */
[----:B------:R-:W4:Y:S04]  /*47860*/  LDL.LU R57, [R1+0x2120] ;  /* 0x0021200001397983 */ /* 0x000f280000300800 */
[----:B------:R-:W4:Y:S04]  /*47870*/  LDL.LU R58, [R1+0x2118] ;  /* 0x00211800013a7983 */ /* 0x000f280000300800 */
[----:B------:R-:W4:Y:S04]  /*47880*/  LDL.LU R59, [R1+0x2104] ;  /* 0x00210400013b7983 */ /* 0x000f280000300800 */
[----:B0-----:R-:W-:Y:S04]  /*47890*/  STL [R1+0x253c], R30 ;  /* 0x00253c1e01007387 */ /* 0x001fe80000100800 */
[----:B------:R-:W0:Y:S04]  /*478a0*/  LDS.U8 R30, [R29+UR15+0x2798] ;  /* 0x0027980f1d1e7984 */ /* 0x000e280008000000 */
[----:B------:R-:W-:Y:S04]  /*478b0*/  STL [R1+0x2538], R32 ;  /* 0x0025382001007387 */ /* 0x000fe80000100800 */
        /* <DEDUP_REMOVED lines=34> */
[----:B------:R-:W0:Y:S04]  /*47ae0*/  LDS.U8 R30, [R29+UR15+0x2198] ;  /* 0x0021980f1d1e7984 */ /* 0x000e280008000000 */
[----:B-1----:R-:W-:Y:S01]  /*47af0*/  STL [R1+0x3d68], R32 ;  /* 0x003d682001007387 */ /* 0x002fe20000100800 */
[----:B------:R-:W1:Y:S03]  /*47b00*/  S2R R60, SR_TID.X ;  /* 0x00000000003c7919 */ /* 0x000e660000002100 */
[----:B0-----:R-:W-:Y:S04]  /*47b10*/  STL [R1+0x2564], R30 ;  /* 0x0025641e01007387 */ /* 0x001fe80000100800 */
[----:B------:R-:W0:Y:S04]  /*47b20*/  LDS.U8 R30, [R29+UR15+0x2588] ;  /* 0x0025880f1d1e7984 */ /* 0x000e280008000000 */
[----:B------:R-:W2:Y:S04]  /*47b30*/  LDS.U8 R29, [R29+UR15+0x2780] ;  /* 0x0027800f1d1d7984 */ /* 0x000ea80008000000 */
[----:B------:R-:W-:Y:S01]  /*47b40*/  STL [R1+0x2560], R31 ;  /* 0x0025601f01007387 */ /* 0x000fe20000100800 */
[----:B-1----:R-:W-:Y:S01]  /*47b50*/  LOP3.LUT R60, R60, 0x1f, RZ, 0xc0, !PT ;  /* 0x0000001f3c3c7812 */ /* 0x002fe200078ec0ff */
[----:B------:R-:W-:Y:S06]  /*47b60*/  BAR.SYNC.DEFER_BLOCKING 0x0 ;  /* 0x0000000000007b1d */ /* 0x000fec0000010000 */
[----:B0-----:R-:W-:Y:S04]  /*47b70*/  STL [R1+0x3d74], R30 ;  /* 0x003d741e01007387 */ /* 0x001fe80000100800 */
[----:B--2---:R0:W-:Y:S04]  /*47b80*/  STL [R1+0x3d70], R29 ;  /* 0x003d701d01007387 */ /* 0x0041e80000100800 */
        /* <DEDUP_REMOVED lines=23> */
[----:B------:R0:W-:Y:S04]  /*47d00*/  STS.U8 [R60+UR15], R55 ;  /* 0x000000373c007988 */ /* 0x0001e8000800000f */
[----:B------:R-:W2:Y:S04]  /*47d10*/  LDL.LU R52, [R1+0x38] ;  /* 0x0000380001347983 */ /* 0x000ea80000300800 */
[----:B---3--:R1:W-:Y:S04]  /*47d20*/  STS.U8 [R60+UR15+0x20], R56 ;  /* 0x000020383c007988 */ /* 0x0083e8000800000f */
[----:B----4-:R3:W-:Y:S04]  /*47d30*/  STS.U8 [R60+UR15+0x40], R57 ;  /* 0x000040393c007988 */ /* 0x0107e8000800000f */
[----:B------:R4:W-:Y:S04]  /*47d40*/  STS.U8 [R60+UR15+0x60], R58 ;  /* 0x0000603a3c007988 */ /* 0x0009e8000800000f */
[----:B0-----:R-:W2:Y:S04]  /*47d50*/  LDL.LU R55, [R1+0x34] ;  /* 0x0000340001377983 */ /* 0x001ea80000300800 */
[----:B-1----:R-:W2:Y:S04]  /*47d60*/  LDL.LU R56, [R1+0x30] ;  /* 0x0000300001387983 */ /* 0x002ea80000300800 */
[----:B---3--:R-:W3:Y:S04]  /*47d70*/  LDL.LU R57, [R1+0x2c] ;  /* 0x00002c0001397983 */ /* 0x008ee80000300800 */
[----:B----4-:R-:W4:Y:S04]  /*47d80*/  LDL.LU R58, [R1+0x18] ;  /* 0x00001800013a7983 */ /* 0x010f280000300800 */
[----:B------:R-:W4:Y:S04]  /*47d90*/  LDL.LU R53, [R1+0x14] ;  /* 0x0000140001357983 */ /* 0x000f280000300800 */
[----:B------:R0:W-:Y:S04]  /*47da0*/  STS.U8 [R60+UR15+0x100], R59 ;  /* 0x0001003b3c007988 */ /* 0x0001e8000800000f */
[----:B------:R-:W4:Y:S04]  /*47db0*/  LDL.LU R54, [R1+0x10] ;  /* 0x0000100001367983 */ /* 0x000f280000300800 */
[----:B0-----:R-:W4:Y:S04]  /*47dc0*/  LDL.LU R59, [R1+0xc] ;  /* 0x00000c00013b7983 */ /* 0x001f280000300800 */
[----:B--2---:R0:W-:Y:S04]  /*47dd0*/  STS.U8 [R60+UR15+0x120], R29 ;  /* 0x0001201d3c007988 */ /* 0x0041e8000800000f */
[----:B------:R1:W-:Y:S04]  /*47de0*/  STS.U8 [R60+UR15+0x140], R30 ;  /* 0x0001401e3c007988 */ /* 0x0003e8000800000f */
[----:B------:R2:W-:Y:S04]  /*47df0*/  STS.U8 [R60+UR15+0x160], R31 ;  /* 0x0001601f3c007988 */ /* 0x0005e8000800000f */
[----:B------:R2:W-:Y:S04]  /*47e00*/  STS.U8 [R60+UR15+0x200], R32 ;  /* 0x000200203c007988 */ /* 0x0005e8000800000f */
[----:B------:R2:W-:Y:S04]  /*47e10*/  STS.U8 [R60+UR15+0x220], R33 ;  /* 0x000220213c007988 */ /* 0x0005e8000800000f */
[----:B------:R2:W-:Y:S04]  /*47e20*/  STS.U8 [R60+UR15+0x240], R34 ;  /* 0x000240223c007988 */ /* 0x0005e8000800000f */
[----:B0-----:R-:W4:Y:S04]  /*47e30*/  LDL.LU R29, [R1+0x5ea0] ;  /* 0x005ea000011d7983 */ /* 0x001f280000300800 */
[----:B-1----:R-:W4:Y:S04]  /*47e40*/  LDL.LU R30, [R1+0x5e9c] ;  /* 0x005e9c00011e7983 */ /* 0x002f280000300800 */
[----:B--2---:R-:W2:Y:S04]  /*47e50*/  LDL.LU R31, [R1+0x5e98] ;  /* 0x005e9800011f7983 */ /* 0x004ea80000300800 */
[----:B------:R-:W2:Y:S04]  /*47e60*/  LDL.LU R32, [R1+0x5e94] ;  /* 0x005e940001207983 */ /* 0x000ea80000300800 */
[----:B------:R-:W2:Y:S04]  /*47e70*/  LDL.LU R33, [R1+0x5e90] ;  /* 0x005e900001217983 */ /* 0x000ea80000300800 */
[----:B------:R-:W2:Y:S04]  /*47e80*/  LDL.LU R34, [R1+0x5e8c] ;  /* 0x005e8c0001227983 */ /* 0x000ea80000300800 */
        /* <DEDUP_REMOVED lines=21> */
[----:B---3--:R-:W3:Y:S04]  /*47fe0*/  LDL.LU R44, [R1+0x5e64] ;  /* 0x005e6400012c7983 */ /* 0x008ee80000300800 */
[----:B------:R-:W3:Y:S04]  /*47ff0*/  LDL.LU R45, [R1+0x5e60] ;  /* 0x005e6000012d7983 */ /* 0x000ee80000300800 */
        /* <DEDUP_REMOVED lines=12> */
[----:B------:R-:W2:Y:S04]  /*480c0*/  LDL.LU R52, [R1+0x5e44] ;  /* 0x005e440001347983 */ /* 0x000ea80000300800 */
[----:B------:R0:W-:Y:S04]  /*480d0*/  STS.U8 [R60+UR15+0x720], R55 ;  /* 0x000720373c007988 */ /* 0x0001e8000800000f */
[----:B------:R1:W-:Y:S04]  /*480e0*/  STS.U8 [R60+UR15+0x740], R56 ;  /* 0x000740383c007988 */ /* 0x0003e8000800000f */
[----:B------:R1:W-:Y:S04]  /*480f0*/  STS.U8 [R60+UR15+0x760], R57 ;  /* 0x000760393c007988 */ /* 0x0003e8000800000f */
[----:B----4-:R4:W-:Y:S04]  /*48100*/  STS.U8 [R60+UR15+0x800], R58 ;  /* 0x0008003a3c007988 */ /* 0x0109e8000800000f */
[----:B0-----:R-:W3:Y:S04]  /*48110*/  LDL.LU R55, [R1+0x5e40] ;  /* 0x005e400001377983 */ /* 0x001ee80000300800 */
[----:B-1----:R-:W2:Y:S04]  /*48120*/  LDL.LU R56, [R1+0x5e3c] ;  /* 0x005e3c0001387983 */ /* 0x002ea80000300800 */
[----:B------:R-:W3:Y:S04]  /*48130*/  LDL.LU R57, [R1+0x5e38] ;  /* 0x005e380001397983 */ /* 0x000ee80000300800 */
[----:B----4-:R-:W4:Y:S04]  /*48140*/  LDL.LU R58, [R1+0x5e34] ;  /* 0x005e3400013a7983 */ /* 0x010f280000300800 */
[----:B------:R0:W-:Y:S04]  /*48150*/  STS.U8 [R60+UR15+0x820], R53 ;  /* 0x000820353c007988 */ /* 0x0001e8000800000f */
[----:B------:R1:W-:Y:S04]  /*48160*/  STS.U8 [R60+UR15+0x840], R54 ;  /* 0x000840363c007988 */ /* 0x0003e8000800000f */
[----:B------:R1:W-:Y:S04]  /*48170*/  STS.U8 [R60+UR15+0x860], R59 ;  /* 0x0008603b3c007988 */ /* 0x0003e8000800000f */
[----:B0-----:R-:W2:Y:S04]  /*48180*/  LDL.LU R53, [R1+0x2110] ;  /* 0x0021100001357983 */ /* 0x001ea80000300800 */
[----:B-1----:R-:W2:Y:S04]  /*48190*/  LDL.LU R54, [R1+0x210c] ;  /* 0x00210c0001367983 */ /* 0x002ea80000300800 */
[----:B------:R-:W2:Y:S04]  /*481a0*/  LDL.LU R59, [R1+0x2108] ;  /* 0x00210800013b7983 */ /* 0x000ea80000300800 */
[----:B----4-:R0:W-:Y:S04]  /*481b0*/  STS.U8 [R60+UR15+0x900], R58 ;  /* 0x0009003a3c007988 */ /* 0x0101e8000800000f */
[----:B---3--:R1:W-:Y:S04]  /*481c0*/  STS.U8 [R60+UR15+0x920], R57 ;  /* 0x000920393c007988 */ /* 0x0083e8000800000f */
[----:B0-----:R-:W3:Y:S01]  /*481d0*/  LDL.LU R58, [R1+0x2114] ;  /* 0x00211400013a7983 */ /* 0x001ee20000300800 */
[----:B-1----:R-:W0:Y:S01]  /*481e0*/  S2R R57, SR_TID.X ;  /* 0x0000000000397919 */ /* 0x002e220000002100 */
[----:B------:R-:W1:Y:S01]  /*481f0*/  S2R R60, SR_TID.X ;  /* 0x00000000003c7919 */ /* 0x000e620000002100 */
[----:B0-----:R-:W-:-:S05]  /*48200*/  LOP3.LUT R57, R57, 0x1f, RZ, 0xc0, !PT ;  /* 0x0000001f39397812 */ /* 0x001fca00078ec0ff */
        /* <DEDUP_REMOVED lines=17> */
[----:B-1----:R-:W-:-:S03]  /*48320*/  LOP3.LUT R60, R60, 0x1f, RZ, 0xc0, !PT ;  /* 0x0000001f3c3c7812 */ /* 0x002fc600078ec0ff */
[----:B------:R-:W-:Y:S04]  /*48330*/  STS.U8 [R57+UR15+0xd60], R23 ;  /* 0x000d601739007988 */ /* 0x000fe8000800000f */
[----:B------:R-:W-:Y:S04]  /*48340*/  STS.U8 [R57+UR15+0xe00], R18 ;  /* 0x000e001239007988 */ /* 0x000fe8000800000f */
        /* <DEDUP_REMOVED lines=42> */
[----:B0-----:R-:W3:Y:S04]  /*485f0*/  LDL.LU R58, [R1] ;  /* 0x00000000013a7983 */ /* 0x001ee80000300800 */
[----:B----4-:R0:W-:Y:S04]  /*48600*/  STS.U8 [R60+UR15+0x180], R53 ;  /* 0x000180353c007988 */ /* 0x0101e8000800000f */
[----:B------:R1:W-:Y:S04]  /*48610*/  STS.U8 [R60+UR15+0x1a0], R54 ;  /* 0x0001a0363c007988 */ /* 0x0003e8000800000f */
[----:B--2---:R2:W-:Y:S04]  /*48620*/  STS.U8 [R60+UR15+0x1c0], R59 ;  /* 0x0001c03b3c007988 */ /* 0x0045e8000800000f */
[----:B0-----:R-:W4:Y:S04]  /*48630*/  LDL.LU R53, [R1+0x5e30] ;  /* 0x005e300001357983 */ /* 0x001f280000300800 */
[----:B-1----:R-:W4:Y:S04]  /*48640*/  LDL.LU R54, [R1+0x5e2c] ;  /* 0x005e2c0001367983 */ /* 0x002f280000300800 */
[----:B--2---:R-:W2:Y:S04]  /*48650*/  LDL.LU R59, [R1+0x5e28] ;  /* 0x005e2800013b7983 */ /* 0x004ea80000300800 */
[----:B------:R0:W-:Y:S04]  /*48660*/  STS.U8 [R60+UR15+0x6e0], R47 ;  /* 0x0006e02f3c007988 */ /* 0x0001e8000800000f */
[----:B0-----:R-:W2:Y:S04]  /*48670*/  LDL.LU R47, [R1+0x2124] ;  /* 0x00212400012f7983 */ /* 0x001ea80000300800 */
        /* <DEDUP_REMOVED lines=12> */
[----:B---3--:R-:W3:Y:S04]  /*48740*/  LDL.LU R50, [R1+0x2140] ;  /* 0x0021400001327983 */ /* 0x008ee80000300800 */
[----:B0-----:R-:W3:Y:S04]  /*48750*/  LDL R24, [R1+0x2098] ;  /* 0x0020980001187983 */ /* 0x001ee80000100800 */
[----:B------:R-:W-:Y:S04]  /*48760*/  STS.U8 [R60+UR15+0x880], R56 ;  /* 0x000880383c007988 */ /* 0x000fe8000800000f */
[----:B------:R0:W-:Y:S04]  /*48770*/  STS.U8 [R60+UR15+0x8a0], R57 ;  /* 0x0008a0393c007988 */ /* 0x0001e8000800000f */
[----:B------:R-:W-:Y:S04]  /*48780*/  STS.U8 [R60+UR15+0x9c0], R52 ;  /* 0x0009c0343c007988 */ /* 0x000fe8000800000f */
[----:B------:R-:W-:Y:S04]  /*48790*/  STS.U8 [R60+UR15+0x7e0], R55 ;  /* 0x0007e0373c007988 */ /* 0x000fe8000800000f */
[----:B0-----:R-:W3:Y:S04]  /*487a0*/  LDL.LU.64 R56, [R1+0x80] ;  /* 0x0000800001387983 */ /* 0x001ee80000300a00 */
[----:B------:R-:W-:Y:S04]  /*487b0*/  STS.U8 [R60+UR15+0x280], R8 ;  /* 0x000280083c007988 */ /* 0x000fe8000800000f */
[----:B------:R-:W-:Y:S04]  /*487c0*/  STS.U8 [R60+UR15+0x2a0], R9 ;  /* 0x0002a0093c007988 */ /* 0x000fe8000800000f */
[----:B------:R-:W-:Y:S04]  /*487d0*/  STS.U8 [R60+UR15+0x2c0], R10 ;  /* 0x0002c00a3c007988 */ /* 0x000fe8000800000f */
[----:B------:R-:W-:Y:S04]  /*487e0*/  STS.U8 [R60+UR15+0xee0], R11 ;  /* 0x000ee00b3c007988 */ /* 0x000fe8000800000f */
[----:B------:R-:W-:Y:S04]  /*487f0*/  STS.U8 [R60+UR15+0x8c0], R58 ;  /* 0x0008c03a3c007988 */ /* 0x000fe8000800000f */
[----:B----4-:R-:W-:Y:S04]  /*48800*/  STS.U8 [R60+UR15+0x9a0], R53 ;  /* 0x0009a0353c007988 */ /* 0x010fe8000800000f */
[----:B--2---:R0:W-:Y:S04]  /*48810*/  STS.U8 [R60+UR15+0x8e0], R59 ;  /* 0x0008e03b3c007988 */ /* 0x0041e8000800000f */
[----:B------:R1:W-:Y:S04]  /*48820*/  STS.U8 [R60+UR15+0x980], R54 ;  /* 0x000980363c007988 */ /* 0x0003e8000800000f */
[----:B0-----:R-:W2:Y:S04]  /*48830*/  LDL.LU.64 R58, [R1+0x88] ;  /* 0x00008800013a7983 */ /* 0x001ea80000300a00 */
[----:B------:R-:W4:Y:S04]  /*48840*/  LDL.LU.64 R52, [R1+0x60] ;  /* 0x0000600001347983 */ /* 0x000f280000300a00 */
[----:B-1----:R-:W4:Y:S04]  /*48850*/  LDL.LU.64 R54, [R1+0x68] ;  /* 0x0000680001367983 */ /* 0x002f280000300a00 */
[----:B------:R-:W2:Y:S04]  /*48860*/  LDL.LU.64 R8, [R1+0xa0] ;  /* 0x0000a00001087983 */ /* 0x000ea80000300a00 */
[----:B------:R-:W2:Y:S04]  /*48870*/  LDL.LU.64 R10, [R1+0xa8] ;  /* 0x0000a800010a7983 */ /* 0x000ea80000300a00 */
        /* <DEDUP_REMOVED lines=36> */
[----:B------:R-:W-:Y:S01]  /*48ac0*/  STS.U8 [R60+UR15+0xfe0], R47 ;  /* 0x000fe02f3c007988 */ /* 0x000fe2000800000f */
[----:B------:R-:W-:Y:S01]  /*48ad0*/  BAR.SYNC.DEFER_BLOCKING 0x0 ;  /* 0x0000000000007b1d */ /* 0x000fe20000010000 */
[----:B0-----:R-:W-:-:S02]  /*48ae0*/  IMAD R28, R2, 0x100, R3 ;  /* 0x00000100021c7824 */ /* 0x001fc400078e0203 */
[----:B------:R-:W-:Y:S02]  /*48af0*/  IMAD R29, R41, 0x100, R40 ;  /* 0x00000100291d7824 */ /* 0x000fe400078e0228 */
[----:B------:R-:W-:Y:S02]  /*48b00*/  IMAD R30, R48, 0x100, R42 ;  /* 0x00000100301e7824 */ /* 0x000fe400078e022a */
[----:B---3--:R-:W-:Y:S01]  /*48b10*/  IMAD R31, R50, 0x100, R49 ;  /* 0x00000100321f7824 */ /* 0x008fe200078e0231 */
[----:B-1----:R-:W3:Y:S04]  /*48b20*/  LDL.LU.64 R4, [R1+0xc0] ;  /* 0x0000c00001047983 */ /* 0x002ee80000300a00 */
[----:B------:R-:W0:Y:S01]  /*48b30*/  LDSM.16.M88.4 R44, [R24] ;  /* 0x00000000182c783b */ /* 0x000e220000000200 */
[----:B------:R-:W-:-:S02]  /*48b40*/  F2FP.F16.E4M3.UNPACK_B R28, R28 ;  /* 0x0000001cff1c723e */ /* 0x000fc400020006ff */
[----:B------:R-:W-:Y:S02]  /*48b50*/  F2FP.F16.E4M3.UNPACK_B R29, R29 ;  /* 0x0000001dff1d723e */ /* 0x000fe400020006ff */
[----:B------:R-:W-:Y:S02]  /*48b60*/  F2FP.F16.E4M3.UNPACK_B R30, R30 ;  /* 0x0000001eff1e723e */ /* 0x000fe400020006ff */
[----:B------:R-:W-:Y:S01]  /*48b70*/  F2FP.F16.E4M3.UNPACK_B R31, R31 ;  /* 0x0000001fff1f723e */ /* 0x000fe200020006ff */
[----:B------:R-:W3:Y:S04]  /*48b80*/  LDL.LU.64 R6, [R1+0xc8] ;  /* 0x0000c80001067983 */ /* 0x000ee80000300a00 */
[----:B------:R-:W1:Y:S04]  /*48b90*/  LDSM.16.M88.4 R48, [R24+0x200] ;  /* 0x000200001830783b */ /* 0x000e680000000200 */
[----:B------:R-:W-:Y:S01]  /*48ba0*/  LDSM.16.M88.4 R20, [R24+0x800] ;  /* 0x000800001814783b */ /* 0x000fe20000000200 */
[----:B0-----:R-:W-:-:S02]  /*48bb0*/  F2FP.F16.E4M3.UNPACK_B R38, R44 ;  /* 0x0000002cff26723e */ /* 0x001fc400020006ff */
[----:B------:R-:W-:Y:S02]  /*48bc0*/  F2FP.F16.E4M3.UNPACK_B R39, R45 ;  /* 0x0000002dff27723e */ /* 0x000fe400020006ff */
[----:B------:R-:W-:Y:S02]  /*48bd0*/  F2FP.F16.E4M3.UNPACK_B R36, R46 ;  /* 0x0000002eff24723e */ /* 0x000fe400020006ff */
[----:B------:R-:W-:Y:S02]  /*48be0*/  F2FP.F16.E4M3.UNPACK_B R37, R47 ;  /* 0x0000002fff25723e */ /* 0x000fe400020006ff */
[----:B-1----:R-:W-:Y:S02]  /*48bf0*/  F2FP.F16.E4M3.UNPACK_B R26, R48 ;  /* 0x00000030ff1a723e */ /* 0x002fe400020006ff */
[----:B------:R-:W-:Y:S01]  /*48c00*/  F2FP.F16.E4M3.UNPACK_B R27, R49 ;  /* 0x00000031ff1b723e */ /* 0x000fe200020006ff */
[C---:B----4-:R-:W-:Y:S06]  /*48c10*/  HMMA.16816.F32 R12, R28.reuse, R38, R52 ;  /* 0x000000261c0c723c */ /* 0x050fec0000001834 */
[----:B--2---:R-:W-:Y:S01]  /*48c20*/  HMMA.16816.F32 R16, R28, R36, R56 ;  /* 0x000000241c10723c */ /* 0x004fe20000001838 */
[----:B------:R-:W0:Y:S01]  /*48c30*/  LDSM.16.M88.4 R52, [R24+0x400] ;  /* 0x000400001834783b */ /* 0x000e220000000200 */
[----:B------:R-:W-:-:S02]  /*48c40*/  F2FP.F16.E4M3.UNPACK_B R2, R50 ;  /* 0x00000032ff02723e */ /* 0x000fc400020006ff */
[----:B------:R-:W-:Y:S01]  /*48c50*/  F2FP.F16.E4M3.UNPACK_B R3, R51 ;  /* 0x00000033ff03723e */ /* 0x000fe200020006ff */
[----:B------:R-:W1:-:S12]  /*48c60*/  LDSM.16.M88.4 R56, [R24+0x600] ;  /* 0x000600001838783b */ /* 0x000e580000000200 */
[----:B------:R2:W-:Y:S04]  /*48c70*/  STL.64 [R1+0x60], R12 ;  /* 0x0000600c01007387 */ /* 0x0005e80000100a00 */
[----:B------:R4:W-:Y:S04]  /*48c80*/  STL.64 [R1+0x68], R14 ;  /* 0x0000680e01007387 */ /* 0x0009e80000100a00 */
[----:B------:R-:W-:Y:S04]  /*48c90*/  STL.64 [R1+0x5640], R46 ;  /* 0x0056402e01007387 */ /* 0x000fe80000100a00 */
[----:B------:R-:W-:Y:S04]  /*48ca0*/  STL.64 [R1+0x5638], R44 ;  /* 0x0056382c01007387 */ /* 0x000fe80000100a00 */
[----:B--2---:R-:W2:Y:S04]  /*48cb0*/  LDL.LU.64 R12, [R1+0xe0] ;  /* 0x0000e000010c7983 */ /* 0x004ea80000300a00 */
[----:B----4-:R-:W2:Y:S04]  /*48cc0*/  LDL.LU.64 R14, [R1+0xe8] ;  /* 0x0000e800010e7983 */ /* 0x010ea80000300a00 */
[----:B------:R-:W-:Y:S04]  /*48cd0*/  STL.64 [R1+0x80], R16 ;  /* 0x0000801001007387 */ /* 0x000fe80000100a00 */
[----:B------:R4:W-:Y:S04]  /*48ce0*/  STL.64 [R1+0x88], R18 ;  /* 0x0000881201007387 */ /* 0x0009e80000100a00 */
[----:B------:R-:W-:Y:S04]  /*48cf0*/  STL.64 [R1+0x5e20], R38 ;  /* 0x005e202601007387 */ /* 0x000fe80000100a00 */
[----:B------:R-:W-:Y:S01]  /*48d00*/  STL.64 [R1+0x5e18], R36 ;  /* 0x005e182401007387 */ /* 0x000fe20000100a00 */
[C---:B----4-:R-:W-:Y:S03]  /*48d10*/  HMMA.16816.F32 R16, R28.reuse, R26, R8 ;  /* 0x0000001a1c10723c */ /* 0x050fe60000001808 */
[----:B------:R-:W4:Y:S04]  /*48d20*/  LDL.LU.64 R8, [R1+0x100] ;  /* 0x0001000001087983 */ /* 0x000f280000300a00 */
[----:B------:R-:W4:Y:S01]  /*48d30*/  LDL.LU.64 R10, [R1+0x108] ;  /* 0x00010800010a7983 */ /* 0x000f220000300a00 */
[----:B---3--:R-:W-:-:S15]  /*48d40*/  HMMA.16816.F32 R4, R28, R2, R4 ;  /* 0x000000021c04723c */ /* 0x008fde0000001804 */
[----:B------:R3:W-:Y:S04]  /*48d50*/  STL.64 [R1+0xa0], R16 ;  /* 0x0000a01001007387 */ /* 0x0007e80000100a00 */
[----:B------:R0:W-:Y:S04]  /*48d60*/  STL.64 [R1+0xa8], R18 ;  /* 0x0000a81201007387 */ /* 0x0001e80000100a00 */
[----:B------:R-:W-:Y:S04]  /*48d70*/  STL.64 [R1+0x5650], R50 ;  /* 0x0056503201007387 */ /* 0x000fe80000100a00 */
[----:B------:R-:W-:Y:S04]  /*48d80*/  STL.64 [R1+0x5648], R48 ;  /* 0x0056483001007387 */ /* 0x000fe80000100a00 */
[----:B------:R-:W-:Y:S04]  /*48d90*/  LDSM.16.M88.4 R48, [R24+0xe00] ;  /* 0x000e00001830783b */ /* 0x000fe80000000200 */
[----:B---3--:R-:W3:Y:S04]  /*48da0*/  LDL.LU.64 R16, [R1+0x120] ;  /* 0x0001200001107983 */ /* 0x008ee80000300a00 */
[----:B0-----:R-:W3:Y:S04]  /*48db0*/  LDL.LU.64 R18, [R1+0x128] ;  /* 0x0001280001127983 */ /* 0x001ee80000300a00 */
[----:B------:R0:W-:Y:S02]  /*48dc0*/  STL.64 [R1+0xc0], R4 ;  /* 0x0000c00401007387 */ /* 0x0001e40000100a00 */
[----:B0-----:R-:W-:-:S02]  /*48dd0*/  F2FP.F16.E4M3.UNPACK_B R4, R52 ;  /* 0x00000034ff04723e */ /* 0x001fc400020006ff */
[----:B------:R-:W-:Y:S01]  /*48de0*/  F2FP.F16.E4M3.UNPACK_B R5, R53 ;  /* 0x00000035ff05723e */ /* 0x000fe200020006ff */
[----:B------:R0:W-:Y:S02]  /*48df0*/  STL.64 [R1+0xc8], R6 ;  /* 0x0000c80601007387 */ /* 0x0001e40000100a00 */
[----:B0-----:R-:W-:Y:S02]  /*48e00*/  F2FP.F16.E4M3.UNPACK_B R6, R54 ;  /* 0x00000036ff06723e */ /* 0x001fe400020006ff */
[----:B------:R-:W-:Y:S02]  /*48e10*/  F2FP.F16.E4M3.UNPACK_B R7, R55 ;  /* 0x00000037ff07723e */ /* 0x000fe400020006ff */
[C---:B--2---:R-:W-:Y:S06]  /*48e20*/  HMMA.16816.F32 R32, R28.reuse, R4, R12 ;  /* 0x000000041c20723c */ /* 0x044fec000000180c */
[----:B----4-:R-:W-:-:S15]  /*48e30*/  HMMA.16816.F32 R8, R28, R6, R8 ;  /* 0x000000061c08723c */ /* 0x010fde0000001808 */
[----:B------:R-:W-:-:S02]  /*48e40*/  NOP ;  /* 0x0000000000007918 */ /* 0x000fc40000000000 */
[----:B------:R-:W-:Y:S04]  /*48e50*/  STL.64 [R1+0xe0], R32 ;  /* 0x0000e02001007387 */ /* 0x000fe80000100a00 */
[----:B------:R-:W-:Y:S04]  /*48e60*/  STL.64 [R1+0xe8], R34 ;  /* 0x0000e82201007387 */ /* 0x000fe80000100a00 */
[----:B------:R0:W-:Y:S04]  /*48e70*/  STL.64 [R1], R20 ;  /* 0x0000001401007387 */ /* 0x0001e80000100a00 */
[----:B------:R2:W-:Y:S04]  /*48e80*/  STL.64 [R1+0x8], R22 ;  /* 0x0000081601007387 */ /* 0x0005e80000100a00 */
[----:B------:R-:W-:Y:S04]  /*48e90*/  STL.64 [R1+0x5660], R54 ;  /* 0x0056603601007387 */ /* 0x000fe80000100a00 */
[----:B------:R-:W-:Y:S04]  /*48ea0*/  STL.64 [R1+0x5658], R52 ;  /* 0x0056583401007387 */ /* 0x000fe80000100a00 */
[----:B------:R-:W4:Y:S04]  /*48eb0*/  LDL.LU.64 R36, [R1+0x140] ;  /* 0x0001400001247983 */ /* 0x000f280000300a00 */
[----:B------:R-:W4:Y:S01]  /*48ec0*/  LDL.LU.64 R38, [R1+0x148] ;  /* 0x0001480001267983 */ /* 0x000f220000300a00 */
[----:B------:R-:W-:-:S02]  /*48ed0*/  IMAD.MOV.U32 R12, RZ, RZ, R20 ;  /* 0x000000ffff0c7224 */ /* 0x000fc400078e0014 */
[----:B------:R-:W-:Y:S02]  /*48ee0*/  IMAD.MOV.U32 R13, RZ, RZ, R21 ;  /* 0x000000ffff0d7224 */ /* 0x000fe400078e0015 */
[----:B------:R-:W-:Y:S02]  /*48ef0*/  IMAD.MOV.U32 R14, RZ, RZ, R22 ;  /* 0x000000ffff0e7224 */ /* 0x000fe400078e0016 */
[----:B------:R-:W-:Y:S01]  /*48f00*/  IMAD.MOV.U32 R15, RZ, RZ, R23 ;  /* 0x000000ffff0f7224 */ /* 0x000fe200078e0017 */
[----:B------:R-:W3:Y:S04]  /*48f10*/  LDSM.16.M88.4 R32, [R24+0xa00] ;  /* 0x000a00001820783b */ /* 0x000ee80000000200 */
[----:B------:R1:W-:Y:S04]  /*48f20*/  STL.64 [R1+0x100], R8 ;  /* 0x0001000801007387 */ /* 0x0003e80000100a00 */
[----:B------:R-:W-:Y:S04]  /*48f30*/  STL.64 [R1+0x108], R10 ;  /* 0x0001080a01007387 */ /* 0x000fe80000100a00 */
[----:B0-----:R-:W4:Y:S04]  /*48f40*/  LDL.LU.64 R20, [R1+0x160] ;  /* 0x0001600001147983 */ /* 0x001f280000300a00 */
[----:B--2---:R-:W2:Y:S01]  /*48f50*/  LDL.LU.64 R22, [R1+0x168] ;  /* 0x0001680001167983 */ /* 0x004ea20000300a00 */
[----:B-1----:R-:W-:-:S02]  /*48f60*/  F2FP.F16.E4M3.UNPACK_B R8, R56 ;  /* 0x00000038ff08723e */ /* 0x002fc400020006ff */
[----:B------:R-:W-:-:S07]  /*48f70*/  F2FP.F16.E4M3.UNPACK_B R9, R57 ;  /* 0x00000039ff09723e */ /* 0x000fce00020006ff */
[----:B---3--:R-:W-:-:S15]  /*48f80*/  HMMA.16816.F32 R16, R28, R8, R16 ;  /* 0x000000081c10723c */ /* 0x008fde0000001810 */
[----:B------:R-:W-:-:S08]  /*48f90*/  NOP ;  /* 0x0000000000007918 */ /* 0x000fd00000000000 */
[----:B------:R0:W-:Y:S04]  /*48fa0*/  STL.64 [R1+0x120], R16 ;  /* 0x0001201001007387 */ /* 0x0001e80000100a00 */
[----:B------:R1:W-:Y:S04]  /*48fb0*/  STL.64 [R1+0x128], R18 ;  /* 0x0001281201007387 */ /* 0x0003e80000100a00 */
[----:B------:R3:W-:Y:S04]  /*48fc0*/  STL.64 [R1+0x10], R32 ;  /* 0x0000102001007387 */ /* 0x0007e80000100a00 */
[----:B------:R3:W-:Y:S01]  /*48fd0*/  STL.64 [R1+0x18], R34 ;  /* 0x0000182201007387 */ /* 0x0007e20000100a00 */
[----:B0-----:R-:W-:-:S02]  /*48fe0*/  IMAD.MOV.U32 R16, RZ, RZ, R32 ;  /* 0x000000ffff107224 */ /* 0x001fc400078e0020 */
[----:B------:R-:W-:Y:S02]  /*48ff0*/  IMAD.MOV.U32 R17, RZ, RZ, R33 ;  /* 0x000000ffff117224 */ /* 0x000fe400078e0021 */
[----:B-1----:R-:W-:Y:S02]  /*49000*/  IMAD.MOV.U32 R18, RZ, RZ, R34 ;  /* 0x000000ffff127224 */ /* 0x002fe400078e0022 */
[----:B------:R-:W-:Y:S01]  /*49010*/  IMAD.MOV.U32 R19, RZ, RZ, R35 ;  /* 0x000000ffff137224 */ /* 0x000fe200078e0023 */
[----:B---3--:R-:W3:Y:S04]  /*49020*/  LDL.LU.64 R32, [R1+0x180] ;  /* 0x0001800001207983 */ /* 0x008ee80000300a00 */
[----:B------:R-:W3:Y:S01]  /*49030*/  LDL.LU.64 R34, [R1+0x188] ;  /* 0x0001880001227983 */ /* 0x000ee20000300a00 */
[----:B------:R-:W-:-:S02]  /*49040*/  F2FP.F16.E4M3.UNPACK_B R10, R58 ;  /* 0x0000003aff0a723e */ /* 0x000fc400020006ff */
[----:B------:R-:W-:Y:S01]  /*49050*/  F2FP.F16.E4M3.UNPACK_B R11, R59 ;  /* 0x0000003bff0b723e */ /* 0x000fe200020006ff */
[----:B------:R-:W-:Y:S04]  /*49060*/  STL.64 [R1+0x5670], R58 ;  /* 0x0056703a01007387 */ /* 0x000fe80000100a00 */
[----:B------:R-:W-:Y:S04]  /*49070*/  STL.64 [R1+0x5668], R56 ;  /* 0x0056683801007387 */ /* 0x000fe80000100a00 */
[----:B------:R-:W-:Y:S04]  /*49080*/  STL.64 [R1+0x5e10], R10 ;  /* 0x005e100a01007387 */ /* 0x000fe80000100a00 */
[----:B------:R-:W-:Y:S01]  /*49090*/  STL.64 [R1+0x5e08], R8 ;  /* 0x005e080801007387 */ /* 0x000fe20000100a00 */
[----:B------:R-:W-:-:S02]  /*490a0*/  F2FP.F16.E4M3.UNPACK_B R12, R12 ;  /* 0x0000000cff0c723e */ /* 0x000fc400020006ff */
[----:B------:R-:W-:Y:S01]  /*490b0*/  F2FP.F16.E4M3.UNPACK_B R13, R13 ;  /* 0x0000000dff0d723e */ /* 0x000fe200020006ff */
[----:B----4-:R-:W-:Y:S01]  /*490c0*/  HMMA.16816.F32 R36, R28, R10, R36 ;  /* 0x0000000a1c24723c */ /* 0x010fe20000001824 */
[----:B------:R-:W0:-:S15]  /*490d0*/  LDSM.16.M88.4 R8, [R24+0xc00] ;  /* 0x000c00001808783b */ /* 0x000e1e0000000200 */
[----:B------:R-:W-:-:S07]  /*490e0*/  NOP ;  /* 0x0000000000007918 */ /* 0x000fce0000000000 */
[----:B------:R-:W-:Y:S04]  /*490f0*/  STL.64 [R1+0x140], R36 ;  /* 0x0001402401007387 */ /* 0x000fe80000100a00 */
[----:B------:R2:W-:Y:S02]  /*49100*/  STL.64 [R1+0x148], R38 ;  /* 0x0001482601007387 */ /* 0x0005e40000100a00 */
[----:B--2---:R-:W-:Y:S07]  /*49110*/  HMMA.16816.F32 R36, R28, R12, R20 ;  /* 0x0000000c1c24723c */ /* 0x004fee0000001814 */
[----:B0-----:R-:W-:-:S02]  /*49120*/  IMAD.MOV.U32 R20, RZ, RZ, R8 ;  /* 0x000000ffff147224 */ /* 0x001fc400078e0008 */
[----:B------:R-:W-:Y:S02]  /*49130*/  IMAD.MOV.U32 R21, RZ, RZ, R9 ;  /* 0x000000ffff157224 */ /* 0x000fe400078e0009 */
[----:B------:R-:W-:Y:S02]  /*49140*/  IMAD.MOV.U32 R22, RZ, RZ, R10 ;  /* 0x000000ffff167224 */ /* 0x000fe400078e000a */
[----:B------:R-:W-:-:S10]  /*49150*/  IMAD.MOV.U32 R23, RZ, RZ, R11 ;  /* 0x000000ffff177224 */ /* 0x000fd400078e000b */
[----:B------:R-:W-:Y:S04]  /*49160*/  STL.64 [R1+0x160], R36 ;  /* 0x0001602401007387 */ /* 0x000fe80000100a00 */
[----:B------:R-:W-:Y:S04]  /*49170*/  STL.64 [R1+0x168], R38 ;  /* 0x0001682601007387 */ /* 0x000fe80000100a00 */
[----:B------:R0:W-:Y:S04]  /*49180*/  STL.64 [R1+0x20], R8 ;  /* 0x0000200801007387 */ /* 0x0001e80000100a00 */
[----:B------:R1:W-:Y:S04]  /*49190*/  STL.64 [R1+0x28], R10 ;  /* 0x0000280a01007387 */ /* 0x0003e80000100a00 */
[----:B0-----:R-:W2:Y:S04]  /*491a0*/  LDL.LU.64 R8, [R1+0x1a0] ;  /* 0x0001a00001087983 */ /* 0x001ea80000300a00 */
[----:B-1----:R-:W2:Y:S01]  /*491b0*/  LDL.LU.64 R10, [R1+0x1a8] ;  /* 0x0001a800010a7983 */ /* 0x002ea20000300a00 */
[----:B------:R-:W-:-:S02]  /*491c0*/  F2FP.F16.E4M3.UNPACK_B R14, R14 ;  /* 0x0000000eff0e723e */ /* 0x000fc400020006ff */
[----:B------:R-:W-:-:S07]  /*491d0*/  F2FP.F16.E4M3.UNPACK_B R15, R15 ;  /* 0x0000000fff0f723e */ /* 0x000fce00020006ff */
[----:B---3--:R-:W-:-:S15]  /*491e0*/  HMMA.16816.F32 R32, R28, R14, R32 ;  /* 0x0000000e1c20723c */ /* 0x008fde0000001820 */
[----:B------:R-:W-:-:S08]  /*491f0*/  NOP ;  /* 0x0000000000007918 */ /* 0x000fd00000000000 */
[----:B------:R-:W-:Y:S04]  /*49200*/  STL.64 [R1+0x180], R32 ;  /* 0x0001802001007387 */ /* 0x000fe80000100a00 */
[----:B------:R0:W-:Y:S04]  /*49210*/  STL.64 [R1+0x188], R34 ;  /* 0x0001882201007387 */ /* 0x0001e80000100a00 */
[----:B------:R-:W3:Y:S04]  /*49220*/  LDL.LU.64 R36, [R1+0x1c0] ;  /* 0x0001c00001247983 */ /* 0x000ee80000300a00 */
[----:B------:R-:W3:Y:S04]  /*49230*/  LDL.LU.64 R38, [R1+0x1c8] ;  /* 0x0001c80001267983 */ /* 0x000ee80000300a00 */
[----:B------:R-:W4:Y:S04]  /*49240*/  LDL.LU R47, [R1+0x214c] ;  /* 0x00214c00012f7983 */ /* 0x000f280000300800 */
[----:B------:R-:W4:Y:S04]  /*49250*/  LDL.LU R60, [R1+0x2148] ;  /* 0x00214800013c7983 */ /* 0x000f280000300800 */
[----:B0-----:R-:W4:Y:S04]  /*49260*/  LDL.LU R35, [R1+0x2154] ;  /* 0x0021540001237983 */ /* 0x001f280000300800 */
[----:B------:R-:W4:Y:S04]  /*49270*/  LDL.LU R43, [R1+0x2150] ;  /* 0x00215000012b7983 */ /* 0x000f280000300800 */
[----:B------:R-:W4:Y:S04]  /*49280*/  LDL.LU R32, [R1+0x215c] ;  /* 0x00215c0001207983 */ /* 0x000f280000300800 */
[----:B------:R-:W4:Y:S04]  /*49290*/  LDL.LU R33, [R1+0x2158] ;  /* 0x0021580001217983 */ /* 0x000f280000300800 */
[----:B------:R-:W4:Y:S04]  /*492a0*/  LDL.LU R34, [R1+0x2164] ;  /* 0x0021640001227983 */ /* 0x000f280000300800 */
[----:B------:R-:W4:Y:S04]  /*492b0*/  LDL.LU R42, [R1+0x2160] ;  /* 0x00216000012a7983 */ /* 0x000f280000300800 */
[----:B------:R0:W-:Y:S04]  /*492c0*/  STL.64 [R1+0x5df0], R14 ;  /* 0x005df00e01007387 */ /* 0x0001e80000100a00 */
[----:B------:R1:W-:Y:S04]  /*492d0*/  STL.64 [R1+0x5de8], R12 ;  /* 0x005de80c01007387 */ /* 0x0003e80000100a00 */
[----:B------:R1:W-:Y:S04]  /*492e0*/  STL.64 [R1+0x30], R48 ;  /* 0x0000303001007387 */ /* 0x0003e80000100a00 */
[----:B------:R1:W-:Y:S04]  /*492f0*/  STL.64 [R1+0x38], R50 ;  /* 0x0000383201007387 */ /* 0x0003e80000100a00 */
[----:B------:R-:W4:Y:S04]  /*49300*/  LDL.LU.64 R56, [R1+0x1d0] ;  /* 0x0001d00001387983 */ /* 0x000f280000300a00 */
[----:B------:R-:W4:Y:S01]  /*49310*/  LDL.LU.64 R58, [R1+0x1d8] ;  /* 0x0001d800013a7983 */ /* 0x000f220000300a00 */
[----:B------:R-:W-:-:S02]  /*49320*/  F2FP.F16.E4M3.UNPACK_B R16, R16 ;  /* 0x00000010ff10723e */ /* 0x000fc400020006ff */
[----:B------:R-:W-:Y:S01]  /*49330*/  F2FP.F16.E4M3.UNPACK_B R17, R17 ;  /* 0x00000011ff11723e */ /* 0x000fe200020006ff */
[----:B------:R-:W4:Y:S04]  /*49340*/  LDL.LU.64 R52, [R1+0x1e0] ;  /* 0x0001e00001347983 */ /* 0x000f280000300a00 */
[----:B------:R-:W4:Y:S01]  /*49350*/  LDL.LU.64 R54, [R1+0x1e8] ;  /* 0x0001e80001367983 */ /* 0x000f220000300a00 */
[----:B0-----:R-:W-:Y:S02]  /*49360*/  IMAD.MOV.U32 R15, RZ, RZ, R48 ;  /* 0x000000ffff0f7224 */ /* 0x001fe400078e0030 */
[----:B------:R-:W-:Y:S02]  /*49370*/  IMAD.MOV.U32 R14, RZ, RZ, R49 ;  /* 0x000000ffff0e7224 */ /* 0x000fe400078e0031 */
[----:B-1----:R-:W-:-:S02]  /*49380*/  IMAD.MOV.U32 R13, RZ, RZ, R50 ;  /* 0x000000ffff0d7224 */ /* 0x002fc400078e0032 */
[----:B------:R-:W-:Y:S01]  /*49390*/  IMAD.MOV.U32 R12, RZ, RZ, R51 ;  /* 0x000000ffff0c7224 */ /* 0x000fe200078e0033 */
[----:B------:R-:W4:Y:S04]  /*493a0*/  LDL.LU.64 R48, [R1+0x230] ;  /* 0x0002300001307983 */ /* 0x000f280000300a00 */
[----:B------:R-:W4:Y:S01]  /*493b0*/  LDL.LU.64 R50, [R1+0x238] ;  /* 0x0002380001327983 */ /* 0x000f220000300a00 */
[----:B--2---:R-:W-:-:S15]  /*493c0*/  HMMA.16816.F32 R8, R28, R16, R8 ;  /* 0x000000101c08723c */ /* 0x004fde0000001808 */
[----:B------:R-:W-:-:S08]  /*493d0*/  NOP ;  /* 0x0000000000007918 */ /* 0x000fd00000000000 */
[----:B------:R0:W-:Y:S04]  /*493e0*/  STL.64 [R1+0x1a0], R8 ;  /* 0x0001a00801007387 */ /* 0x0001e80000100a00 */
[----:B------:R1:W-:Y:S04]  /*493f0*/  STL.64 [R1+0x1a8], R10 ;  /* 0x0001a80a01007387 */ /* 0x0003e80000100a00 */
[----:B0-----:R-:W2:Y:S04]  /*49400*/  LDL.LU.64 R8, [R1+0x220] ;  /* 0x0002200001087983 */ /* 0x001ea80000300a00 */
[----:B-1----:R-:W2:Y:S01]  /*49410*/  LDL.LU.64 R10, [R1+0x228] ;  /* 0x00022800010a7983 */ /* 0x002ea20000300a00 */
[----:B------:R-:W-:-:S02]  /*49420*/  F2FP.F16.E4M3.UNPACK_B R18, R18 ;  /* 0x00000012ff12723e */ /* 0x000fc400020006ff */
[----:B------:R-:W-:-:S07]  /*49430*/  F2FP.F16.E4M3.UNPACK_B R19, R19 ;  /* 0x00000013ff13723e */ /* 0x000fce00020006ff */
[----:B---3--:R-:W-:Y:S01]  /*49440*/  HMMA.16816.F32 R36, R28, R18, R36 ;  /* 0x000000121c24723c */ /* 0x008fe20000001824 */
[----:B------:R-:W-:Y:S02]  /*49450*/  F2FP.F16.E4M3.UNPACK_B R20, R20 ;  /* 0x00000014ff14723e */ /* 0x000fe400020006ff */
[----:B------:R-:W-:-:S15]  /*49460*/  F2FP.F16.E4M3.UNPACK_B R21, R21 ;  /* 0x00000015ff15723e */ /* 0x000fde00020006ff */
[----:B------:R-:W-:-:S05]  /*49470*/  NOP ;  /* 0x0000000000007918 */ /* 0x000fca0000000000 */
[----:B------:R-:W-:Y:S04]  /*49480*/  STL.64 [R1+0x1c0], R36 ;  /* 0x0001c02401007387 */ /* 0x000fe80000100a00 */
[----:B------:R0:W-:Y:S04]  /*49490*/  STL.64 [R1+0x1c8], R38 ;  /* 0x0001c82601007387 */ /* 0x0001e80000100a00 */
[----:B0-----:R-:W3:Y:S04]  /*494a0*/  LDL.LU.64 R38, [R1+0x5e20] ;  /* 0x005e200001267983 */ /* 0x001ee80000300a00 */
[----:B------:R-:W3:Y:S04]  /*494b0*/  LDL.LU.64 R36, [R1+0x5e18] ;  /* 0x005e180001247983 */ /* 0x000ee80000300a00 */
[----:B------:R-:W-:Y:S04]  /*494c0*/  STL.64 [R1+0x5dd0], R18 ;  /* 0x005dd01201007387 */ /* 0x000fe80000100a00 */
[----:B------:R4:W-:Y:S02]  /*494d0*/  STL.64 [R1+0x5dc8], R16 ;  /* 0x005dc81001007387 */ /* 0x0009e40000100a00 */
[----:B----4-:R-:W-:Y:S01]  /*494e0*/  HMMA.16816.F32 R16, R28, R20, R56 ;  /* 0x000000141c10723c */ /* 0x010fe20000001838 */
[----:B------:R-:W-:-:S02]  /*494f0*/  F2FP.F16.E4M3.UNPACK_B R22, R22 ;  /* 0x00000016ff16723e */ /* 0x000fc400020006ff */
[----:B------:R-:W-:Y:S02]  /*49500*/  F2FP.F16.E4M3.UNPACK_B R23, R23 ;  /* 0x00000017ff17723e */ /* 0x000fe400020006ff */
[----:B------:R-:W-:-:S15]  /*49510*/  F2FP.F16.E4M3.UNPACK_B R24, R15 ;  /* 0x0000000fff18723e */ /* 0x000fde00020006ff */
[----:B------:R-:W-:-:S03]  /*49520*/  NOP ;  /* 0x0000000000007918 */ /* 0x000fc60000000000 */
[----:B------:R-:W-:Y:S04]  /*49530*/  STL.64 [R1+0x1d0], R16 ;  /* 0x0001d01001007387 */ /* 0x000fe80000100a00 */
[----:B------:R0:W-:Y:S02]  /*49540*/  STL.64 [R1+0x1d8], R18 ;  /* 0x0001d81201007387 */ /* 0x0001e40000100a00 */
[----:B0-----:R-:W-:Y:S01]  /*49550*/  HMMA.16816.F32 R16, R28, R22, R52 ;  /* 0x000000161c10723c */ /* 0x001fe20000001834 */
[----:B------:R-:W-:-:S05]  /*49560*/  F2FP.F16.E4M3.UNPACK_B R25, R14 ;  /* 0x0000000eff19723e */ /* 0x000fca00020006ff */
[----:B------:R-:W-:Y:S01]  /*49570*/  STL.64 [R1+0x5db8], R22 ;  /* 0x005db81601007387 */ /* 0x000fe20000100a00 */
[----:B------:R-:W-:Y:S02]  /*49580*/  F2FP.F16.E4M3.UNPACK_B R40, R13 ;  /* 0x0000000dff28723e */ /* 0x000fe400020006ff */
[----:B------:R-:W-:Y:S01]  /*49590*/  F2FP.F16.E4M3.UNPACK_B R41, R12 ;  /* 0x0000000cff29723e */ /* 0x000fe200020006ff */
[----:B------:R-:W-:-:S13]  /*495a0*/  STL.64 [R1+0x5db0], R20 ;  /* 0x005db01401007387 */ /* 0x000fda0000100a00 */
[----:B------:R-:W-:Y:S04]  /*495b0*/  STL.64 [R1+0x1e0], R16 ;  /* 0x0001e01001007387 */ /* 0x000fe80000100a00 */
[----:B------:R0:W-:Y:S02]  /*495c0*/  STL.64 [R1+0x1e8], R18 ;  /* 0x0001e81201007387 */ /* 0x0001e40000100a00 */
[----:B0-----:R-:W-:-:S15]  /*495d0*/  HMMA.16816.F32 R16, R28, R24, R48 ;  /* 0x000000181c10723c */ /* 0x001fde0000001830 */
[----:B------:R-:W-:-:S08]  /*495e0*/  NOP ;  /* 0x0000000000007918 */ /* 0x000fd00000000000 */
[----:B------:R0:W-:Y:S04]  /*495f0*/  STL.64 [R1+0x230], R16 ;  /* 0x0002301001007387 */ /* 0x0001e80000100a00 */
[----:B------:R1:W-:Y:S04]  /*49600*/  STL.64 [R1+0x238], R18 ;  /* 0x0002381201007387 */ /* 0x0003e80000100a00 */
[----:B0-----:R-:W3:Y:S01]  /*49610*/  LDL.LU.64 R16, [R1+0x500] ;  /* 0x0005000001107983 */ /* 0x001ee20000300a00 */
[----:B--2---:R-:W-:Y:S07]  /*49620*/  HMMA.16816.F32 R8, R28, R40, R8 ;  /* 0x000000281c08723c */ /* 0x004fee0000001808 */
[----:B------:R-:W-:-:S15]  /*49630*/  IMAD R28, R60, 0x100, R47 ;  /* 0x000001003c1c7824 */ /* 0x000fde00078e022f */
[----:B------:R-:W-:-:S01]  /*49640*/  NOP ;  /* 0x0000000000007918 */ /* 0x000fc20000000000 */
[----:B------:R0:W-:Y:S04]  /*49650*/  STL.64 [R1+0x220], R8 ;  /* 0x0002200801007387 */ /* 0x0001e80000100a00 */
[----:B------:R2:W-:Y:S04]  /*49660*/  STL.64 [R1+0x228], R10 ;  /* 0x0002280a01007387 */ /* 0x0005e80000100a00 */
[----:B-1----:R-:W3:Y:S04]  /*49670*/  LDL.LU.64 R18, [R1+0x508] ;  /* 0x0005080001127983 */ /* 0x002ee80000300a00 */
[----:B------:R-:W4:Y:S04]  /*49680*/  LDL.LU.64 R12, [R1+0x4f0] ;  /* 0x0004f000010c7983 */ /* 0x000f280000300a00 */
[----:B------:R-:W4:Y:S04]  /*49690*/  LDL.LU.64 R14, [R1+0x4f8] ;  /* 0x0004f800010e7983 */ /* 0x000f280000300a00 */
[----:B0-----:R-:W4:Y:S04]  /*496a0*/  LDL.LU.64 R8, [R1+0x4e0] ;  /* 0x0004e00001087983 */ /* 0x001f280000300a00 */
[----:B--2---:R-:W2:Y:S04]  /*496b0*/  LDL.LU.64 R10, [R1+0x4e8] ;  /* 0x0004e800010a7983 */ /* 0x004ea80000300a00 */
[----:B------:R-:W2:Y:S04]  /*496c0*/  LDL.LU.64 R48, [R1+0x4d0] ;  /* 0x0004d00001307983 */ /* 0x000ea80000300a00 */
[----:B------:R-:W2:Y:S04]  /*496d0*/  LDL.LU.64 R50, [R1+0x4d8] ;  /* 0x0004d80001327983 */ /* 0x000ea80000300a00 */
[----:B------:R-:W2:Y:S04]  /*496e0*/  LDL.LU.64 R20, [R1+0x4c0] ;  /* 0x0004c00001147983 */ /* 0x000ea80000300a00 */
[----:B------:R-:W2:Y:S04]  /*496f0*/  LDL.LU.64 R22, [R1+0x4c8] ;  /* 0x0004c80001167983 */ /* 0x000ea80000300a00 */
[----:B------:R-:W3:Y:S01]  /*49700*/  LDL.LU R47, [R1+0x216c] ;  /* 0x00216c00012f7983 */ /* 0x000ee20000300800 */
[----:B------:R-:W-:-:S02]  /*49710*/  IMAD R29, R43, 0x100, R35 ;  /* 0x000001002b1d7824 */ /* 0x000fc400078e0223 */
[----:B------:R-:W-:Y:S02]  /*49720*/  IMAD R30, R33, 0x100, R32 ;  /* 0x00000100211e7824 */ /* 0x000fe400078e0220 */
[----:B------:R-:W-:Y:S01]  /*49730*/  IMAD R31, R42, 0x100, R34 ;  /* 0x000001002a1f7824 */ /* 0x000fe200078e0222 */
[----:B---3--:R-:W-:Y:S04]  /*49740*/  STL [R1+0x5dc0], R47 ;  /* 0x005dc02f01007387 */ /* 0x008fe80000100800 */
[----:B------:R-:W3:Y:S04]  /*49750*/  LDL.LU R60, [R1+0x2168] ;  /* 0x00216800013c7983 */ /* 0x000ee80000300800 */
[----:B------:R-:W4:Y:S04]  /*49760*/  LDL.LU R35, [R1+0x2174] ;  /* 0x0021740001237983 */ /* 0x000f280000300800 */
[----:B------:R-:W3:Y:S04]  /*49770*/  LDL.LU R43, [R1+0x2170] ;  /* 0x00217000012b7983 */ /* 0x000ee80000300800 */
[----:B------:R-:W2:Y:S04]  /*49780*/  LDL.LU R32, [R1+0x2180] ;  /* 0x0021800001207983 */ /* 0x000ea80000300800 */
[----:B------:R-:W2:Y:S04]  /*49790*/  LDL.LU R33, [R1+0x2178] ;  /* 0x0021780001217983 */ /* 0x000ea80000300800 */
[----:B------:R-:W4:Y:S01]  /*497a0*/  LDL.LU R34, [R1+0x2188] ;  /* 0x0021880001227983 */ /* 0x000f220000300800 */
[----:B------:R-:W-:-:S02]  /*497b0*/  F2FP.F16.E4M3.UNPACK_B R28, R28 ;  /* 0x0000001cff1c723e */ /* 0x000fc400020006ff */
[----:B------:R-:W-:Y:S02]  /*497c0*/  F2FP.F16.E4M3.UNPACK_B R29, R29 ;  /* 0x0000001dff1d723e */ /* 0x000fe400020006ff */
[----:B------:R-:W-:Y:S02]  /*497d0*/  F2FP.F16.E4M3.UNPACK_B R30, R30 ;  /* 0x0000001eff1e723e */ /* 0x000fe400020006ff */
[----:B------:R-:W-:Y:S01]  /*497e0*/  F2FP.F16.E4M3.UNPACK_B R31, R31 ;  /* 0x0000001fff1f723e */ /* 0x000fe200020006ff */
[----:B----4-:R-:W-:Y:S04]  /*497f0*/  STL.64 [R1+0x5de0], R34 ;  /* 0x005de02201007387 */ /* 0x010fe80000100a00 */
[----:B--2---:R0:W-:Y:S04]  /*49800*/  STL.64 [R1+0x5dd8], R32 ;  /* 0x005dd82001007387 */ /* 0x0041e80000100a00 */
[----:B------:R-:W3:Y:S01]  /*49810*/  LDL.LU R42, [R1+0x2184] ;  /* 0x00218400012a7983 */ /* 0x000ee20000300800 */
[C---:B0-----:R-:W-:Y:S06]  /*49820*/  HMMA.16816.F32 R32, R28.reuse, R38, R16 ;  /* 0x000000261c20723c */ /* 0x041fec0000001810 */
[C---:B------:R-:W-:Y:S06]  /*49830*/  HMMA.16816.F32 R16, R28.reuse, R36, R12 ;  /* 0x000000241c10723c */ /* 0x040fec000000180c */
[C---:B------:R-:W-:Y:S01]  /*49840*/  HMMA.16816.F32 R12, R28.reuse, R26, R8 ;  /* 0x0000001a1c0c723c */ /* 0x040fe20000001808 */
[----:B---3--:R-:W-:Y:S04]  /*49850*/  STL.64 [R1+0x5e00], R42 ;  /* 0x005e002a01007387 */ /* 0x008fe80000100a00 */
[----:B------:R0:W-:Y:S06]  /*49860*/  STL.64 [R1+0x5df8], R40 ;  /* 0x005df82801007387 */ /* 0x0001ec0000100a00 */
[----:B------:R-:W-:Y:S04]  /*49870*/  STL.64 [R1+0x500], R32 ;  /* 0x0005002001007387 */ /* 0x000fe80000100a00 */
[----:B------:R-:W-:Y:S04]  /*49880*/  STL.64 [R1+0x508], R34 ;  /* 0x0005082201007387 */ /* 0x000fe80000100a00 */
[----:B------:R-:W2:Y:S04]  /*49890*/  LDL.LU.64 R8, [R1+0x4b0] ;  /* 0x0004b00001087983 */ /* 0x000ea80000300a00 */
[----:B------:R-:W-:Y:S04]  /*498a0*/  STL.64 [R1+0x4f0], R16 ;  /* 0x0004f01001007387 */ /* 0x000fe80000100a00 */
[----:B------:R-:W-:Y:S04]  /*498b0*/  STL.64 [R1+0x4f8], R18 ;  /* 0x0004f81201007387 */ /* 0x000fe80000100a00 */
[----:B------:R-:W2:Y:S01]  /*498c0*/  LDL.LU.64 R10, [R1+0x4b8] ;  /* 0x0004b800010a7983 */ /* 0x000ea20000300a00 */
[C---:B------:R-:W-:Y:S06]  /*498d0*/  HMMA.16816.F32 R48, R28.reuse, R2, R48 ;  /* 0x000000021c30723c */ /* 0x040fec0000001830 */
[C---:B------:R-:W-:Y:S01]  /*498e0*/  HMMA.16816.F32 R20, R28.reuse, R4, R20 ;  /* 0x000000041c14723c */ /* 0x040fe20000001814 */
[----:B------:R1:W-:Y:S04]  /*498f0*/  STL.64 [R1+0x4e0], R12 ;  /* 0x0004e00c01007387 */ /* 0x0003e80000100a00 */
[----:B------:R3:W-:Y:S04]  /*49900*/  STL.64 [R1+0x4e8], R14 ;  /* 0x0004e80e01007387 */ /* 0x0007e80000100a00 */
[----:B0-----:R-:W4:Y:S04]  /*49910*/  LDL.LU.64 R40, [R1+0x4a0] ;  /* 0x0004a00001287983 */ /* 0x001f280000300a00 */
[----:B------:R-:W4:Y:S04]  /*49920*/  LDL.LU.64 R42, [R1+0x4a8] ;  /* 0x0004a800012a7983 */ /* 0x000f280000300a00 */
[----:B-1----:R-:W4:Y:S04]  /*49930*/  LDL.LU.64 R12, [R1+0x490] ;  /* 0x00049000010c7983 */ /* 0x002f280000300a00 */
[----:B---3--:R-:W3:Y:S04]  /*49940*/  LDL.LU.64 R14, [R1+0x498] ;  /* 0x00049800010e7983 */ /* 0x008ee80000300a00 */
[----:B------:R-:W3:Y:S04]  /*49950*/  LDL.LU.64 R32, [R1+0x480] ;  /* 0x0004800001207983 */ /* 0x000ee80000300a00 */
[----:B------:R-:W3:Y:S04]  /*49960*/  LDL.LU.64 R34, [R1+0x488] ;  /* 0x0004880001227983 */ /* 0x000ee80000300a00 */
[----:B------:R-:W3:Y:S04]  /*49970*/  LDL.LU.64 R16, [R1+0x470] ;  /* 0x0004700001107983 */ /* 0x000ee80000300a00 */
[----:B------:R-:W3:Y:S04]  /*49980*/  LDL.LU.64 R18, [R1+0x478] ;  /* 0x0004780001127983 */ /* 0x000ee80000300a00 */
[----:B------:R-:W3:Y:S04]  /*49990*/  LDL.LU.64 R44, [R1+0x460] ;  /* 0x00046000012c7983 */ /* 0x000ee80000300a00 */
[----:B------:R-:W-:Y:S04]  /*499a0*/  STL.64 [R1+0x4d0], R48 ;  /* 0x0004d03001007387 */ /* 0x000fe80000100a00 */
[----:B------:R-:W-:Y:S04]  /*499b0*/  STL.64 [R1+0x4d8], R50 ;  /* 0x0004d83201007387 */ /* 0x000fe80000100a00 */
[----:B------:R-:W3:Y:S04]  /*499c0*/  LDL.LU.64 R46, [R1+0x468] ;  /* 0x00046800012e7983 */ /* 0x000ee80000300a00 */
[----:B------:R0:W-:Y:S04]  /*499d0*/  STL.64 [R1+0x4c0], R20 ;  /* 0x0004c01401007387 */ /* 0x0001e80000100a00 */
[----:B------:R1:W-:Y:S04]  /*499e0*/  STL.64 [R1+0x4c8], R22 ;  /* 0x0004c81601007387 */ /* 0x0003e80000100a00 */
[----:B0-----:R-:W3:Y:S04]  /*499f0*/  LDL.LU.64 R20, [R1+0x450] ;  /* 0x0004500001147983 */ /* 0x001ee80000300a00 */
[----:B-1----:R-:W3:Y:S04]  /*49a00*/  LDL.LU.64 R22, [R1+0x458] ;  /* 0x0004580001167983 */ /* 0x002ee80000300a00 */
[----:B------:R-:W3:Y:S04]  /*49a10*/  LDL.LU.64 R56, [R1+0x430] ;  /* 0x0004300001387983 */ /* 0x000ee80000300a00 */
[----:B------:R-:W3:Y:S04]  /*49a20*/  LDL.LU.64 R58, [R1+0x438] ;  /* 0x00043800013a7983 */ /* 0x000ee80000300a00 */
[----:B------:R-:W3:Y:S04]  /*49a30*/  LDL.LU.64 R52, [R1+0x420] ;  /* 0x0004200001347983 */ /* 0x000ee80000300a00 */
[----:B------:R-:W3:Y:S04]  /*49a40*/  LDL.LU.64 R54, [R1+0x428] ;  /* 0x0004280001367983 */ /* 0x000ee80000300a00 */
[----:B------:R-:W3:Y:S04]  /*49a50*/  LDL.LU.64 R48, [R1+0x210] ;  /* 0x0002100001307983 */ /* 0x000ee80000300a00 */
[----:B------:R-:W3:Y:S01]  /*49a60*/  LDL.LU.64 R50, [R1+0x218] ;  /* 0x0002180001327983 */ /* 0x000ee20000300a00 */
[----:B--2---:R-:W-:-:S15]  /*49a70*/  HMMA.16816.F32 R8, R28, R6, R8 ;  /* 0x000000061c08723c */ /* 0x004fde0000001808 */
[----:B------:R-:W-:-:S08]  /*49a80*/  NOP ;  /* 0x0000000000007918 */ /* 0x000fd00000000000 */
[----:B------:R-:W-:Y:S04]  /*49a90*/  STL.64 [R1+0x4b0], R8 ;  /* 0x0004b00801007387 */ /* 0x000fe80000100a00 */
[----:B------:R0:W-:Y:S04]  /*49aa0*/  STL.64 [R1+0x4b8], R10 ;  /* 0x0004b80a01007387 */ /* 0x0001e80000100a00 */
[----:B0-----:R-:W3:Y:S04]  /*49ab0*/  LDL.LU.64 R10, [R1+0x5e10] ;  /* 0x005e1000010a7983 */ /* 0x001ee80000300a00 */
[----:B------:R-:W4:Y:S02]  /*49ac0*/  LDL.LU.64 R8, [R1+0x5e08] ;  /* 0x005e080001087983 */ /* 0x000f240000300a00 */
[C---:B----4-:R-:W-:Y:S06]  /*49ad0*/  HMMA.16816.F32 R40, R28.reuse, R8, R40 ;  /* 0x000000081c28723c */ /* 0x050fec0000001828 */
[----:B---3--:R-:W-:-:S15]  /*49ae0*/  HMMA.16816.F32 R12, R28, R10, R12 ;  /* 0x0000000a1c0c723c */ /* 0x008fde000000180c */
[----:B------:R-:W-:-:S02]  /*49af0*/  NOP ;  /* 0x0000000000007918 */ /* 0x000fc40000000000 */
[----:B------:R-:W-:Y:S04]  /*49b00*/  STL.64 [R1+0x4a0], R40 ;  /* 0x0004a02801007387 */ /* 0x000fe80000100a00 */
[----:B------:R0:W-:Y:S04]  /*49b10*/  STL.64 [R1+0x4a8], R42 ;  /* 0x0004a82a01007387 */ /* 0x0001e80000100a00 */
[----:B0-----:R-:W2:Y:S04]  /*49b20*/  LDL.LU.64 R42, [R1+0x5e00] ;  /* 0x005e0000012a7983 */ /* 0x001ea80000300a00 */
[----:B------:R-:W3:Y:S04]  /*49b30*/  LDL.LU.64 R40, [R1+0x5df8] ;  /* 0x005df80001287983 */ /* 0x000ee80000300a00 */
[----:B------:R-:W-:Y:S04]  /*49b40*/  STL.64 [R1+0x490], R12 ;  /* 0x0004900c01007387 */ /* 0x000fe80000100a00 */
[----:B------:R0:W-:Y:S04]  /*49b50*/  STL.64 [R1+0x498], R14 ;  /* 0x0004980e01007387 */ /* 0x0001e80000100a00 */
[----:B0-----:R-:W4:Y:S04]  /*49b60*/  LDL.LU.64 R14, [R1+0x5df0] ;  /* 0x005df000010e7983 */ /* 0x001f280000300a00 */
[----:B------:R-:W2:Y:S02]  /*49b70*/  LDL.LU.64 R12, [R1+0x5de8] ;  /* 0x005de800010c7983 */ /* 0x000ea40000300a00 */
[C---:B--2---:R-:W-:Y:S06]  /*49b80*/  HMMA.16816.F32 R32, R28.reuse, R12, R32 ;  /* 0x0000000c1c20723c */ /* 0x044fec0000001820 */
[----:B----4-:R-:W-:-:S15]  /*49b90*/  HMMA.16816.F32 R16, R28, R14, R16 ;  /* 0x0000000e1c10723c */ /* 0x010fde0000001810 */
[----:B------:R-:W-:-:S02]  /*49ba0*/  NOP ;  /* 0x0000000000007918 */ /* 0x000fc40000000000 */
[----:B------:R-:W-:Y:S04]  /*49bb0*/  STL.64 [R1+0x480], R32 ;  /* 0x0004802001007387 */ /* 0x000fe80000100a00 */
[----:B------:R0:W-:Y:S04]  /*49bc0*/  STL.64 [R1+0x488], R34 ;  /* 0x0004882201007387 */ /* 0x0001e80000100a00 */
[----:B0-----:R-:W2:Y:S04]  /*49bd0*/  LDL.LU.64 R34, [R1+0x5de0] ;  /* 0x005de00001227983 */ /* 0x001ea80000300a00 */
[----:B------:R-:W4:Y:S04]  /*49be0*/  LDL.LU.64 R32, [R1+0x5dd8] ;  /* 0x005dd80001207983 */ /* 0x000f280000300a00 */
[----:B------:R-:W-:Y:S04]  /*49bf0*/  STL.64 [R1+0x470], R16 ;  /* 0x0004701001007387 */ /* 0x000fe80000100a00 */
[----:B------:R0:W-:Y:S04]  /*49c00*/  STL.64 [R1+0x478], R18 ;  /* 0x0004781201007387 */ /* 0x0001e80000100a00 */
[----:B0-----:R-:W3:Y:S04]  /*49c10*/  LDL.LU.64 R18, [R1+0x5dd0] ;  /* 0x005dd00001127983 */ /* 0x001ee80000300a00 */
[----:B------:R-:W2:Y:S04]  /*49c20*/  LDL.LU.64 R16, [R1+0x5dc8] ;  /* 0x005dc80001107983 */ /* 0x000ea80000300a00 */
[----:B------:R-:W-:Y:S04]  /*49c30*/  STL.64 [R1+0x5d98], R14 ;  /* 0x005d980e01007387 */ /* 0x000fe80000100a00 */
[----:B------:R0:W-:Y:S04]  /*49c40*/  STL.64 [R1+0x5d90], R12 ;  /* 0x005d900c01007387 */ /* 0x0001e80000100a00 */
[----:B0-----:R-:W4:Y:S04]  /*49c50*/  LDL.LU.64 R12, [R1+0x440] ;  /* 0x00044000010c7983 */ /* 0x001f280000300a00 */
[----:B------:R-:W4:Y:S01]  /*49c60*/  LDL.LU.64 R14, [R1+0x448] ;  /* 0x00044800010e7983 */ /* 0x000f220000300a00 */
[C---:B--2---:R-:W-:Y:S06]  /*49c70*/  HMMA.16816.F32 R44, R28.reuse, R16, R44 ;  /* 0x000000101c2c723c */ /* 0x044fec000000182c */
[----:B---3--:R-:W-:-:S15]  /*49c80*/  HMMA.16816.F32 R20, R28, R18, R20 ;  /* 0x000000121c14723c */ /* 0x008fde0000001814 */
[----:B------:R-:W-:-:S02]  /*49c90*/  NOP ;  /* 0x0000000000007918 */ /* 0x000fc40000000000 */
[----:B------:R-:W-:Y:S04]  /*49ca0*/  STL.64 [R1+0x460], R44 ;  /* 0x0004602c01007387 */ /* 0x000fe80000100a00 */
[----:B------:R0:W-:Y:S04]  /*49cb0*/  STL.64 [R1+0x468], R46 ;  /* 0x0004682e01007387 */ /* 0x0001e80000100a00 */
[----:B0-----:R-:W2:Y:S04]  /*49cc0*/  LDL.LU R47, [R1+0x5dc0] ;  /* 0x005dc000012f7983 */ /* 0x001ea80000300800 */
[----:B------:R-:W-:Y:S04]  /*49cd0*/  STL.64 [R1+0x450], R20 ;  /* 0x0004501401007387 */ /* 0x000fe80000100a00 */
[----:B------:R0:W-:Y:S04]  /*49ce0*/  STL.64 [R1+0x458], R22 ;  /* 0x0004581601007387 */ /* 0x0001e80000100a00 */
[----:B0-----:R-:W3:Y:S04]  /*49cf0*/  LDL.LU.64 R22, [R1+0x5db8] ;  /* 0x005db80001167983 */ /* 0x001ee80000300a00 */
[----:B------:R-:W4:Y:S04]  /*49d00*/  LDL.LU.64 R20, [R1+0x5db0] ;  /* 0x005db00001147983 */ /* 0x000f280000300a00 */
[----:B------:R-:W-:Y:S04]  /*49d10*/  STL.64 [R1+0x5d80], R18 ;  /* 0x005d801201007387 */ /* 0x000fe80000100a00 */
[----:B------:R4:W-:Y:S02]  /*49d20*/  STL.64 [R1+0x5d78], R16 ;  /* 0x005d781001007387 */ /* 0x0009e40000100a00 */
[C---:B----4-:R-:W-:Y:S06]  /*49d30*/  HMMA.16816.F32 R16, R28.reuse, R20, R12 ;  /* 0x000000141c10723c */ /* 0x050fec000000180c */
[C---:B---3--:R-:W-:Y:S06]  /*49d40*/  HMMA.16816.F32 R12, R28.reuse, R22, R56 ;  /* 0x000000161c0c723c */ /* 0x048fec0000001838 */
[----:B------:R-:W-:Y:S11]  /*49d50*/  STL.64 [R1+0x5d70], R22 ;  /* 0x005d701601007387 */ /* 0x000ff60000100a00 */
[----:B------:R-:W-:Y:S04]  /*49d60*/  STL.64 [R1+0x440], R16 ;  /* 0x0004401001007387 */ /* 0x000fe80000100a00 */
[----:B------:R0:W-:Y:S04]  /*49d70*/  STL.64 [R1+0x448], R18 ;  /* 0x0004481201007387 */ /* 0x0001e80000100a00 */
[----:B------:R-:W-:Y:S04]  /*49d80*/  STL.64 [R1+0x5d68], R20 ;  /* 0x005d681401007387 */ /* 0x000fe80000100a00 */
[----:B------:R-:W-:Y:S04]  /*49d90*/  STL.64 [R1+0x430], R12 ;  /* 0x0004300c01007387 */ /* 0x000fe80000100a00 */
[----:B------:R1:W-:Y:S01]  /*49da0*/  STL.64 [R1+0x438], R14 ;  /* 0x0004380e01007387 */ /* 0x0003e20000100a00 */
[C---:B0-----:R-:W-:Y:S06]  /*49db0*/  HMMA.16816.F32 R16, R28.reuse, R24, R52 ;  /* 0x000000181c10723c */ /* 0x041fec0000001834 */
[----:B-1----:R-:W-:Y:S07]  /*49dc0*/  HMMA.16816.F32 R12, R28, R40, R48 ;  /* 0x000000281c0c723c */ /* 0x002fee0000001830 */
[----:B--2---:R-:W-:-:S10]  /*49dd0*/  IMAD R28, R60, 0x100, R47 ;  /* 0x000001003c1c7824 */ /* 0x004fd400078e022f */
[----:B------:R0:W-:Y:S04]  /*49de0*/  STL.64 [R1+0x420], R16 ;  /* 0x0004201001007387 */ /* 0x0001e80000100a00 */
[----:B------:R1:W-:Y:S04]  /*49df0*/  STL.64 [R1+0x428], R18 ;  /* 0x0004281201007387 */ /* 0x0003e80000100a00 */
[----:B------:R2:W-:Y:S04]  /*49e00*/  STL.64 [R1+0x210], R12 ;  /* 0x0002100c01007387 */ /* 0x0005e80000100a00 */
[----:B------:R3:W-:Y:S04]  /*49e10*/  STL.64 [R1+0x218], R14 ;  /* 0x0002180e01007387 */ /* 0x0007e80000100a00 */
[----:B------:R-:W4:Y:S04]  /*49e20*/  LDL.LU.64 R56, [R1+0x410] ;  /* 0x0004100001387983 */ /* 0x000f280000300a00 */
[----:B------:R-:W4:Y:S04]  /*49e30*/  LDL.LU.64 R58, [R1+0x418] ;  /* 0x00041800013a7983 */ /* 0x000f280000300a00 */
[----:B------:R-:W4:Y:S04]  /*49e40*/  LDL.LU.64 R52, [R1+0x400] ;  /* 0x0004000001347983 */ /* 0x000f280000300a00 */
[----:B------:R-:W4:Y:S04]  /*49e50*/  LDL.LU.64 R54, [R1+0x408] ;  /* 0x0004080001367983 */ /* 0x000f280000300a00 */
[----:B------:R-:W4:Y:S04]  /*49e60*/  LDL.LU.64 R48, [R1+0x3f0] ;  /* 0x0003f00001307983 */ /* 0x000f280000300a00 */
[----:B------:R-:W4:Y:S04]  /*49e70*/  LDL.LU.64 R50, [R1+0x3f8] ;  /* 0x0003f80001327983 */ /* 0x000f280000300a00 */
[----:B------:R-:W4:Y:S04]  /*49e80*/  LDL.LU.64 R20, [R1+0x3e0] ;  /* 0x0003e00001147983 */ /* 0x000f280000300a00 */
[----:B------:R-:W4:Y:S04]  /*49e90*/  LDL.LU.64 R22, [R1+0x3e8] ;  /* 0x0003e80001167983 */ /* 0x000f280000300a00 */
[----:B0-----:R-:W4:Y:S04]  /*49ea0*/  LDL.LU.64 R16, [R1+0x3d0] ;  /* 0x0003d00001107983 */ /* 0x001f280000300a00 */
[----:B-1----:R-:W4:Y:S04]  /*49eb0*/  LDL.LU.64 R18, [R1+0x3d8] ;  /* 0x0003d80001127983 */ /* 0x002f280000300a00 */
[----:B--2---:R-:W2:Y:S04]  /*49ec0*/  LDL.LU.64 R12, [R1+0x3c0] ;  /* 0x0003c000010c7983 */ /* 0x004ea80000300a00 */
[----:B---3--:R-:W2:Y:S04]  /*49ed0*/  LDL.LU.64 R14, [R1+0x3c8] ;  /* 0x0003c800010e7983 */ /* 0x008ea80000300a00 */
[----:B------:R-:W3:Y:S01]  /*49ee0*/  LDL.LU R47, [R1+0x2190] ;  /* 0x00219000012f7983 */ /* 0x000ee20000300800 */
[----:B------:R-:W-:-:S02]  /*49ef0*/  IMAD R29, R43, 0x100, R35 ;  /* 0x000001002b1d7824 */ /* 0x000fc400078e0223 */
[----:B------:R-:W-:Y:S02]  /*49f00*/  IMAD R30, R33, 0x100, R32 ;  /* 0x00000100211e7824 */ /* 0x000fe400078e0220 */
[----:B------:R-:W-:Y:S01]  /*49f10*/  IMAD R31, R42, 0x100, R34 ;  /* 0x000001002a1f7824 */ /* 0x000fe200078e0222 */
[----:B---3--:R0:W-:Y:S04]  /*49f20*/  STL [R1+0x5d88], R47 ;  /* 0x005d882f01007387 */ /* 0x0081e80000100800 */
[----:B------:R-:W3:Y:S04]  /*49f30*/  LDL.LU R60, [R1+0x218c] ;  /* 0x00218c00013c7983 */ /* 0x000ee80000300800 */
[----:B------:R-:W3:Y:S04]  /*49f40*/  LDL.LU R35, [R1+0x2198] ;  /* 0x0021980001237983 */ /* 0x000ee80000300800 */
[----:B------:R-:W3:Y:S04]  /*49f50*/  LDL.LU R43, [R1+0x2194] ;  /* 0x00219400012b7983 */ /* 0x000ee80000300800 */
[----:B------:R-:W3:Y:S04]  /*49f60*/  LDL.LU R32, [R1+0x21a0] ;  /* 0x0021a00001207983 */ /* 0x000ee80000300800 */
[----:B------:R-:W3:Y:S04]  /*49f70*/  LDL.LU R33, [R1+0x219c] ;  /* 0x00219c0001217983 */ /* 0x000ee80000300800 */
[----:B------:R-:W3:Y:S01]  /*49f80*/  LDL.LU R34, [R1+0x21a8] ;  /* 0x0021a80001227983 */ /* 0x000ee20000300800 */
[----:B------:R-:W-:-:S02]  /*49f90*/  F2FP.F16.E4M3.UNPACK_B R28, R28 ;  /* 0x0000001cff1c723e */ /* 0x000fc400020006ff */
[----:B------:R-:W-:Y:S02]  /*49fa0*/  F2FP.F16.E4M3.UNPACK_B R29, R29 ;  /* 0x0000001dff1d723e */ /* 0x000fe400020006ff */
[----:B------:R-:W-:Y:S02]  /*49fb0*/  F2FP.F16.E4M3.UNPACK_B R30, R30 ;  /* 0x0000001eff1e723e */ /* 0x000fe400020006ff */
[----:B------:R-:W-:-:S07]  /*49fc0*/  F2FP.F16.E4M3.UNPACK_B R31, R31 ;  /* 0x0000001fff1f723e */ /* 0x000fce00020006ff */
[C---:B----4-:R-:W-:Y:S06]  /*49fd0*/  HMMA.16816.F32 R56, R28.reuse, R38, R56 ;  /* 0x000000261c38723c */ /* 0x050fec0000001838 */
[C---:B0-----:R-:W-:Y:S06]  /*49fe0*/  HMMA.16816.F32 R44, R28.reuse, R36, R52 ;  /* 0x000000241c2c723c */ /* 0x041fec0000001834 */
[C---:B------:R-:W-:Y:S06]  /*49ff0*/  HMMA.16816.F32 R20, R28.reuse, R2, R20 ;  /* 0x000000021c14723c */ /* 0x040fec0000001814 */
[C---:B------:R-:W-:Y:S06]  /*4a000*/  HMMA.16816.F32 R16, R28.reuse, R4, R16 ;  /* 0x000000041c10723c */ /* 0x040fec0000001810 */
[C---:B--2---:R-:W-:Y:S01]  /*4a010*/  HMMA.16816.F32 R12, R28.reuse, R6, R12 ;  /* 0x000000061c0c723c */ /* 0x044fe2000000180c */
[----:B---3--:R-:W-:Y:S04]  /*4a020*/  STL.64 [R1+0x5da8], R34 ;  /* 0x005da82201007387 */ /* 0x008fe80000100a00 */
[----:B------:R0:W-:Y:S04]  /*4a030*/  STL.64 [R1+0x5da0], R32 ;  /* 0x005da02001007387 */ /* 0x0001e80000100a00 */
[----:B------:R-:W2:Y:S01]  /*4a040*/  LDL.LU R42, [R1+0x21a4] ;  /* 0x0021a400012a7983 */ /* 0x000ea20000300800 */
[C---:B0-----:R-:W-:Y:S03]  /*4a050*/  HMMA.16816.F32 R32, R28.reuse, R26, R48 ;  /* 0x0000001a1c20723c */ /* 0x041fe60000001830 */
[----:B------:R-:W-:Y:S04]  /*4a060*/  STL.64 [R1+0x410], R56 ;  /* 0x0004103801007387 */ /* 0x000fe80000100a00 */
[----:B------:R-:W-:Y:S04]  /*4a070*/  STL.64 [R1+0x418], R58 ;  /* 0x0004183a01007387 */ /* 0x000fe80000100a00 */
[----:B------:R-:W-:Y:S04]  /*4a080*/  STL.64 [R1+0x400], R44 ;  /* 0x0004002c01007387 */ /* 0x000fe80000100a00 */
[----:B------:R-:W-:Y:S08]  /*4a090*/  STL.64 [R1+0x408], R46 ;  /* 0x0004082e01007387 */ /* 0x000ff00000100a00 */
[----:B------:R0:W-:Y:S04]  /*4a0a0*/  STL.64 [R1+0x3f0], R32 ;  /* 0x0003f02001007387 */ /* 0x0001e80000100a00 */
[----:B------:R1:W-:Y:S04]  /*4a0b0*/  STL.64 [R1+0x3f8], R34 ;  /* 0x0003f82201007387 */ /* 0x0003e80000100a00 */
[----:B------:R-:W-:Y:S04]  /*4a0c0*/  STL.64 [R1+0x3e0], R20 ;  /* 0x0003e01401007387 */ /* 0x000fe80000100a00 */
[----:B------:R-:W-:Y:S04]  /*4a0d0*/  STL.64 [R1+0x3e8], R22 ;  /* 0x0003e81601007387 */ /* 0x000fe80000100a00 */
[----:B0-----:R-:W3:Y:S04]  /*4a0e0*/  LDL.LU.64 R32, [R1+0x3b0] ;  /* 0x0003b00001207983 */ /* 0x001ee80000300a00 */
[----:B------:R-:W-:Y:S04]  /*4a0f0*/  STL.64 [R1+0x3d0], R16 ;  /* 0x0003d01001007387 */ /* 0x000fe80000100a00 */
[----:B------:R-:W-:Y:S04]  /*4a100*/  STL.64 [R1+0x3d8], R18 ;  /* 0x0003d81201007387 */ /* 0x000fe80000100a00 */
[----:B-1----:R-:W3:Y:S04]  /*4a110*/  LDL.LU.64 R34, [R1+0x3b8] ;  /* 0x0003b80001227983 */ /* 0x002ee80000300a00 */
[----:B------:R0:W-:Y:S04]  /*4a120*/  STL.64 [R1+0x3c0], R12 ;  /* 0x0003c00c01007387 */ /* 0x0001e80000100a00 */
[----:B------:R1:W-:Y:S04]  /*4a130*/  STL.64 [R1+0x3c8], R14 ;  /* 0x0003c80e01007387 */ /* 0x0003e80000100a00 */
[----:B0-----:R-:W4:Y:S04]  /*4a140*/  LDL.LU.64 R12, [R1+0x3a0] ;  /* 0x0003a000010c7983 */ /* 0x001f280000300a00 */
[----:B-1----:R-:W4:Y:S04]  /*4a150*/  LDL.LU.64 R14, [R1+0x3a8] ;  /* 0x0003a800010e7983 */ /* 0x002f280000300a00 */
[----:B------:R-:W2:Y:S04]  /*4a160*/  LDL.LU.64 R44, [R1+0x390] ;  /* 0x00039000012c7983 */ /* 0x000ea80000300a00 */
        /* <DEDUP_REMOVED lines=11> */
[----:B------:R-:W-:Y:S04]  /*4a220*/  STL.64 [R1+0x5d50], R6 ;  /* 0x005d500601007387 */ /* 0x000fe80000100a00 */
[----:B------:R0:W-:Y:S04]  /*4a230*/  STL.64 [R1+0x5d48], R4 ;  /* 0x005d480401007387 */ /* 0x0001e80000100a00 */
[----:B0-----:R-:W2:Y:S04]  /*4a240*/  LDL.LU.64 R4, [R1+0x350] ;  /* 0x0003500001047983 */ /* 0x001ea80000300a00 */
[----:B------:R-:W2:Y:S01]  /*4a250*/  LDL.LU.64 R6, [R1+0x358] ;  /* 0x0003580001067983 */ /* 0x000ea20000300a00 */
[C---:B---3--:R-:W-:Y:S06]  /*4a260*/  HMMA.16816.F32 R32, R28.reuse, R8, R32 ;  /* 0x000000081c20723c */ /* 0x048fec0000001820 */
[----:B----4-:R-:W-:-:S15]  /*4a270*/  HMMA.16816.F32 R12, R28, R10, R12 ;  /* 0x0000000a1c0c723c */ /* 0x010fde000000180c */
[----:B------:R-:W-:-:S02]  /*4a280*/  NOP ;  /* 0x0000000000007918 */ /* 0x000fc40000000000 */
[----:B------:R-:W-:Y:S04]  /*4a290*/  STL.64 [R1+0x3b0], R32 ;  /* 0x0003b02001007387 */ /* 0x000fe80000100a00 */
[----:B------:R0:W-:Y:S04]  /*4a2a0*/  STL.64 [R1+0x3b8], R34 ;  /* 0x0003b82201007387 */ /* 0x0001e80000100a00 */
[----:B0-----:R-:W3:Y:S04]  /*4a2b0*/  LDL.LU.64 R34, [R1+0x5da8] ;  /* 0x005da80001227983 */ /* 0x001ee80000300a00 */
        /* <DEDUP_REMOVED lines=17> */
[----:B0-----:R-:W4:Y:S04]  /*4a3d0*/  LDL.LU.64 R18, [R1+0x5d80] ;  /* 0x005d800001127983 */ /* 0x001f280000300a00 */
[----:B------:R-:W3:Y:S02]  /*4a3e0*/  LDL.LU.64 R16, [R1+0x5d78] ;  /* 0x005d780001107983 */ /* 0x000ee40000300a00 */
[----:B---3--:R-:W-:-:S15]  /*4a3f0*/  HMMA.16816.F32 R20, R28, R16, R20 ;  /* 0x000000101c14723c */ /* 0x008fde0000001814 */
[----:B------:R-:W-:-:S08]  /*4a400*/  NOP ;  /* 0x0000000000007918 */ /* 0x000fd00000000000 */
[----:B------:R-:W-:Y:S04]  /*4a410*/  STL.64 [R1+0x370], R20 ;  /* 0x0003701401007387 */ /* 0x000fe80000100a00 */
[----:B------:R0:W-:Y:S04]  /*4a420*/  STL.64 [R1+0x378], R22 ;  /* 0x0003781601007387 */ /* 0x0001e80000100a00 */
[----:B0-----:R-:W3:Y:S04]  /*4a430*/  LDL.LU.64 R22, [R1+0x5d70] ;  /* 0x005d700001167983 */ /* 0x001ee80000300a00 */
[----:B------:R-:W2:Y:S01]  /*4a440*/  LDL.LU.64 R20, [R1+0x5d68] ;  /* 0x005d680001147983 */ /* 0x000ea20000300a00 */
[----:B----4-:R-:W-:Y:S06]  /*4a450*/  HMMA.16816.F32 R8, R28, R18, R8 ;  /* 0x000000121c08723c */ /* 0x010fec0000001808 */
[----:B------:R-:W-:Y:S04]  /*4a460*/  STL.64 [R1+0x5d30], R18 ;  /* 0x005d301201007387 */ /* 0x000fe80000100a00 */
[----:B------:R-:W-:-:S13]  /*4a470*/  STL.64 [R1+0x5d28], R16 ;  /* 0x005d281001007387 */ /* 0x000fda0000100a00 */
[----:B------:R-:W-:Y:S04]  /*4a480*/  STL.64 [R1+0x360], R8 ;  /* 0x0003600801007387 */ /* 0x000fe80000100a00 */
[----:B------:R2:W-:Y:S02]  /*4a490*/  STL.64 [R1+0x368], R10 ;  /* 0x0003680a01007387 */ /* 0x0005e40000100a00 */
[C---:B--2---:R-:W-:Y:S06]  /*4a4a0*/  HMMA.16816.F32 R8, R28.reuse, R20, R4 ;  /* 0x000000141c08723c */ /* 0x044fec0000001804 */
        /* <DEDUP_REMOVED lines=8> */
[----:B-1----:R-:W-:-:S15]  /*4a530*/  HMMA.16816.F32 R4, R28, R40, R48 ;  /* 0x000000281c04723c */ /* 0x002fde0000001830 */
[----:B------:R-:W-:-:S02]  /*4a540*/  NOP ;  /* 0x0000000000007918 */ /* 0x000fc40000000000 */
[----:B------:R0:W-:Y:S04]  /*4a550*/  STL.64 [R1+0x330], R8 ;  /* 0x0003300801007387 */ /* 0x0001e80000100a00 */
[----:B------:R1:W-:Y:S04]  /*4a560*/  STL.64 [R1+0x338], R10 ;  /* 0x0003380a01007387 */ /* 0x0003e80000100a00 */
[----:B------:R2:W-:Y:S04]  /*4a570*/  STL.64 [R1+0x200], R4 ;  /* 0x0002000401007387 */ /* 0x0005e80000100a00 */
[----:B------:R3:W-:Y:S04]  /*4a580*/  STL.64 [R1+0x208], R6 ;  /* 0x0002080601007387 */ /* 0x0007e80000100a00 */
[----:B0-----:R-:W4:Y:S04]  /*4a590*/  LDL.LU.64 R8, [R1+0x320] ;  /* 0x0003200001087983 */ /* 0x001f280000300a00 */
[----:B-1----:R-:W4:Y:S04]  /*4a5a0*/  LDL.LU.64 R10, [R1+0x328] ;  /* 0x00032800010a7983 */ /* 0x002f280000300a00 */
[----:B--2---:R-:W2:Y:S04]  /*4a5b0*/  LDL.LU.64 R4, [R1+0x310] ;  /* 0x0003100001047983 */ /* 0x004ea80000300a00 */
[----:B---3--:R-:W2:Y:S01]  /*4a5c0*/  LDL.LU.64 R6, [R1+0x318] ;  /* 0x0003180001067983 */ /* 0x008ea20000300a00 */
[----:B------:R-:W-:-:S02]  /*4a5d0*/  IMAD R28, R60, 0x100, R47 ;  /* 0x000001003c1c7824 */ /* 0x000fc400078e022f */
[----:B------:R-:W-:Y:S02]  /*4a5e0*/  IMAD R29, R43, 0x100, R35 ;  /* 0x000001002b1d7824 */ /* 0x000fe400078e0223 */
[----:B------:R-:W-:Y:S02]  /*4a5f0*/  IMAD R30, R33, 0x100, R32 ;  /* 0x00000100211e7824 */ /* 0x000fe400078e0220 */
[----:B------:R-:W-:Y:S01]  /*4a600*/  IMAD R31, R42, 0x100, R34 ;  /* 0x000001002a1f7824 */ /* 0x000fe200078e0222 */
[----:B------:R-:W3:Y:S01]  /*4a610*/  LDL.LU.64 R56, [R1+0x300] ;  /* 0x0003000001387983 */ /* 0x000ee20000300a00 */
[----:B------:R-:W-:Y:S02]  /*4a620*/  F2FP.F16.E4M3.UNPACK_B R28, R28 ;  /* 0x0000001cff1c723e */ /* 0x000fe400020006ff */
[----:B------:R-:W-:Y:S02]  /*4a630*/  F2FP.F16.E4M3.UNPACK_B R29, R29 ;  /* 0x0000001dff1d723e */ /* 0x000fe400020006ff */
[----:B------:R-:W-:-:S02]  /*4a640*/  F2FP.F16.E4M3.UNPACK_B R30, R30 ;  /* 0x0000001eff1e723e */ /* 0x000fc400020006ff */
[----:B------:R-:W-:Y:S01]  /*4a650*/  F2FP.F16.E4M3.UNPACK_B R31, R31 ;  /* 0x0000001fff1f723e */ /* 0x000fe200020006ff */
[----:B------:R-:W3:Y:S04]  /*4a660*/  LDL.LU.64 R58, [R1+0x308] ;  /* 0x00030800013a7983 */ /* 0x000ee80000300a00 */
        /* <DEDUP_REMOVED lines=10> */
[----:B------:R-:W3:Y:S04]  /*4a710*/  LDL.LU R35, [R1+0x21b0] ;  /* 0x0021b00001237983 */ /* 0x000ee80000300800 */
[----:B------:R-:W3:Y:S04]  /*4a720*/  LDL.LU R43, [R1+0x21ac] ;  /* 0x0021ac00012b7983 */ /* 0x000ee80000300800 */
[----:B------:R-:W3:Y:S04]  /*4a730*/  LDL.LU R32, [R1+0x21b8] ;  /* 0x0021b80001207983 */ /* 0x000ee80000300800 */
[----:B------:R-:W3:Y:S04]  /*4a740*/  LDL.LU R33, [R1+0x21b4] ;  /* 0x0021b40001217983 */ /* 0x000ee80000300800 */
[----:B------:R-:W3:Y:S04]  /*4a750*/  LDL.LU R34, [R1+0x21c0] ;  /* 0x0021c00001227983 */ /* 0x000ee80000300800 */
[----:B------:R-:W3:Y:S01]  /*4a760*/  LDL.LU R42, [R1+0x21bc] ;  /* 0x0021bc00012a7983 */ /* 0x000ee20000300800 */
[C---:B----4-:R-:W-:Y:S06]  /*4a770*/  HMMA.16816.F32 R8, R28.reuse, R38, R8 ;  /* 0x000000261c08723c */ /* 0x050fec0000001808 */
[----:B--2---:R-:W-:-:S15]  /*4a780*/  HMMA.16816.F32 R4, R28, R36, R4 ;  /* 0x000000241c04723c */ /* 0x004fde0000001804 */
[----:B------:R-:W-:-:S02]  /*4a790*/  NOP ;  /* 0x0000000000007918 */ /* 0x000fc40000000000 */
[----:B------:R-:W-:Y:S04]  /*4a7a0*/  STL.64 [R1+0x320], R8 ;  /* 0x0003200801007387 */ /* 0x000fe80000100a00 */
[----:B------:R0:W-:Y:S04]  /*4a7b0*/  STL.64 [R1+0x328], R10 ;  /* 0x0003280a01007387 */ /* 0x0001e80000100a00 */
[----:B0-----:R-:W2:Y:S04]  /*4a7c0*/  LDL.LU.64 R10, [R1+0x5d60] ;  /* 0x005d6000010a7983 */ /* 0x001ea80000300a00 */
[----:B------:R-:W4:Y:S04]  /*4a7d0*/  LDL.LU.64 R8, [R1+0x5d58] ;  /* 0x005d580001087983 */ /* 0x000f280000300a00 */
[----:B------:R-:W-:Y:S04]  /*4a7e0*/  STL.64 [R1+0x310], R4 ;  /* 0x0003100401007387 */ /* 0x000fe80000100a00 */
[----:B------:R0:W-:Y:S04]  /*4a7f0*/  STL.64 [R1+0x318], R6 ;  /* 0x0003180601007387 */ /* 0x0001e80000100a00 */
[----:B0-----:R-:W2:Y:S04]  /*4a800*/  LDL.LU.64 R6, [R1+0x5d50] ;  /* 0x005d500001067983 */ /* 0x001ea80000300a00 */
[----:B------:R-:W4:Y:S01]  /*4a810*/  LDL.LU.64 R4, [R1+0x5d48] ;  /* 0x005d480001047983 */ /* 0x000f220000300a00 */
[----:B---3--:R-:W-:-:S15]  /*4a820*/  HMMA.16816.F32 R56, R28, R26, R56 ;  /* 0x0000001a1c38723c */ /* 0x008fde0000001838 */
[----:B------:R-:W-:-:S08]  /*4a830*/  NOP ;  /* 0x0000000000007918 */ /* 0x000fd00000000000 */
[----:B------:R-:W-:Y:S04]  /*4a840*/  STL.64 [R1+0x300], R56 ;  /* 0x0003003801007387 */ /* 0x000fe80000100a00 */
[----:B------:R0:W-:Y:S02]  /*4a850*/  STL.64 [R1+0x308], R58 ;  /* 0x0003083a01007387 */ /* 0x0001e40000100a00 */
[----:B0-----:R-:W-:Y:S02]  /*4a860*/  HMMA.16816.F32 R56, R28, R2, R20 ;  /* 0x000000021c38723c */ /* 0x001fe40000001814 */
[----:B------:R-:W3:-:S15]  /*4a870*/  LDL.LU.64 R20, [R1+0x2a0] ;  /* 0x0002a00001147983 */ /* 0x000ede0000300a00 */
[----:B------:R-:W-:-:S06]  /*4a880*/  NOP ;  /* 0x0000000000007918 */ /* 0x000fcc0000000000 */
[----:B------:R-:W-:Y:S04]  /*4a890*/  STL.64 [R1+0x2f0], R56 ;  /* 0x0002f03801007387 */ /* 0x000fe80000100a00 */
[----:B------:R-:W-:Y:S04]  /*4a8a0*/  STL.64 [R1+0x2f8], R58 ;  /* 0x0002f83a01007387 */ /* 0x000fe80000100a00 */
[----:B------:R-:W3:Y:S01]  /*4a8b0*/  LDL.LU.64 R22, [R1+0x2a8] ;  /* 0x0002a80001167983 */ /* 0x000ee20000300a00 */
[----:B----4-:R-:W-:-:S15]  /*4a8c0*/  HMMA.16816.F32 R16, R28, R4, R16 ;  /* 0x000000041c10723c */ /* 0x010fde0000001810 */
[----:B------:R-:W-:-:S08]  /*4a8d0*/  NOP ;  /* 0x0000000000007918 */ /* 0x000fd00000000000 */
[----:B------:R0:W-:Y:S04]  /*4a8e0*/  STL.64 [R1+0x2e0], R16 ;  /* 0x0002e01001007387 */ /* 0x0001e80000100a00 */
[----:B------:R1:W-:Y:S04]  /*4a8f0*/  STL.64 [R1+0x2e8], R18 ;  /* 0x0002e81201007387 */ /* 0x0003e80000100a00 */
[----:B0-----:R-:W4:Y:S04]  /*4a900*/  LDL.LU.64 R16, [R1+0x290] ;  /* 0x0002900001107983 */ /* 0x001f280000300a00 */
[----:B-1----:R-:W4:Y:S01]  /*4a910*/  LDL.LU.64 R18, [R1+0x298] ;  /* 0x0002980001127983 */ /* 0x002f220000300a00 */
[C---:B--2---:R-:W-:Y:S06]  /*4a920*/  HMMA.16816.F32 R56, R28.reuse, R6, R52 ;  /* 0x000000061c38723c */ /* 0x044fec0000001834 */
[C---:B------:R-:W-:Y:S06]  /*4a930*/  HMMA.16816.F32 R52, R28.reuse, R8, R44 ;  /* 0x000000081c34723c */ /* 0x040fec000000182c */
[C---:B------:R-:W-:Y:S01]  /*4a940*/  HMMA.16816.F32 R48, R28.reuse, R10, R48 ;  /* 0x0000000a1c30723c */ /* 0x040fe20000001830 */
[----:B------:R-:W2:Y:S05]  /*4a950*/  LDL.LU.64 R44, [R1+0x270] ;  /* 0x00027000012c7983 */ /* 0x000eaa0000300a00 */
[C---:B---3--:R-:W-:Y:S05]  /*4a960*/  HMMA.16816.F32 R20, R28.reuse, R12, R20 ;  /* 0x0000000c1c14723c */ /* 0x048fea0000001814 */
[----:B------:R0:W-:Y:S04]  /*4a970*/  STL.64 [R1+0x2d0], R56 ;  /* 0x0002d03801007387 */ /* 0x0001e80000100a00 */
[----:B------:R1:W-:Y:S04]  /*4a980*/  STL.64 [R1+0x2d8], R58 ;  /* 0x0002d83a01007387 */ /* 0x0003e80000100a00 */
[----:B------:R-:W2:Y:S04]  /*4a990*/  LDL.LU.64 R46, [R1+0x278] ;  /* 0x00027800012e7983 */ /* 0x000ea80000300a00 */
[----:B------:R3:W-:Y:S04]  /*4a9a0*/  STL.64 [R1+0x2c0], R52 ;  /* 0x0002c03401007387 */ /* 0x0007e80000100a00 */
[----:B------:R3:W-:Y:S04]  /*4a9b0*/  STL.64 [R1+0x2c8], R54 ;  /* 0x0002c83601007387 */ /* 0x0007e80000100a00 */
[----:B0-----:R-:W2:Y:S04]  /*4a9c0*/  LDL.LU.64 R56, [R1+0x250] ;  /* 0x0002500001387983 */ /* 0x001ea80000300a00 */
[----:B-1----:R-:W2:Y:S04]  /*4a9d0*/  LDL.LU.64 R58, [R1+0x258] ;  /* 0x00025800013a7983 */ /* 0x002ea80000300a00 */
[----:B------:R0:W-:Y:S04]  /*4a9e0*/  STL.64 [R1+0x2b0], R48 ;  /* 0x0002b03001007387 */ /* 0x0001e80000100a00 */
[----:B------:R1:W-:Y:S04]  /*4a9f0*/  STL.64 [R1+0x2b8], R50 ;  /* 0x0002b83201007387 */ /* 0x0003e80000100a00 */
[----:B---3--:R-:W3:Y:S04]  /*4aa00*/  LDL.LU.64 R52, [R1+0x240] ;  /* 0x0002400001347983 */ /* 0x008ee80000300a00 */
[----:B------:R-:W3:Y:S04]  /*4aa10*/  LDL.LU.64 R54, [R1+0x248] ;  /* 0x0002480001367983 */ /* 0x000ee80000300a00 */
[----:B0-----:R-:W3:Y:S04]  /*4aa20*/  LDL.LU.64 R48, [R1+0x630] ;  /* 0x0006300001307983 */ /* 0x001ee80000300a00 */
[----:B-1----:R-:W3:Y:S04]  /*4aa30*/  LDL.LU.64 R50, [R1+0x638] ;  /* 0x0006380001327983 */ /* 0x002ee80000300a00 */
[----:B------:R-:W-:Y:S04]  /*4aa40*/  STL.64 [R1+0x5d20], R10 ;  /* 0x005d200a01007387 */ /* 0x000fe80000100a00 */
[----:B------:R0:W-:Y:S04]  /*4aa50*/  STL.64 [R1+0x5d18], R8 ;  /* 0x005d180801007387 */ /* 0x0001e80000100a00 */
[----:B0-----:R-:W3:Y:S04]  /*4aa60*/  LDL.LU.64 R8, [R1+0x260] ;  /* 0x0002600001087983 */ /* 0x001ee80000300a00 */
[----:B------:R-:W3:Y:S04]  /*4aa70*/  LDL.LU.64 R10, [R1+0x268] ;  /* 0x00026800010a7983 */ /* 0x000ee80000300a00 */
[----:B------:R-:W-:Y:S04]  /*4aa80*/  STL.64 [R1+0x2a0], R20 ;  /* 0x0002a01401007387 */ /* 0x000fe80000100a00 */
[----:B------:R0:W-:Y:S04]  /*4aa90*/  STL.64 [R1+0x2a8], R22 ;  /* 0x0002a81601007387 */ /* 0x0001e80000100a00 */
[----:B0-----:R-:W3:Y:S04]  /*4aaa0*/  LDL.LU.64 R22, [R1+0x5d40] ;  /* 0x005d400001167983 */ /* 0x001ee80000300a00 */
[----:B------:R-:W3:Y:S01]  /*4aab0*/  LDL.LU.64 R20, [R1+0x5d38] ;  /* 0x005d380001147983 */ /* 0x000ee20000300a00 */
[----:B----4-:R-:W-:-:S15]  /*4aac0*/  HMMA.16816.F32 R16, R28, R14, R16 ;  /* 0x0000000e1c10723c */ /* 0x010fde0000001810 */
[----:B------:R-:W-:-:S08]  /*4aad0*/  NOP ;  /* 0x0000000000007918 */ /* 0x000fd00000000000 */
[----:B------:R-:W-:Y:S04]  /*4aae0*/  STL.64 [R1+0x290], R16 ;  /* 0x0002901001007387 */ /* 0x000fe80000100a00 */
[----:B------:R0:W-:Y:S04]  /*4aaf0*/  STL.64 [R1+0x298], R18 ;  /* 0x0002981201007387 */ /* 0x0001e80000100a00 */
[----:B0-----:R-:W2:Y:S04]  /*4ab00*/  LDL.LU.64 R18, [R1+0x5d30] ;  /* 0x005d300001127983 */ /* 0x001ea80000300a00 */
[----:B------:R-:W4:Y:S04]  /*4ab10*/  LDL.LU.64 R16, [R1+0x5d28] ;  /* 0x005d280001107983 */ /* 0x000f280000300a00 */
[----:B------:R-:W-:Y:S04]  /*4ab20*/  STL.64 [R1+0x5d00], R14 ;  /* 0x005d000e01007387 */ /* 0x000fe80000100a00 */
[----:B------:R0:W-:Y:S04]  /*4ab30*/  STL.64 [R1+0x5cf8], R12 ;  /* 0x005cf80c01007387 */ /* 0x0001e80000100a00 */
[----:B0-----:R-:W4:Y:S04]  /*4ab40*/  LDL.LU.64 R12, [R1+0x280] ;  /* 0x00028000010c7983 */ /* 0x001f280000300a00 */
[----:B------:R-:W4:Y:S02]  /*4ab50*/  LDL.LU.64 R14, [R1+0x288] ;  /* 0x00028800010e7983 */ /* 0x000f240000300a00 */
[----:B----4-:R-:W-:-:S15]  /*4ab60*/  HMMA.16816.F32 R12, R28, R16, R12 ;  /* 0x000000101c0c723c */ /* 0x010fde000000180c */
[----:B------:R-:W-:-:S08]  /*4ab70*/  NOP ;  /* 0x0000000000007918 */ /* 0x000fd00000000000 */
[----:B------:R-:W-:Y:S04]  /*4ab80*/  STL.64 [R1+0x280], R12 ;  /* 0x0002800c01007387 */ /* 0x000fe80000100a00 */
[----:B------:R2:W-:Y:S02]  /*4ab90*/  STL.64 [R1+0x288], R14 ;  /* 0x0002880e01007387 */ /* 0x0005e40000100a00 */
[----:B--2---:R-:W-:Y:S02]  /*4aba0*/  HMMA.16816.F32 R12, R28, R18, R44 ;  /* 0x000000121c0c723c */ /* 0x004fe4000000182c */
[----:B------:R-:W2:Y:S04]  /*4abb0*/  LDL.LU R45, [R1+0x21c8] ;  /* 0x0021c800012d7983 */ /* 0x000ea80000300800 */
[----:B------:R-:W2:-:S15]  /*4abc0*/  LDL.LU R46, [R1+0x21c4] ;  /* 0x0021c400012e7983 */ /* 0x000e9e0000300800 */
[----:B------:R-:W-:-:S02]  /*4abd0*/  NOP ;  /* 0x0000000000007918 */ /* 0x000fc40000000000 */
[----:B------:R-:W-:Y:S04]  /*4abe0*/  STL.64 [R1+0x270], R12 ;  /* 0x0002700c01007387 */ /* 0x000fe80000100a00 */
[----:B------:R3:W-:Y:S02]  /*4abf0*/  STL.64 [R1+0x278], R14 ;  /* 0x0002780e01007387 */ /* 0x0007e40000100a00 */
[C---:B---3--:R-:W-:Y:S06]  /*4ac00*/  HMMA.16816.F32 R12, R28.reuse, R20, R8 ;  /* 0x000000141c0c723c */ /* 0x048fec0000001808 */
[C---:B------:R-:W-:Y:S01]  /*4ac10*/  HMMA.16816.F32 R8, R28.reuse, R22, R56 ;  /* 0x000000161c08723c */ /* 0x040fe20000001838 */
[----:B------:R-:W-:Y:S04]  /*4ac20*/  STL.64 [R1+0x5ce0], R18 ;  /* 0x005ce01201007387 */ /* 0x000fe80000100a00 */
[----:B------:R0:W-:Y:S04]  /*4ac30*/  STL.64 [R1+0x5cd8], R16 ;  /* 0x005cd81001007387 */ /* 0x0001e80000100a00 */
[----:B------:R-:W-:Y:S08]  /*4ac40*/  STL.64 [R1+0x5cc8], R22 ;  /* 0x005cc81601007387 */ /* 0x000ff00000100a00 */
[----:B------:R-:W-:Y:S04]  /*4ac50*/  STL.64 [R1+0x260], R12 ;  /* 0x0002600c01007387 */ /* 0x000fe80000100a00 */
[----:B------:R1:W-:Y:S04]  /*4ac60*/  STL.64 [R1+0x268], R14 ;  /* 0x0002680e01007387 */ /* 0x0003e80000100a00 */
[----:B------:R-:W-:Y:S04]  /*4ac70*/  STL.64 [R1+0x5cc0], R20 ;  /* 0x005cc01401007387 */ /* 0x000fe80000100a00 */
[----:B------:R-:W-:Y:S04]  /*4ac80*/  STL.64 [R1+0x250], R8 ;  /* 0x0002500801007387 */ /* 0x000fe80000100a00 */
[----:B------:R3:W-:Y:S04]  /*4ac90*/  STL.64 [R1+0x258], R10 ;  /* 0x0002580a01007387 */ /* 0x0007e80000100a00 */
[----:B0-----:R-:W4:Y:S01]  /*4aca0*/  LDL.LU.64 R16, [R1+0x1e20] ;  /* 0x001e200001107983 */ /* 0x001f220000300a00 */
[C---:B-1----:R-:W-:Y:S06]  /*4acb0*/  HMMA.16816.F32 R12, R28.reuse, R24, R52 ;  /* 0x000000181c0c723c */ /* 0x042fec0000001834 */
[----:B---3--:R-:W-:-:S15]  /*4acc0*/  HMMA.16816.F32 R8, R28, R40, R48 ;  /* 0x000000281c08723c */ /* 0x008fde0000001830 */
[----:B------:R-:W-:-:S02]  /*4acd0*/  NOP ;  /* 0x0000000000007918 */ /* 0x000fc40000000000 */
[----:B------:R0:W-:Y:S04]  /*4ace0*/  STL.64 [R1+0x240], R12 ;  /* 0x0002400c01007387 */ /* 0x0001e80000100a00 */
[----:B------:R1:W-:Y:S04]  /*4acf0*/  STL.64 [R1+0x248], R14 ;  /* 0x0002480e01007387 */ /* 0x0003e80000100a00 */
[----:B------:R-:W4:Y:S04]  /*4ad00*/  LDL.LU.64 R18, [R1+0x1e28] ;  /* 0x001e280001127983 */ /* 0x000f280000300a00 */
[----:B------:R3:W-:Y:S04]  /*4ad10*/  STL.64 [R1+0x630], R8 ;  /* 0x0006300801007387 */ /* 0x0007e80000100a00 */
[----:B------:R3:W-:Y:S04]  /*4ad20*/  STL.64 [R1+0x638], R10 ;  /* 0x0006380a01007387 */ /* 0x0007e80000100a00 */
[----:B0-----:R-:W4:Y:S04]  /*4ad30*/  LDL.LU.64 R12, [R1+0x1e10] ;  /* 0x001e1000010c7983 */ /* 0x001f280000300a00 */
[----:B-1----:R-:W4:Y:S04]  /*4ad40*/  LDL.LU.64 R14, [R1+0x1e18] ;  /* 0x001e1800010e7983 */ /* 0x002f280000300a00 */
[----:B---3--:R-:W3:Y:S04]  /*4ad50*/  LDL.LU.64 R8, [R1+0x1e00] ;  /* 0x001e000001087983 */ /* 0x008ee80000300a00 */
[----:B------:R-:W3:Y:S04]  /*4ad60*/  LDL.LU.64 R10, [R1+0x1e08] ;  /* 0x001e0800010a7983 */ /* 0x000ee80000300a00 */
[----:B------:R-:W2:Y:S01]  /*4ad70*/  LDL.LU R47, [R1+0x21d0] ;  /* 0x0021d000012f7983 */ /* 0x000ea20000300800 */
[----:B------:R-:W-:-:S02]  /*4ad80*/  IMAD R28, R43, 0x100, R35 ;  /* 0x000001002b1c7824 */ /* 0x000fc400078e0223 */
[----:B------:R-:W-:Y:S02]  /*4ad90*/  IMAD R29, R33, 0x100, R32 ;  /* 0x00000100211d7824 */ /* 0x000fe400078e0220 */
[----:B------:R-:W-:Y:S01]  /*4ada0*/  IMAD R30, R42, 0x100, R34 ;  /* 0x000001002a1e7824 */ /* 0x000fe200078e0222 */
[----:B--2---:R-:W-:Y:S04]  /*4adb0*/  STL [R1+0x5cd0], R47 ;  /* 0x005cd02f01007387 */ /* 0x004fe80000100800 */
[----:B------:R-:W2:Y:S04]  /*4adc0*/  LDL.LU R60, [R1+0x21cc] ;  /* 0x0021cc00013c7983 */ /* 0x000ea80000300800 */
[----:B------:R-:W4:Y:S04]  /*4add0*/  LDL.LU R35, [R1+0x21d8] ;  /* 0x0021d80001237983 */ /* 0x000f280000300800 */
[----:B------:R-:W2:Y:S04]  /*4ade0*/  LDL.LU R43, [R1+0x21d4] ;  /* 0x0021d400012b7983 */ /* 0x000ea80000300800 */
[----:B------:R-:W3:Y:S04]  /*4adf0*/  LDL.LU R32, [R1+0x21e0] ;  /* 0x0021e00001207983 */ /* 0x000ee80000300800 */
[----:B------:R-:W3:Y:S04]  /*4ae00*/  LDL.LU R33, [R1+0x21dc] ;  /* 0x0021dc0001217983 */ /* 0x000ee80000300800 */
[----:B------:R-:W4:Y:S01]  /*4ae10*/  LDL.LU R34, [R1+0x21e8] ;  /* 0x0021e80001227983 */ /* 0x000f220000300800 */
[----:B------:R-:W-:Y:S01]  /*4ae20*/  IMAD R31, R46, 0x100, R45 ;  /* 0x000001002e1f7824 */ /* 0x000fe200078e022d */
[----:B------:R-:W-:-:S02]  /*4ae30*/  F2FP.F16.E4M3.UNPACK_B R28, R28 ;  /* 0x0000001cff1c723e */ /* 0x000fc400020006ff */
[----:B------:R-:W-:Y:S02]  /*4ae40*/  F2FP.F16.E4M3.UNPACK_B R29, R29 ;  /* 0x0000001dff1d723e */ /* 0x000fe400020006ff */
[----:B------:R-:W-:Y:S02]  /*4ae50*/  F2FP.F16.E4M3.UNPACK_B R30, R30 ;  /* 0x0000001eff1e723e */ /* 0x000fe400020006ff */
[----:B------:R-:W-:Y:S01]  /*4ae60*/  F2FP.F16.E4M3.UNPACK_B R31, R31 ;  /* 0x0000001fff1f723e */ /* 0x000fe200020006ff */
[----:B----4-:R-:W-:Y:S04]  /*4ae70*/  STL.64 [R1+0x5cf0], R34 ;  /* 0x005cf02201007387 */ /* 0x010fe80000100a00 */
[----:B---3--:R0:W-:Y:S04]  /*4ae80*/  STL.64 [R1+0x5ce8], R32 ;  /* 0x005ce82001007387 */ /* 0x0081e80000100a00 */
[----:B------:R-:W2:Y:S01]  /*4ae90*/  LDL.LU R42, [R1+0x21e4] ;  /* 0x0021e400012a7983 */ /* 0x000ea20000300800 */
[C---:B0-----:R-:W-:Y:S06]  /*4aea0*/  HMMA.16816.F32 R32, R28.reuse, R38, R16 ;  /* 0x000000261c20723c */ /* 0x041fec0000001810 */
[C---:B------:R-:W-:Y:S06]  /*4aeb0*/  HMMA.16816.F32 R16, R28.reuse, R36, R12 ;  /* 0x000000241c10723c */ /* 0x040fec000000180c */
[C---:B------:R-:W-:Y:S01]  /*4aec0*/  HMMA.16816.F32 R12, R28.reuse, R26, R8 ;  /* 0x0000001a1c0c723c */ /* 0x040fe20000001808 */
[----:B--2---:R-:W-:Y:S04]  /*4aed0*/  STL.64 [R1+0x5d10], R42 ;  /* 0x005d102a01007387 */ /* 0x004fe80000100a00 */
[----:B------:R0:W-:Y:S04]  /*4aee0*/  STL.64 [R1+0x5d08], R40 ;  /* 0x005d082801007387 */ /* 0x0001e80000100a00 */
[----:B------:R-:W2:Y:S04]  /*4aef0*/  LDL.LU.64 R44, [R1+0x1df0] ;  /* 0x001df000012c7983 */ /* 0x000ea80000300a00 */
[----:B------:R-:W2:Y:S04]  /*4af00*/  LDL.LU.64 R46, [R1+0x1df8] ;  /* 0x001df800012e7983 */ /* 0x000ea80000300a00 */
[----:B------:R-:W3:Y:S04]  /*4af10*/  LDL.LU.64 R20, [R1+0x1de0] ;  /* 0x001de00001147983 */ /* 0x000ee80000300a00 */
[----:B------:R-:W3:Y:S04]  /*4af20*/  LDL.LU.64 R22, [R1+0x1de8] ;  /* 0x001de80001167983 */ /* 0x000ee80000300a00 */
[----:B------:R-:W-:Y:S04]  /*4af30*/  STL.64 [R1+0x1e20], R32 ;  /* 0x001e202001007387 */ /* 0x000fe80000100a00 */
[----:B------:R-:W-:Y:S04]  /*4af40*/  STL.64 [R1+0x1e28], R34 ;  /* 0x001e282201007387 */ /* 0x000fe80000100a00 */
[----:B------:R-:W4:Y:S04]  /*4af50*/  LDL.LU.64 R8, [R1+0x1dd0] ;  /* 0x001dd00001087983 */ /* 0x000f280000300a00 */
[----:B------:R-:W-:Y:S04]  /*4af60*/  STL.64 [R1+0x1e10], R16 ;  /* 0x001e101001007387 */ /* 0x000fe80000100a00 */
[----:B------:R-:W-:Y:S04]  /*4af70*/  STL.64 [R1+0x1e18], R18 ;  /* 0x001e181201007387 */ /* 0x000fe80000100a00 */
[----:B------:R-:W4:Y:S04]  /*4af80*/  LDL.LU.64 R10, [R1+0x1dd8] ;  /* 0x001dd800010a7983 */ /* 0x000f280000300a00 */
[----:B------:R1:W-:Y:S04]  /*4af90*/  STL.64 [R1+0x1e00], R12 ;  /* 0x001e000c01007387 */ /* 0x0003e80000100a00 */
[----:B------:R1:W-:Y:S04]  /*4afa0*/  STL.64 [R1+0x1e08], R14 ;  /* 0x001e080e01007387 */ /* 0x0003e80000100a00 */
[----:B0-----:R-:W4:Y:S04]  /*4afb0*/  LDL.LU.64 R40, [R1+0x1dc0] ;  /* 0x001dc00001287983 */ /* 0x001f280000300a00 */
[----:B------:R-:W4:Y:S04]  /*4afc0*/  LDL.LU.64 R42, [R1+0x1dc8] ;  /* 0x001dc800012a7983 */ /* 0x000f280000300a00 */
[----:B-1----:R-:W4:Y:S04]  /*4afd0*/  LDL.LU.64 R12, [R1+0x1db0] ;  /* 0x001db000010c7983 */ /* 0x002f280000300a00 */
[----:B------:R-:W4:Y:S04]  /*4afe0*/  LDL.LU.64 R14, [R1+0x1db8] ;  /* 0x001db800010e7983 */ /* 0x000f280000300a00 */
[----:B------:R-:W4:Y:S04]  /*4aff0*/  LDL.LU.64 R32, [R1+0x1da0] ;  /* 0x001da00001207983 */ /* 0x000f280000300a00 */
[----:B------:R-:W4:Y:S04]  /*4b000*/  LDL.LU.64 R34, [R1+0x1da8] ;  /* 0x001da80001227983 */ /* 0x000f280000300a00 */
[----:B------:R-:W4:Y:S04]  /*4b010*/  LDL.LU.64 R16, [R1+0x1d90] ;  /* 0x001d900001107983 */ /* 0x000f280000300a00 */
[----:B------:R-:W4:Y:S01]  /*4b020*/  LDL.LU.64 R18, [R1+0x1d98] ;  /* 0x001d980001127983 */ /* 0x000f220000300a00 */
[C---:B--2---:R-:W-:Y:S06]  /*4b030*/  HMMA.16816.F32 R48, R28.reuse, R2, R44 ;  /* 0x000000021c30723c */ /* 0x044fec000000182c */
[C---:B---3--:R-:W-:Y:S01]  /*4b040*/  HMMA.16816.F32 R20, R28.reuse, R4, R20 ;  /* 0x000000041c14723c */ /* 0x048fe20000001814 */
[----:B------:R-:W2:Y:S05]  /*4b050*/  LDL.LU.64 R44, [R1+0x1d80] ;  /* 0x001d8000012c7983 */ /* 0x000eaa0000300a00 */
[C---:B----4-:R-:W-:Y:S11]  /*4b060*/  HMMA.16816.F32 R8, R28.reuse, R6, R8 ;  /* 0x000000061c08723c */ /* 0x050ff60000001808 */
[----:B------:R-:W-:Y:S04]  /*4b070*/  STL.64 [R1+0x1df0], R48 ;  /* 0x001df03001007387 */ /* 0x000fe80000100a00 */
[----:B------:R-:W-:Y:S04]  /*4b080*/  STL.64 [R1+0x1df8], R50 ;  /* 0x001df83201007387 */ /* 0x000fe80000100a00 */
[----:B------:R-:W2:Y:S04]  /*4b090*/  LDL.LU.64 R46, [R1+0x1d88] ;  /* 0x001d8800012e7983 */ /* 0x000ea80000300a00 */
[----:B------:R0:W-:Y:S04]  /*4b0a0*/  STL.64 [R1+0x1de0], R20 ;  /* 0x001de01401007387 */ /* 0x0001e80000100a00 */
[----:B------:R1:W-:Y:S04]  /*4b0b0*/  STL.64 [R1+0x1de8], R22 ;  /* 0x001de81601007387 */ /* 0x0003e80000100a00 */
[----:B0-----:R-:W3:Y:S04]  /*4b0c0*/  LDL.LU.64 R20, [R1+0x1d70] ;  /* 0x001d700001147983 */ /* 0x001ee80000300a00 */
[----:B-1----:R-:W3:Y:S04]  /*4b0d0*/  LDL.LU.64 R22, [R1+0x1d78] ;  /* 0x001d780001167983 */ /* 0x002ee80000300a00 */
[----:B------:R-:W4:Y:S04]  /*4b0e0*/  LDL.LU.64 R56, [R1+0x1d50] ;  /* 0x001d500001387983 */ /* 0x000f280000300a00 */
[----:B------:R-:W4:Y:S04]  /*4b0f0*/  LDL.LU.64 R58, [R1+0x1d58] ;  /* 0x001d5800013a7983 */ /* 0x000f280000300a00 */
[----:B------:R-:W4:Y:S04]  /*4b100*/  LDL.LU.64 R52, [R1+0x1d40] ;  /* 0x001d400001347983 */ /* 0x000f280000300a00 */
[----:B------:R-:W4:Y:S04]  /*4b110*/  LDL.LU.64 R54, [R1+0x1d48] ;  /* 0x001d480001367983 */ /* 0x000f280000300a00 */
[----:B------:R-:W4:Y:S04]  /*4b120*/  LDL.LU.64 R48, [R1+0x620] ;  /* 0x0006200001307983 */ /* 0x000f280000300a00 */
[----:B------:R-:W4:Y:S04]  /*4b130*/  LDL.LU.64 R50, [R1+0x628] ;  /* 0x0006280001327983 */ /* 0x000f280000300a00 */
[----:B------:R-:W-:Y:S04]  /*4b140*/  STL.64 [R1+0x1dd0], R8 ;  /* 0x001dd00801007387 */ /* 0x000fe80000100a00 */
[----:B------:R0:W-:Y:S04]  /*4b150*/  STL.64 [R1+0x1dd8], R10 ;  /* 0x001dd80a01007387 */ /* 0x0001e80000100a00 */
[----:B0-----:R-:W2:Y:S04]  /*4b160*/  LDL.LU.64 R10, [R1+0x5d20] ;  /* 0x005d2000010a7983 */ /* 0x001ea80000300a00 */
[----:B------:R-:W3:Y:S02]  /*4b170*/  LDL.LU.64 R8, [R1+0x5d18] ;  /* 0x005d180001087983 */ /* 0x000ee40000300a00 */
[C---:B---3--:R-:W-:Y:S06]  /*4b180*/  HMMA.16816.F32 R40, R28.reuse, R8, R40 ;  /* 0x000000081c28723c */ /* 0x048fec0000001828 */
[----:B--2---:R-:W-:-:S15]  /*4b190*/  HMMA.16816.F32 R12, R28, R10, R12 ;  /* 0x0000000a1c0c723c */ /* 0x004fde000000180c */
        /* <DEDUP_REMOVED lines=47> */
[----:B------:R-:W-:Y:S04]  /*4b490*/  STL.64 [R1+0x1d40], R16 ;  /* 0x001d401001007387 */ /* 0x000fe80000100a00 */
[----:B------:R-:W-:Y:S04]  /*4b4a0*/  STL.64 [R1+0x1d48], R18 ;  /* 0x001d481201007387 */ /* 0x000fe80000100a00 */
[----:B------:R0:W-:Y:S04]  /*4b4b0*/  STL.64 [R1+0x620], R12 ;  /* 0x0006200c01007387 */ /* 0x0001e80000100a00 */
[----:B------:R1:W-:Y:S04]  /*4b4c0*/  STL.64 [R1+0x628], R14 ;  /* 0x0006280e01007387 */ /* 0x0003e80000100a00 */
[----:B------:R-:W2:Y:S04]  /*4b4d0*/  LDL.LU.64 R56, [R1+0x1d20] ;  /* 0x001d200001387983 */ /* 0x000ea80000300a00 */
[----:B------:R-:W2:Y:S04]  /*4b4e0*/  LDL.LU.64 R58, [R1+0x1d28] ;  /* 0x001d2800013a7983 */ /* 0x000ea80000300a00 */
        /* <DEDUP_REMOVED lines=10> */
[----:B------:R-:W2:Y:S01]  /*4b590*/  LDL.LU R47, [R1+0x21f0] ;  /* 0x0021f000012f7983 */ /* 0x000ea20000300800 */
[----:B------:R-:W-:-:S02]  /*4b5a0*/  IMAD R29, R43, 0x100, R35 ;  /* 0x000001002b1d7824 */ /* 0x000fc400078e0223 */
[----:B------:R-:W-:Y:S02]  /*4b5b0*/  IMAD R30, R33, 0x100, R32 ;  /* 0x00000100211e7824 */ /* 0x000fe400078e0220 */
[----:B------:R-:W-:Y:S01]  /*4b5c0*/  IMAD R31, R42, 0x100, R34 ;  /* 0x000001002a1f7824 */ /* 0x000fe200078e0222 */
[----:B------:R-:W-:Y:S01]  /*4b5d0*/  F2FP.F16.E4M3.UNPACK_B R28, R28 ;  /* 0x0000001cff1c723e */ /* 0x000fe200020006ff */
[----:B--2---:R0:W-:Y:S04]  /*4b5e0*/  STL [R1+0x5ca8], R47 ;  /* 0x005ca82f01007387 */ /* 0x0041e80000100800 */
[----:B------:R-:W2:Y:S04]  /*4b5f0*/  LDL.LU.64 R44, [R1+0x1d30] ;  /* 0x001d3000012c7983 */ /* 0x000ea80000300a00 */
[----:B0-----:R-:W2:Y:S01]  /*4b600*/  LDL.LU.64 R46, [R1+0x1d38] ;  /* 0x001d3800012e7983 */ /* 0x001ea20000300a00 */
[----:B------:R-:W-:-:S02]  /*4b610*/  F2FP.F16.E4M3.UNPACK_B R29, R29 ;  /* 0x0000001dff1d723e */ /* 0x000fc400020006ff */
[----:B------:R-:W-:Y:S02]  /*4b620*/  F2FP.F16.E4M3.UNPACK_B R30, R30 ;  /* 0x0000001eff1e723e */ /* 0x000fe400020006ff */
[----:B------:R-:W-:Y:S01]  /*4b630*/  F2FP.F16.E4M3.UNPACK_B R31, R31 ;  /* 0x0000001fff1f723e */ /* 0x000fe200020006ff */
[----:B------:R-:W4:Y:S04]  /*4b640*/  LDL.LU R60, [R1+0x21ec] ;  /* 0x0021ec00013c7983 */ /* 0x000f280000300800 */
[----:B------:R-:W4:Y:S04]  /*4b650*/  LDL.LU R35, [R1+0x21f8] ;  /* 0x0021f80001237983 */ /* 0x000f280000300800 */
[----:B------:R-:W4:Y:S04]  /*4b660*/  LDL.LU R43, [R1+0x21f4] ;  /* 0x0021f400012b7983 */ /* 0x000f280000300800 */
[----:B------:R-:W4:Y:S04]  /*4b670*/  LDL.LU R32, [R1+0x2200] ;  /* 0x0022000001207983 */ /* 0x000f280000300800 */
[----:B------:R-:W4:Y:S04]  /*4b680*/  LDL.LU R33, [R1+0x21fc] ;  /* 0x0021fc0001217983 */ /* 0x000f280000300800 */
[----:B------:R-:W4:Y:S01]  /*4b690*/  LDL.LU R34, [R1+0x2208] ;  /* 0x0022080001227983 */ /* 0x000f220000300800 */
[C---:B------:R-:W-:Y:S03]  /*4b6a0*/  HMMA.16816.F32 R56, R28.reuse, R36, R56 ;  /* 0x000000241c38723c */ /* 0x040fe60000001838 */
[----:B------:R-:W4:Y:S03]  /*4b6b0*/  LDL.LU R42, [R1+0x2204] ;  /* 0x00220400012a7983 */ /* 0x000f260000300800 */
[----:B--2---:R-:W-:-:S15]  /*4b6c0*/  HMMA.16816.F32 R44, R28, R38, R44 ;  /* 0x000000261c2c723c */ /* 0x004fde000000182c */
[----:B------:R-:W-:-:S08]  /*4b6d0*/  NOP ;  /* 0x0000000000007918 */ /* 0x000fd00000000000 */
[----:B------:R-:W-:Y:S04]  /*4b6e0*/  STL.64 [R1+0x1d30], R44 ;  /* 0x001d302c01007387 */ /* 0x000fe80000100a00 */
[----:B------:R3:W-:Y:S02]  /*4b6f0*/  STL.64 [R1+0x1d38], R46 ;  /* 0x001d382e01007387 */ /* 0x0007e40000100a00 */
[C---:B---3--:R-:W-:Y:S02]  /*4b700*/  HMMA.16816.F32 R44, R28.reuse, R26, R12 ;  /* 0x0000001a1c2c723c */ /* 0x048fe4000000180c */
[----:B------:R-:W2:Y:S04]  /*4b710*/  LDL.LU.64 R12, [R1+0x1cc0] ;  /* 0x001cc000010c7983 */ /* 0x000ea80000300a00 */
[----:B------:R-:W-:Y:S04]  /*4b720*/  STL.64 [R1+0x1d20], R56 ;  /* 0x001d203801007387 */ /* 0x000fe80000100a00 */
[----:B------:R-:W-:Y:S04]  /*4b730*/  STL.64 [R1+0x1d28], R58 ;  /* 0x001d283a01007387 */ /* 0x000fe80000100a00 */
[----:B------:R-:W2:Y:S01]  /*4b740*/  LDL.LU.64 R14, [R1+0x1cc8] ;  /* 0x001cc800010e7983 */ /* 0x000ea20000300a00 */
[C---:B----4-:R-:W-:Y:S06]  /*4b750*/  HMMA.16816.F32 R52, R28.reuse, R2, R52 ;  /* 0x000000021c34723c */ /* 0x050fec0000001834 */
[C---:B------:R-:W-:Y:S02]  /*4b760*/  HMMA.16816.F32 R16, R28.reuse, R4, R16 ;  /* 0x000000041c10723c */ /* 0x040fe40000001810 */
[----:B------:R0:W-:Y:S04]  /*4b770*/  STL.64 [R1+0x1d10], R44 ;  /* 0x001d102c01007387 */ /* 0x0001e80000100a00 */
[----:B------:R1:W-:Y:S04]  /*4b780*/  STL.64 [R1+0x1d18], R46 ;  /* 0x001d182e01007387 */ /* 0x0003e80000100a00 */
[----:B0-----:R-:W3:Y:S07]  /*4b790*/  LDL.LU.64 R44, [R1+0x1cb0] ;  /* 0x001cb000012c7983 */ /* 0x001eee0000300a00 */
[----:B------:R-:W-:Y:S04]  /*4b7a0*/  STL.64 [R1+0x1d00], R52 ;  /* 0x001d003401007387 */ /* 0x000fe80000100a00 */
[----:B------:R0:W-:Y:S04]  /*4b7b0*/  STL.64 [R1+0x1d08], R54 ;  /* 0x001d083601007387 */ /* 0x0001e80000100a00 */
[----:B-1----:R-:W3:Y:S01]  /*4b7c0*/  LDL.LU.64 R46, [R1+0x1cb8] ;  /* 0x001cb800012e7983 */ /* 0x002ee20000300a00 */
[C---:B0-----:R-:W-:Y:S06]  /*4b7d0*/  HMMA.16816.F32 R52, R28.reuse, R6, R48 ;  /* 0x000000061c34723c */ /* 0x041fec0000001830 */
[C---:B------:R-:W-:Y:S01]  /*4b7e0*/  HMMA.16816.F32 R48, R28.reuse, R8, R20 ;  /* 0x000000081c30723c */ /* 0x040fe20000001814 */
[----:B------:R0:W-:Y:S04]  /*4b7f0*/  STL.64 [R1+0x1cf0], R16 ;  /* 0x001cf01001007387 */ /* 0x0001e80000100a00 */
[----:B------:R1:W-:Y:S04]  /*4b800*/  STL.64 [R1+0x1cf8], R18 ;  /* 0x001cf81201007387 */ /* 0x0003e80000100a00 */
[----:B0-----:R-:W4:Y:S04]  /*4b810*/  LDL.LU.64 R16, [R1+0x1ca0] ;  /* 0x001ca00001107983 */ /* 0x001f280000300a00 */
[----:B-1----:R-:W4:Y:S04]  /*4b820*/  LDL.LU.64 R18, [R1+0x1ca8] ;  /* 0x001ca80001127983 */ /* 0x002f280000300a00 */
[----:B------:R-:W4:Y:S04]  /*4b830*/  LDL.LU.64 R20, [R1+0x1c90] ;  /* 0x001c900001147983 */ /* 0x000f280000300a00 */
[----:B------:R0:W-:Y:S04]  /*4b840*/  STL.64 [R1+0x1ce0], R52 ;  /* 0x001ce03401007387 */ /* 0x0001e80000100a00 */
[----:B------:R1:W-:Y:S04]  /*4b850*/  STL.64 [R1+0x1ce8], R54 ;  /* 0x001ce83601007387 */ /* 0x0003e80000100a00 */
[----:B------:R-:W4:Y:S04]  /*4b860*/  LDL.LU.64 R22, [R1+0x1c98] ;  /* 0x001c980001167983 */ /* 0x000f280000300a00 */
[----:B------:R1:W-:Y:S04]  /*4b870*/  STL.64 [R1+0x1cd0], R48 ;  /* 0x001cd03001007387 */ /* 0x0003e80000100a00 */
[----:B------:R1:W-:Y:S04]  /*4b880*/  STL.64 [R1+0x1cd8], R50 ;  /* 0x001cd83201007387 */ /* 0x0003e80000100a00 */
[----:B------:R-:W4:Y:S04]  /*4b890*/  LDL.LU.64 R56, [R1+0x1c60] ;  /* 0x001c600001387983 */ /* 0x000f280000300a00 */
[----:B------:R-:W4:Y:S04]  /*4b8a0*/  LDL.LU.64 R58, [R1+0x1c68] ;  /* 0x001c6800013a7983 */ /* 0x000f280000300a00 */
[----:B0-----:R-:W4:Y:S04]  /*4b8b0*/  LDL.LU.64 R52, [R1+0x1c50] ;  /* 0x001c500001347983 */ /* 0x001f280000300a00 */
[----:B-1----:R-:W4:Y:S04]  /*4b8c0*/  LDL.LU.64 R54, [R1+0x1c58] ;  /* 0x001c580001367983 */ /* 0x002f280000300a00 */
[----:B------:R-:W4:Y:S04]  /*4b8d0*/  LDL.LU.64 R48, [R1+0x610] ;  /* 0x0006100001307983 */ /* 0x000f280000300a00 */
[----:B------:R-:W4:Y:S01]  /*4b8e0*/  LDL.LU.64 R50, [R1+0x618] ;  /* 0x0006180001327983 */ /* 0x000f220000300a00 */
[----:B--2---:R-:W-:-:S15]  /*4b8f0*/  HMMA.16816.F32 R12, R28, R10, R12 ;  /* 0x0000000a1c0c723c */ /* 0x004fde000000180c */
[----:B------:R-:W-:-:S08]  /*4b900*/  NOP ;  /* 0x0000000000007918 */ /* 0x000fd00000000000 */
[----:B------:R-:W-:Y:S04]  /*4b910*/  STL.64 [R1+0x1cc0], R12 ;  /* 0x001cc00c01007387 */ /* 0x000fe80000100a00 */
[----:B------:R0:W-:Y:S04]  /*4b920*/  STL.64 [R1+0x1cc8], R14 ;  /* 0x001cc80e01007387 */ /* 0x0001e80000100a00 */
[----:B0-----:R-:W4:Y:S04]  /*4b930*/  LDL.LU.64 R14, [R1+0x5cb8] ;  /* 0x005cb800010e7983 */ /* 0x001f280000300a00 */
[----:B------:R-:W3:Y:S04]  /*4b940*/  LDL.LU.64 R12, [R1+0x5cb0] ;  /* 0x005cb000010c7983 */ /* 0x000ee80000300a00 */
        /* <DEDUP_REMOVED lines=9> */
[----:B0-----:R-:W3:Y:S04]  /*4b9e0*/  LDL.LU R47, [R1+0x5ca8] ;  /* 0x005ca800012f7983 */ /* 0x001ee80000300800 */
[----:B------:R-:W-:Y:S04]  /*4b9f0*/  STL.64 [R1+0x1ca0], R16 ;  /* 0x001ca01001007387 */ /* 0x000fe80000100a00 */
[----:B------:R0:W-:Y:S04]  /*4ba00*/  STL.64 [R1+0x1ca8], R18 ;  /* 0x001ca81201007387 */ /* 0x0001e80000100a00 */
[----:B0-----:R-:W4:Y:S04]  /*4ba10*/  LDL.LU.64 R18, [R1+0x5ca0] ;  /* 0x005ca00001127983 */ /* 0x001f280000300a00 */
[----:B------:R-:W2:Y:S04]  /*4ba20*/  LDL.LU.64 R16, [R1+0x5c98] ;  /* 0x005c980001107983 */ /* 0x000ea80000300a00 */
[----:B------:R-:W-:Y:S04]  /*4ba30*/  STL.64 [R1+0x5c60], R14 ;  /* 0x005c600e01007387 */ /* 0x000fe80000100a00 */
[----:B------:R0:W-:Y:S04]  /*4ba40*/  STL.64 [R1+0x5c58], R12 ;  /* 0x005c580c01007387 */ /* 0x0001e80000100a00 */
[----:B0-----:R-:W4:Y:S04]  /*4ba50*/  LDL.LU.64 R12, [R1+0x1c80] ;  /* 0x001c8000010c7983 */ /* 0x001f280000300a00 */
[----:B------:R-:W4:Y:S01]  /*4ba60*/  LDL.LU.64 R14, [R1+0x1c88] ;  /* 0x001c8800010e7983 */ /* 0x000f220000300a00 */
[----:B--2---:R-:W-:-:S15]  /*4ba70*/  HMMA.16816.F32 R20, R28, R16, R20 ;  /* 0x000000101c14723c */ /* 0x004fde0000001814 */
[----:B------:R-:W-:-:S08]  /*4ba80*/  NOP ;  /* 0x0000000000007918 */ /* 0x000fd00000000000 */
[----:B------:R-:W-:Y:S04]  /*4ba90*/  STL.64 [R1+0x1c90], R20 ;  /* 0x001c901401007387 */ /* 0x000fe80000100a00 */
[----:B------:R0:W-:Y:S04]  /*4baa0*/  STL.64 [R1+0x1c98], R22 ;  /* 0x001c981601007387 */ /* 0x0001e80000100a00 */
[----:B0-----:R-:W2:Y:S04]  /*4bab0*/  LDL.LU.64 R22, [R1+0x5c90] ;  /* 0x005c900001167983 */ /* 0x001ea80000300a00 */
[----:B------:R-:W3:Y:S01]  /*4bac0*/  LDL.LU.64 R20, [R1+0x5c88] ;  /* 0x005c880001147983 */ /* 0x000ee20000300a00 */
[----:B----4-:R-:W-:Y:S06]  /*4bad0*/  HMMA.16816.F32 R12, R28, R18, R12 ;  /* 0x000000121c0c723c */ /* 0x010fec000000180c */
[----:B------:R-:W-:Y:S04]  /*4bae0*/  STL.64 [R1+0x5c40], R18 ;  /* 0x005c401201007387 */ /* 0x000fe80000100a00 */
[----:B------:R-:W-:-:S13]  /*4baf0*/  STL.64 [R1+0x5c38], R16 ;  /* 0x005c381001007387 */ /* 0x000fda0000100a00 */
[----:B------:R-:W-:Y:S04]  /*4bb00*/  STL.64 [R1+0x1c80], R12 ;  /* 0x001c800c01007387 */ /* 0x000fe80000100a00 */
[----:B------:R3:W-:Y:S02]  /*4bb10*/  STL.64 [R1+0x1c88], R14 ;  /* 0x001c880e01007387 */ /* 0x0007e40000100a00 */
[C---:B---3--:R-:W-:Y:S06]  /*4bb20*/  HMMA.16816.F32 R12, R28.reuse, R20, R8 ;  /* 0x000000141c0c723c */ /* 0x048fec0000001808 */
[C---:B--2---:R-:W-:Y:S06]  /*4bb30*/  HMMA.16816.F32 R8, R28.reuse, R22, R56 ;  /* 0x000000161c08723c */ /* 0x044fec0000001838 */
        /* <DEDUP_REMOVED lines=8> */
[----:B------:R-:W-:-:S10]  /*4bbc0*/  IMAD R28, R60, 0x100, R47 ;  /* 0x000001003c1c7824 */ /* 0x000fd400078e022f */
[----:B------:R0:W-:Y:S04]  /*4bbd0*/  STL.64 [R1+0x1c50], R12 ;  /* 0x001c500c01007387 */ /* 0x0001e80000100a00 */
[----:B------:R1:W-:Y:S04]  /*4bbe0*/  STL.64 [R1+0x1c58], R14 ;  /* 0x001c580e01007387 */ /* 0x0003e80000100a00 */
[----:B------:R-:W2:Y:S04]  /*4bbf0*/  LDL.LU.64 R16, [R1+0x1c40] ;  /* 0x001c400001107983 */ /* 0x000ea80000300a00 */
[----:B------:R3:W-:Y:S04]  /*4bc00*/  STL.64 [R1+0x610], R8 ;  /* 0x0006100801007387 */ /* 0x0007e80000100a00 */
[----:B------:R4:W-:Y:S04]  /*4bc10*/  STL.64 [R1+0x618], R10 ;  /* 0x0006180a01007387 */ /* 0x0009e80000100a00 */
[----:B------:R-:W2:Y:S04]  /*4bc20*/  LDL.LU.64 R18, [R1+0x1c48] ;  /* 0x001c480001127983 */ /* 0x000ea80000300a00 */
[----:B0-----:R-:W2:Y:S04]  /*4bc30*/  LDL.LU.64 R12, [R1+0x1c30] ;  /* 0x001c3000010c7983 */ /* 0x001ea80000300a00 */
[----:B-1----:R-:W2:Y:S04]  /*4bc40*/  LDL.LU.64 R14, [R1+0x1c38] ;  /* 0x001c3800010e7983 */ /* 0x002ea80000300a00 */
[----:B---3--:R-:W3:Y:S04]  /*4bc50*/  LDL.LU.64 R8, [R1+0x1c20] ;  /* 0x001c200001087983 */ /* 0x008ee80000300a00 */
[----:B----4-:R-:W3:Y:S04]  /*4bc60*/  LDL.LU.64 R10, [R1+0x1c28] ;  /* 0x001c2800010a7983 */ /* 0x010ee80000300a00 */
        /* <DEDUP_REMOVED lines=8> */
[----:B--2---:R-:W-:Y:S04]  /*4bcf0*/  STL [R1+0x5c30], R47 ;  /* 0x005c302f01007387 */ /* 0x004fe80000100800 */
[----:B------:R-:W2:Y:S04]  /*4bd00*/  LDL.LU R60, [R1+0x220c] ;  /* 0x00220c00013c7983 */ /* 0x000ea80000300800 */
[----:B------:R-:W3:Y:S04]  /*4bd10*/  LDL.LU R35, [R1+0x2218] ;  /* 0x0022180001237983 */ /* 0x000ee80000300800 */
[----:B------:R-:W4:Y:S04]  /*4bd20*/  LDL.LU R43, [R1+0x2214] ;  /* 0x00221400012b7983 */ /* 0x000f280000300800 */
[----:B------:R-:W2:Y:S04]  /*4bd30*/  LDL.LU R32, [R1+0x2220] ;  /* 0x0022200001207983 */ /* 0x000ea80000300800 */
[----:B------:R-:W2:Y:S04]  /*4bd40*/  LDL.LU R33, [R1+0x221c] ;  /* 0x00221c0001217983 */ /* 0x000ea80000300800 */
[----:B------:R-:W3:Y:S01]  /*4bd50*/  LDL.LU R34, [R1+0x2228] ;  /* 0x0022280001227983 */ /* 0x000ee20000300800 */
[----:B------:R-:W-:-:S02]  /*4bd60*/  F2FP.F16.E4M3.UNPACK_B R28, R28 ;  /* 0x0000001cff1c723e */ /* 0x000fc400020006ff */
[----:B------:R-:W-:Y:S02]  /*4bd70*/  F2FP.F16.E4M3.UNPACK_B R29, R29 ;  /* 0x0000001dff1d723e */ /* 0x000fe400020006ff */
[----:B------:R-:W-:Y:S02]  /*4bd80*/  F2FP.F16.E4M3.UNPACK_B R30, R30 ;  /* 0x0000001eff1e723e */ /* 0x000fe400020006ff */
[----:B------:R-:W-:Y:S01]  /*4bd90*/  F2FP.F16.E4M3.UNPACK_B R31, R31 ;  /* 0x0000001fff1f723e */ /* 0x000fe200020006ff */
[----:B---3--:R-:W-:Y:S04]  /*4bda0*/  STL.64 [R1+0x5c50], R34 ;  /* 0x005c502201007387 */ /* 0x008fe80000100a00 */
[----:B--2---:R0:W-:Y:S04]  /*4bdb0*/  STL.64 [R1+0x5c48], R32 ;  /* 0x005c482001007387 */ /* 0x0041e80000100a00 */
[----:B------:R-:W4:Y:S01]  /*4bdc0*/  LDL.LU R42, [R1+0x2224] ;  /* 0x00222400012a7983 */ /* 0x000f220000300800 */
[C---:B0-----:R-:W-:Y:S06]  /*4bdd0*/  HMMA.16816.F32 R32, R28.reuse, R38, R16 ;  /* 0x000000261c20723c */ /* 0x041fec0000001810 */
[C---:B------:R-:W-:Y:S06]  /*4bde0*/  HMMA.16816.F32 R16, R28.reuse, R36, R12 ;  /* 0x000000241c10723c */ /* 0x040fec000000180c */
[C---:B------:R-:W-:Y:S01]  /*4bdf0*/  HMMA.16816.F32 R12, R28.reuse, R26, R8 ;  /* 0x0000001a1c0c723c */ /* 0x040fe20000001808 */
[----:B----4-:R-:W-:Y:S04]  /*4be00*/  STL.64 [R1+0x5c70], R42 ;  /* 0x005c702a01007387 */ /* 0x010fe80000100a00 */
        /* <DEDUP_REMOVED lines=1911> */
[----:B--2---:R-:W2:Y:S01]  /*53580*/  LDL.LU.64 R12, [R1+0xcf0] ;  /* 0x000cf000010c7983 */ /* 0x004ea20000300a00 */
[----:B------:R-:W-:-:S03]  /*53590*/  IMAD R29, R43, 0x100, R35 ;  /* 0x000001002b1d7824 */ /* 0x000fc600078e0223 */
[----:B---3--:R-:W2:Y:S04]  /*535a0*/  LDL.LU.64 R14, [R1+0xcf8] ;  /* 0x000cf800010e7983 */ /* 0x008ea80000300a00 */
[----:B------:R-:W3:Y:S01]  /*535b0*/  LDL.LU R35, [R1+0x244c] ;  /* 0x00244c0001237983 */ /* 0x000ee20000300800 */
[----:B------:R-:W-:-:S03]  /*535c0*/  IMAD R30, R33, 0x100, R32 ;  /* 0x00000100211e7824 */ /* 0x000fc600078e0220 */
[----:B------:R-:W2:Y:S04]  /*535d0*/  LDL.LU R43, [R1+0x2448] ;  /* 0x00244800012b7983 */ /* 0x000ea80000300800 */
[----:B------:R-:W2:Y:S01]  /*535e0*/  LDL.LU R32, [R1+0x2454] ;  /* 0x0024540001207983 */ /* 0x000ea20000300800 */
[----:B------:R-:W-:-:S03]  /*535f0*/  IMAD R31, R42, 0x100, R34 ;  /* 0x000001002a1f7824 */ /* 0x000fc600078e0222 */
[----:B------:R-:W2:Y:S04]  /*53600*/  LDL.LU R33, [R1+0x2450] ;  /* 0x0024500001217983 */ /* 0x000ea80000300800 */
[----:B------:R-:W3:Y:S01]  /*53610*/  LDL.LU R34, [R1+0x245c] ;  /* 0x00245c0001227983 */ /* 0x000ee20000300800 */
[----:B------:R-:W-:Y:S02]  /*53620*/  F2FP.F16.E4M3.UNPACK_B R28, R28 ;  /* 0x0000001cff1c723e */ /* 0x000fe400020006ff */
[----:B------:R-:W-:Y:S02]  /*53630*/  F2FP.F16.E4M3.UNPACK_B R29, R29 ;  /* 0x0000001dff1d723e */ /* 0x000fe400020006ff */
[----:B------:R-:W-:Y:S02]  /*53640*/  F2FP.F16.E4M3.UNPACK_B R30, R30 ;  /* 0x0000001eff1e723e */ /* 0x000fe400020006ff */
[----:B------:R-:W-:-:S07]  /*53650*/  F2FP.F16.E4M3.UNPACK_B R31, R31 ;  /* 0x0000001fff1f723e */ /* 0x000fce00020006ff */
[C---:B----4-:R-:W-:Y:S06]  /*53660*/  HMMA.16816.F32 R52, R28.reuse, R38, R52 ;  /* 0x000000261c34723c */ /* 0x050fec0000001834 */
[C---:B------:R-:W-:Y:S06]  /*53670*/  HMMA.16816.F32 R48, R28.reuse, R36, R48 ;  /* 0x000000241c30723c */ /* 0x040fec0000001830 */
[C---:B------:R-:W-:Y:S06]  /*53680*/  HMMA.16816.F32 R20, R28.reuse, R2, R20 ;  /* 0x000000021c14723c */ /* 0x040fec0000001814 */
[C---:B------:R-:W-:Y:S01]  /*53690*/  HMMA.16816.F32 R16, R28.reuse, R4, R16 ;  /* 0x000000041c10723c */ /* 0x040fe20000001810 */
[----:B---3--:R-:W-:Y:S04]  /*536a0*/  STL.64 [R1+0x5768], R34 ;  /* 0x0057682201007387 */ /* 0x008fe80000100a00 */
[----:B--2---:R0:W-:Y:S01]  /*536b0*/  STL.64 [R1+0x5760], R32 ;  /* 0x0057602001007387 */ /* 0x0041e20000100a00 */
[C---:B------:R-:W-:Y:S03]  /*536c0*/  HMMA.16816.F32 R12, R28.reuse, R6, R12 ;  /* 0x000000061c0c723c */ /* 0x040fe6000000180c */
[----:B------:R-:W2:Y:S03]  /*536d0*/  LDL.LU R42, [R1+0x2458] ;  /* 0x00245800012a7983 */ /* 0x000ea60000300800 */
[C---:B0-----:R-:W-:Y:S01]  /*536e0*/  HMMA.16816.F32 R32, R28.reuse, R26, R44 ;  /* 0x0000001a1c20723c */ /* 0x041fe2000000182c */
[----:B------:R-:W-:Y:S04]  /*536f0*/  STL.64 [R1+0xd40], R52 ;  /* 0x000d403401007387 */ /* 0x000fe80000100a00 */
[----:B------:R-:W-:Y:S04]  /*53700*/  STL.64 [R1+0xd48], R54 ;  /* 0x000d483601007387 */ /* 0x000fe80000100a00 */
[----:B------:R-:W-:Y:S04]  /*53710*/  STL.64 [R1+0xd30], R48 ;  /* 0x000d303001007387 */ /* 0x000fe80000100a00 */
[----:B------:R-:W-:Y:S10]  /*53720*/  STL.64 [R1+0xd38], R50 ;  /* 0x000d383201007387 */ /* 0x000ff40000100a00 */
        /* <DEDUP_REMOVED lines=52> */
[----:B0-----:R-:W2:Y:S04]  /*53a70*/  LDL.LU.64 R18, [R1+0x5738] ;  /* 0x0057380001127983 */ /* 0x001ea80000300a00 */
[----:B------:R-:W4:Y:S04]  /*53a80*/  LDL.LU.64 R16, [R1+0x5730] ;  /* 0x0057300001107983 */ /* 0x000f280000300a00 */
[----:B------:R-:W-:Y:S04]  /*53a90*/  STL.64 [R1+0x56f0], R14 ;  /* 0x0056f00e01007387 */ /* 0x000fe80000100a00 */
[----:B------:R0:W-:Y:S02]  /*53aa0*/  STL.64 [R1+0x56e8], R12 ;  /* 0x0056e80c01007387 */ /* 0x0001e40000100a00 */
[C---:B0-----:R-:W-:Y:S06]  /*53ab0*/  HMMA.16816.F32 R12, R28.reuse, R24, R48 ;  /* 0x000000181c0c723c */ /* 0x041fec0000001830 */
[C---:B----4-:R-:W-:Y:S06]  /*53ac0*/  HMMA.16816.F32 R8, R28.reuse, R16, R8 ;  /* 0x000000101c08723c */ /* 0x050fec0000001808 */
[C---:B--2---:R-:W-:Y:S06]  /*53ad0*/  HMMA.16816.F32 R4, R28.reuse, R18, R4 ;  /* 0x000000121c04723c */ /* 0x044fec0000001804 */
[----:B------:R-:W-:Y:S11]  /*53ae0*/  STL.64 [R1+0x5700], R18 ;  /* 0x0057001201007387 */ /* 0x000ff60000100a00 */
[----:B------:R-:W-:Y:S04]  /*53af0*/  STL.64 [R1+0xca0], R8 ;  /* 0x000ca00801007387 */ /* 0x000fe80000100a00 */
[----:B------:R3:W-:Y:S04]  /*53b00*/  STL.64 [R1+0xca8], R10 ;  /* 0x000ca80a01007387 */ /* 0x0007e80000100a00 */
[----:B------:R-:W-:Y:S04]  /*53b10*/  STL.64 [R1+0x56f8], R16 ;  /* 0x0056f81001007387 */ /* 0x000fe80000100a00 */
[----:B------:R-:W-:Y:S04]  /*53b20*/  STL.64 [R1+0xc90], R4 ;  /* 0x000c900401007387 */ /* 0x000fe80000100a00 */
[----:B------:R0:W-:Y:S01]  /*53b30*/  STL.64 [R1+0xc98], R6 ;  /* 0x000c980601007387 */ /* 0x0001e20000100a00 */
[C---:B---3--:R-:W-:Y:S06]  /*53b40*/  HMMA.16816.F32 R8, R28.reuse, R20, R56 ;  /* 0x000000141c08723c */ /* 0x048fec0000001838 */
[----:B0-----:R-:W-:-:S15]  /*53b50*/  HMMA.16816.F32 R4, R28, R22, R52 ;  /* 0x000000161c04723c */ /* 0x001fde0000001834 */
[----:B------:R-:W-:-:S02]  /*53b60*/  NOP ;  /* 0x0000000000007918 */ /* 0x000fc40000000000 */
[----:B------:R-:W-:Y:S04]  /*53b70*/  STL.64 [R1+0xc80], R8 ;  /* 0x000c800801007387 */ /* 0x000fe80000100a00 */
[----:B------:R-:W-:Y:S04]  /*53b80*/  STL.64 [R1+0xc88], R10 ;  /* 0x000c880a01007387 */ /* 0x000fe80000100a00 */
[----:B------:R0:W-:Y:S04]  /*53b90*/  STL.64 [R1+0xc70], R4 ;  /* 0x000c700401007387 */ /* 0x0001e80000100a00 */
[----:B------:R1:W-:Y:S04]  /*53ba0*/  STL.64 [R1+0xc78], R6 ;  /* 0x000c780601007387 */ /* 0x0003e80000100a00 */
[----:B0-----:R-:W2:Y:S04]  /*53bb0*/  LDL.LU.64 R4, [R1+0xc50] ;  /* 0x000c500001047983 */ /* 0x001ea80000300a00 */
[----:B------:R0:W-:Y:S04]  /*53bc0*/  STL.64 [R1+0xc60], R12 ;  /* 0x000c600c01007387 */ /* 0x0001e80000100a00 */
[----:B------:R3:W-:Y:S04]  /*53bd0*/  STL.64 [R1+0xc68], R14 ;  /* 0x000c680e01007387 */ /* 0x0007e80000100a00 */
[----:B-1----:R-:W2:Y:S01]  /*53be0*/  LDL.LU.64 R6, [R1+0xc58] ;  /* 0x000c580001067983 */ /* 0x002ea20000300a00 */
[----:B------:R-:W-:Y:S07]  /*53bf0*/  HMMA.16816.F32 R8, R28, R40, R44 ;  /* 0x000000281c08723c */ /* 0x000fee000000182c */
[----:B------:R-:W-:-:S02]  /*53c00*/  IMAD R31, R61, 0x100, R0 ;  /* 0x000001003d1f7824 */ /* 0x000fc400078e0200 */
[----:B------:R-:W-:Y:S02]  /*53c10*/  IMAD R28, R43, 0x100, R35 ;  /* 0x000001002b1c7824 */ /* 0x000fe400078e0223 */
[----:B------:R-:W-:Y:S02]  /*53c20*/  IMAD R29, R33, 0x100, R32 ;  /* 0x00000100211d7824 */ /* 0x000fe400078e0220 */
[----:B------:R-:W-:Y:S01]  /*53c30*/  IMAD R30, R42, 0x100, R34 ;  /* 0x000001002a1e7824 */ /* 0x000fe200078e0222 */
[----:B------:R-:W-:Y:S02]  /*53c40*/  F2FP.F16.E4M3.UNPACK_B R31, R31 ;  /* 0x0000001fff1f723e */ /* 0x000fe400020006ff */
[----:B------:R-:W-:-:S07]  /*53c50*/  F2FP.F16.E4M3.UNPACK_B R28, R28 ;  /* 0x0000001cff1c723e */ /* 0x000fce00020006ff */
[----:B------:R-:W-:Y:S04]  /*53c60*/  STL.64 [R1+0x1f0], R8 ;  /* 0x0001f00801007387 */ /* 0x000fe80000100a00 */
[----:B------:R2:W-:Y:S04]  /*53c70*/  STL.64 [R1+0x1f8], R10 ;  /* 0x0001f80a01007387 */ /* 0x0005e80000100a00 */
[----:B------:R-:W4:Y:S04]  /*53c80*/  LDL.LU R0, [R1+0x572c] ;  /* 0x00572c0001007983 */ /* 0x000f280000300800 */
[----:B------:R-:W4:Y:S04]  /*53c90*/  LDL.LU R61, [R1+0x5728] ;  /* 0x00572800013d7983 */ /* 0x000f280000300800 */
[----:B0-----:R-:W4:Y:S04]  /*53ca0*/  LDL.LU.64 R12, [R1+0xc40] ;  /* 0x000c4000010c7983 */ /* 0x001f280000300a00 */
[----:B---3--:R-:W4:Y:S01]  /*53cb0*/  LDL.LU.64 R14, [R1+0xc48] ;  /* 0x000c4800010e7983 */ /* 0x008f220000300a00 */
[----:B------:R-:W-:-:S02]  /*53cc0*/  F2FP.F16.E4M3.UNPACK_B R29, R29 ;  /* 0x0000001dff1d723e */ /* 0x000fc400020006ff */
[----:B------:R-:W-:Y:S01]  /*53cd0*/  F2FP.F16.E4M3.UNPACK_B R30, R30 ;  /* 0x0000001eff1e723e */ /* 0x000fe200020006ff */
[----:B------:R-:W3:Y:S04]  /*53ce0*/  LDL.LU.64 R52, [R1+0xc30] ;  /* 0x000c300001347983 */ /* 0x000ee80000300a00 */
[----:B------:R-:W3:Y:S04]  /*53cf0*/  LDL.LU.64 R54, [R1+0xc38] ;  /* 0x000c380001367983 */ /* 0x000ee80000300a00 */
[----:B------:R-:W3:Y:S04]  /*53d00*/  LDL.LU R43, [R1+0x246c] ;  /* 0x00246c00012b7983 */ /* 0x000ee80000300800 */
[----:B------:R-:W3:Y:S04]  /*53d10*/  LDL.LU R32, [R1+0x2468] ;  /* 0x0024680001207983 */ /* 0x000ee80000300800 */
[----:B------:R-:W3:Y:S04]  /*53d20*/  LDL.LU R33, [R1+0x2474] ;  /* 0x0024740001217983 */ /* 0x000ee80000300800 */
[----:B------:R-:W3:Y:S01]  /*53d30*/  LDL.LU R42, [R1+0x2470] ;  /* 0x00247000012a7983 */ /* 0x000ee20000300800 */
[C---:B--2---:R-:W-:Y:S03]  /*53d40*/  HMMA.16816.F32 R8, R28.reuse, R38, R4 ;  /* 0x000000261c08723c */ /* 0x044fe60000001804 */
[----:B------:R-:W2:Y:S04]  /*53d50*/  LDL.LU.64 R4, [R1+0xc20] ;  /* 0x000c200001047983 */ /* 0x000ea80000300a00 */
[----:B------:R-:W2:Y:S01]  /*53d60*/  LDL.LU.64 R6, [R1+0xc28] ;  /* 0x000c280001067983 */ /* 0x000ea20000300a00 */
[C---:B----4-:R-:W-:Y:S06]  /*53d70*/  HMMA.16816.F32 R12, R28.reuse, R36, R12 ;  /* 0x000000241c0c723c */ /* 0x050fec000000180c */
[C---:B---3--:R-:W-:Y:S09]  /*53d80*/  HMMA.16816.F32 R52, R28.reuse, R26, R52 ;  /* 0x0000001a1c34723c */ /* 0x048ff20000001834 */
        /* <DEDUP_REMOVED lines=8> */
[----:B------:R0:W-:Y:S04]  /*53e10*/  STL.64 [R1+0xc40], R12 ;  /* 0x000c400c01007387 */ /* 0x0001e80000100a00 */
[----:B------:R1:W-:Y:S04]  /*53e20*/  STL.64 [R1+0xc48], R14 ;  /* 0x000c480e01007387 */ /* 0x0003e80000100a00 */
[----:B0-----:R-:W4:Y:S04]  /*53e30*/  LDL.LU.64 R12, [R1+0xbe0] ;  /* 0x000be000010c7983 */ /* 0x001f280000300a00 */
[----:B-1----:R-:W4:Y:S04]  /*53e40*/  LDL.LU.64 R14, [R1+0xbe8] ;  /* 0x000be800010e7983 */ /* 0x002f280000300a00 */
[----:B------:R-:W4:Y:S04]  /*53e50*/  LDL.LU R51, [R1+0x247c] ;  /* 0x00247c0001337983 */ /* 0x000f280000300800 */
[----:B------:R-:W4:Y:S04]  /*53e60*/  LDL.LU R34, [R1+0x2478] ;  /* 0x0024780001227983 */ /* 0x000f280000300800 */
[----:B------:R-:W4:Y:S04]  /*53e70*/  LDL.LU R60, [R1+0x2484] ;  /* 0x00248400013c7983 */ /* 0x000f280000300800 */
[----:B------:R-:W4:Y:S04]  /*53e80*/  LDL.LU R35, [R1+0x2480] ;  /* 0x0024800001237983 */ /* 0x000f280000300800 */
[----:B------:R-:W4:Y:S04]  /*53e90*/  LDL.LU.64 R56, [R1+0xbb0] ;  /* 0x000bb00001387983 */ /* 0x000f280000300a00 */
[----:B------:R-:W4:Y:S04]  /*53ea0*/  LDL.LU.64 R58, [R1+0xbb8] ;  /* 0x000bb800013a7983 */ /* 0x000f280000300a00 */
[----:B------:R0:W-:Y:S04]  /*53eb0*/  STL.64 [R1+0xc30], R52 ;  /* 0x000c303401007387 */ /* 0x0001e80000100a00 */
[----:B------:R1:W-:Y:S04]  /*53ec0*/  STL.64 [R1+0xc38], R54 ;  /* 0x000c383601007387 */ /* 0x0003e80000100a00 */
[----:B0-----:R-:W4:Y:S04]  /*53ed0*/  LDL.LU.64 R52, [R1+0xba0] ;  /* 0x000ba00001347983 */ /* 0x001f280000300a00 */
[----:B-1----:R-:W4:Y:S01]  /*53ee0*/  LDL.LU.64 R54, [R1+0xba8] ;  /* 0x000ba80001367983 */ /* 0x002f220000300a00 */
[----:B--2---:R-:W-:-:S15]  /*53ef0*/  HMMA.16816.F32 R4, R28, R2, R4 ;  /* 0x000000021c04723c */ /* 0x004fde0000001804 */
[----:B------:R-:W-:-:S08]  /*53f00*/  NOP ;  /* 0x0000000000007918 */ /* 0x000fd00000000000 */
        /* <DEDUP_REMOVED lines=8> */
[----:B0-----:R-:W2:Y:S04]  /*53f90*/  LDL.LU.64 R10, [R1+0x5710] ;  /* 0x00571000010a7983 */ /* 0x001ea80000300a00 */
[----:B------:R-:W3:Y:S01]  /*53fa0*/  LDL.LU.64 R8, [R1+0x5708] ;  /* 0x0057080001087983 */ /* 0x000ee20000300a00 */
[----:B----4-:R-:W-:-:S15]  /*53fb0*/  HMMA.16816.F32 R44, R28, R6, R44 ;  /* 0x000000061c2c723c */ /* 0x010fde000000182c */
[----:B------:R-:W-:-:S08]  /*53fc0*/  NOP ;  /* 0x0000000000007918 */ /* 0x000fd00000000000 */
[----:B------:R0:W-:Y:S04]  /*53fd0*/  STL.64 [R1+0xc00], R44 ;  /* 0x000c002c01007387 */ /* 0x0001e80000100a00 */
[----:B------:R1:W-:Y:S04]  /*53fe0*/  STL.64 [R1+0xc08], R46 ;  /* 0x000c082e01007387 */ /* 0x0003e80000100a00 */
[----:B0-----:R-:W4:Y:S04]  /*53ff0*/  LDL.LU.64 R44, [R1+0xb90] ;  /* 0x000b9000012c7983 */ /* 0x001f280000300a00 */
[----:B-1----:R-:W4:Y:S04]  /*54000*/  LDL.LU.64 R46, [R1+0xb98] ;  /* 0x000b9800012e7983 */ /* 0x002f280000300a00 */
[----:B------:R-:W-:Y:S04]  /*54010*/  STL.64 [R1+0x56e0], R6 ;  /* 0x0056e00601007387 */ /* 0x000fe80000100a00 */
[----:B------:R0:W-:Y:S04]  /*54020*/  STL.64 [R1+0x56d8], R4 ;  /* 0x0056d80401007387 */ /* 0x0001e80000100a00 */
[----:B0-----:R-:W4:Y:S04]  /*54030*/  LDL.LU.64 R4, [R1+0xbc0] ;  /* 0x000bc00001047983 */ /* 0x001f280000300a00 */
[----:B------:R-:W4:Y:S01]  /*54040*/  LDL.LU.64 R6, [R1+0xbc8] ;  /* 0x000bc80001067983 */ /* 0x000f220000300a00 */
        /* <DEDUP_REMOVED lines=10> */
[----:B------:R-:W2:Y:S04]  /*540f0*/  LDL.LU.64 R12, [R1+0x56e8] ;  /* 0x0056e800010c7983 */ /* 0x000ea80000300a00 */
[----:B------:R-:W-:Y:S04]  /*54100*/  STL.64 [R1+0x56d0], R10 ;  /* 0x0056d00a01007387 */ /* 0x000fe80000100a00 */
[----:B------:R0:W-:Y:S04]  /*54110*/  STL.64 [R1+0x56c8], R8 ;  /* 0x0056c80801007387 */ /* 0x0001e80000100a00 */
[----:B0-----:R-:W2:Y:S04]  /*54120*/  LDL.LU.64 R8, [R1+0xbd0] ;  /* 0x000bd00001087983 */ /* 0x001ea80000300a00 */
[----:B------:R-:W2:Y:S01]  /*54130*/  LDL.LU.64 R10, [R1+0xbd8] ;  /* 0x000bd800010a7983 */ /* 0x000ea20000300a00 */
[----:B------:R-:W-:-:S02]  /*54140*/  IMAD R32, R32, 0x100, R43 ;  /* 0x0000010020207824 */ /* 0x000fc400078e022b */
[----:B------:R-:W-:Y:S01]  /*54150*/  IMAD R33, R42, 0x100, R33 ;  /* 0x000001002a217824 */ /* 0x000fe200078e0221 */
[C---:B----4-:R-:W-:Y:S06]  /*54160*/  HMMA.16816.F32 R4, R28.reuse, R14, R4 ;  /* 0x0000000e1c04723c */ /* 0x050fec0000001804 */
[----:B--2---:R-:W-:Y:S01]  /*54170*/  HMMA.16816.F32 R8, R28, R12, R8 ;  /* 0x0000000c1c08723c */ /* 0x004fe20000001808 */
[----:B------:R-:W-:-:S15]  /*54180*/  STL.64 [R1+0x56c0], R14 ;  /* 0x0056c00e01007387 */ /* 0x000fde0000100a00 */
[----:B------:R-:W-:-:S07]  /*54190*/  NOP ;  /* 0x0000000000007918 */ /* 0x000fce0000000000 */
[----:B------:R-:W-:Y:S04]  /*541a0*/  STL.64 [R1+0xbd0], R8 ;  /* 0x000bd00801007387 */ /* 0x000fe80000100a00 */
[----:B------:R3:W-:Y:S04]  /*541b0*/  STL.64 [R1+0xbd8], R10 ;  /* 0x000bd80a01007387 */ /* 0x0007e80000100a00 */
[----:B------:R-:W-:Y:S04]  /*541c0*/  STL.64 [R1+0x56b8], R12 ;  /* 0x0056b80c01007387 */ /* 0x000fe80000100a00 */
[----:B------:R-:W-:Y:S04]  /*541d0*/  STL.64 [R1+0xbc0], R4 ;  /* 0x000bc00401007387 */ /* 0x000fe80000100a00 */
[----:B------:R0:W-:Y:S01]  /*541e0*/  STL.64 [R1+0xbc8], R6 ;  /* 0x000bc80601007387 */ /* 0x0001e20000100a00 */
[C---:B---3--:R-:W-:Y:S06]  /*541f0*/  HMMA.16816.F32 R8, R28.reuse, R16, R56 ;  /* 0x000000101c08723c */ /* 0x048fec0000001838 */
[C---:B0-----:R-:W-:Y:S06]  /*54200*/  HMMA.16816.F32 R4, R28.reuse, R18, R52 ;  /* 0x000000121c04723c */ /* 0x041fec0000001834 */
[----:B------:R-:W-:Y:S11]  /*54210*/  STL.64 [R1+0x56a0], R18 ;  /* 0x0056a01201007387 */ /* 0x000ff60000100a00 */
[----:B------:R-:W-:Y:S04]  /*54220*/  STL.64 [R1+0xbb0], R8 ;  /* 0x000bb00801007387 */ /* 0x000fe80000100a00 */
[----:B------:R-:W-:Y:S04]  /*54230*/  STL.64 [R1+0xbb8], R10 ;  /* 0x000bb80a01007387 */ /* 0x000fe80000100a00 */
[----:B------:R-:W-:Y:S04]  /*54240*/  STL.64 [R1+0x5698], R16 ;  /* 0x0056981001007387 */ /* 0x000fe80000100a00 */
[----:B------:R-:W-:Y:S04]  /*54250*/  STL.64 [R1+0xba0], R4 ;  /* 0x000ba00401007387 */ /* 0x000fe80000100a00 */
[----:B------:R0:W-:Y:S02]  /*54260*/  STL.64 [R1+0xba8], R6 ;  /* 0x000ba80601007387 */ /* 0x0001e40000100a00 */
[----:B0-----:R-:W-:Y:S02]  /*54270*/  HMMA.16816.F32 R4, R28, R20, R44 ;  /* 0x000000141c04723c */ /* 0x001fe4000000182c */
[----:B------:R-:W2:Y:S04]  /*54280*/  LDL.LU.64 R44, [R1+0x1f00] ;  /* 0x001f0000012c7983 */ /* 0x000ea80000300a00 */
[----:B------:R-:W2:-:S15]  /*54290*/  LDL.LU.64 R46, [R1+0x1f08] ;  /* 0x001f0800012e7983 */ /* 0x000e9e0000300a00 */
[----:B------:R-:W-:-:S02]  /*542a0*/  NOP ;  /* 0x0000000000007918 */ /* 0x000fc40000000000 */
[----:B------:R0:W-:Y:S04]  /*542b0*/  STL.64 [R1+0xb90], R4 ;  /* 0x000b900401007387 */ /* 0x0001e80000100a00 */
[----:B------:R1:W-:Y:S04]  /*542c0*/  STL.64 [R1+0xb98], R6 ;  /* 0x000b980601007387 */ /* 0x0003e80000100a00 */
[----:B------:R-:W3:Y:S04]  /*542d0*/  LDL.LU.64 R16, [R1+0x1ef0] ;  /* 0x001ef00001107983 */ /* 0x000ee80000300a00 */
[----:B------:R-:W3:Y:S04]  /*542e0*/  LDL.LU.64 R18, [R1+0x1ef8] ;  /* 0x001ef80001127983 */ /* 0x000ee80000300a00 */
[----:B------:R-:W4:Y:S04]  /*542f0*/  LDL.LU.64 R12, [R1+0xb80] ;  /* 0x000b8000010c7983 */ /* 0x000f280000300a00 */
[----:B------:R-:W4:Y:S04]  /*54300*/  LDL.LU.64 R14, [R1+0xb88] ;  /* 0x000b8800010e7983 */ /* 0x000f280000300a00 */
[----:B------:R-:W4:Y:S04]  /*54310*/  LDL.LU R43, [R1+0x2498] ;  /* 0x00249800012b7983 */ /* 0x000f280000300800 */
[----:B------:R-:W4:Y:S04]  /*54320*/  LDL.LU R42, [R1+0x24a4] ;  /* 0x0024a400012a7983 */ /* 0x000f280000300800 */
[----:B------:R-:W4:Y:S04]  /*54330*/  LDL.LU.64 R8, [R1+0xb70] ;  /* 0x000b700001087983 */ /* 0x000f280000300a00 */
[----:B------:R-:W4:Y:S04]  /*54340*/  LDL.LU.64 R10, [R1+0xb78] ;  /* 0x000b7800010a7983 */ /* 0x000f280000300a00 */
[----:B0-----:R-:W4:Y:S04]  /*54350*/  LDL.LU.64 R4, [R1+0xb60] ;  /* 0x000b600001047983 */ /* 0x001f280000300a00 */
[----:B-1----:R-:W4:Y:S01]  /*54360*/  LDL.LU.64 R6, [R1+0xb68] ;  /* 0x000b680001067983 */ /* 0x002f220000300a00 */
[----:B------:R-:W-:-:S03]  /*54370*/  IMAD R35, R35, 0x100, R60 ;  /* 0x0000010023237824 */ /* 0x000fc600078e023c */
[----:B------:R-:W4:Y:S04]  /*54380*/  LDL.LU R60, [R1+0x248c] ;  /* 0x00248c00013c7983 */ /* 0x000f280000300800 */
[----:B------:R-:W-:Y:S04]  /*54390*/  STL.64 [R1+0x5680], R22 ;  /* 0x0056801601007387 */ /* 0x000fe80000100a00 */
[----:B------:R-:W-:Y:S01]  /*543a0*/  STL.64 [R1+0x5678], R20 ;  /* 0x0056781401007387 */ /* 0x000fe20000100a00 */
[C---:B--2---:R-:W-:Y:S06]  /*543b0*/  HMMA.16816.F32 R44, R28.reuse, R22, R44 ;  /* 0x000000161c2c723c */ /* 0x044fec000000182c */
[C---:B---3--:R-:W-:Y:S06]  /*543c0*/  HMMA.16816.F32 R16, R28.reuse, R24, R16 ;  /* 0x000000181c10723c */ /* 0x048fec0000001810 */
[----:B----4-:R-:W-:Y:S11]  /*543d0*/  HMMA.16816.F32 R12, R28, R40, R12 ;  /* 0x000000281c0c723c */ /* 0x010ff6000000180c */
[----:B------:R-:W-:Y:S04]  /*543e0*/  STL.64 [R1+0x1f00], R44 ;  /* 0x001f002c01007387 */ /* 0x000fe80000100a00 */
[----:B------:R-:W-:Y:S04]  /*543f0*/  STL.64 [R1+0x1f08], R46 ;  /* 0x001f082e01007387 */ /* 0x000fe80000100a00 */
[----:B------:R-:W-:Y:S04]  /*54400*/  STL.64 [R1+0x5690], R42 ;  /* 0x0056902a01007387 */ /* 0x000fe80000100a00 */
[----:B------:R-:W-:Y:S04]  /*54410*/  STL.64 [R1+0x1ef0], R16 ;  /* 0x001ef01001007387 */ /* 0x000fe80000100a00 */
[----:B------:R-:W-:Y:S04]  /*54420*/  STL.64 [R1+0x1ef8], R18 ;  /* 0x001ef81201007387 */ /* 0x000fe80000100a00 */
[----:B------:R-:W-:Y:S04]  /*54430*/  STL.64 [R1+0x5688], R40 ;  /* 0x0056882801007387 */ /* 0x000fe80000100a00 */
[----:B------:R-:W-:Y:S04]  /*54440*/  STL.64 [R1+0xb80], R12 ;  /* 0x000b800c01007387 */ /* 0x000fe80000100a00 */
[----:B------:R-:W-:Y:S04]  /*54450*/  STL.64 [R1+0xb88], R14 ;  /* 0x000b880e01007387 */ /* 0x000fe80000100a00 */
[----:B------:R-:W2:Y:S04]  /*54460*/  LDL.LU R28, [R1+0x2488] ;  /* 0x00248800011c7983 */ /* 0x000ea80000300800 */
[----:B------:R-:W2:Y:S04]  /*54470*/  LDL.LU R29, [R1+0x2494] ;  /* 0x00249400011d7983 */ /* 0x000ea80000300800 */
[----:B------:R-:W3:Y:S04]  /*54480*/  LDL.LU R30, [R1+0x2490] ;  /* 0x00249000011e7983 */ /* 0x000ee80000300800 */
[----:B------:R-:W3:Y:S01]  /*54490*/  LDL.LU R31, [R1+0x249c] ;  /* 0x00249c00011f7983 */ /* 0x000ee20000300800 */
[----:B------:R-:W-:Y:S01]  /*544a0*/  IMAD R34, R34, 0x100, R51 ;  /* 0x0000010022227824 */ /* 0x000fe200078e0233 */
[----:B------:R-:W-:-:S02]  /*544b0*/  F2FP.F16.E4M3.UNPACK_B R32, R32 ;  /* 0x00000020ff20723e */ /* 0x000fc400020006ff */
[----:B------:R-:W-:Y:S02]  /*544c0*/  F2FP.F16.E4M3.UNPACK_B R33, R33 ;  /* 0x00000021ff21723e */ /* 0x000fe400020006ff */
[----:B------:R-:W-:Y:S02]  /*544d0*/  F2FP.F16.E4M3.UNPACK_B R35, R35 ;  /* 0x00000023ff23723e */ /* 0x000fe400020006ff */
[----:B------:R-:W-:-:S07]  /*544e0*/  F2FP.F16.E4M3.UNPACK_B R34, R34 ;  /* 0x00000022ff22723e */ /* 0x000fce00020006ff */
[C---:B------:R-:W-:Y:S06]  /*544f0*/  HMMA.16816.F32 R8, R32.reuse, R38, R8 ;  /* 0x000000262008723c */ /* 0x040fec0000001808 */
[C---:B------:R-:W-:Y:S01]  /*54500*/  HMMA.16816.F32 R4, R32.reuse, R36, R4 ;  /* 0x000000242004723c */ /* 0x040fe20000001804 */
[----:B---3--:R-:W-:Y:S04]  /*54510*/  STL.64 [R1+0x56b0], R30 ;  /* 0x0056b01e01007387 */ /* 0x008fe80000100a00 */
[----:B--2---:R-:W-:Y:S04]  /*54520*/  STL.64 [R1+0x56a8], R28 ;  /* 0x0056a81c01007387 */ /* 0x004fe80000100a00 */
[----:B------:R-:W2:Y:S08]  /*54530*/  LDL.LU.64 R52, [R1+0xb50] ;  /* 0x000b500001347983 */ /* 0x000eb00000300a00 */
        /* <DEDUP_REMOVED lines=24> */
[----:B------:R-:W4:Y:S01]  /*546c0*/  LDL.LU.64 R58, [R1+0xab8] ;  /* 0x000ab800013a7983 */ /* 0x000f220000300a00 */
[C---:B--2---:R-:W-:Y:S06]  /*546d0*/  HMMA.16816.F32 R52, R32.reuse, R26, R52 ;  /* 0x0000001a2034723c */ /* 0x044fec0000001834 */
[----:B---3--:R-:W-:-:S15]  /*546e0*/  HMMA.16816.F32 R4, R32, R2, R4 ;  /* 0x000000022004723c */ /* 0x008fde0000001804 */
[----:B------:R-:W-:-:S02]  /*546f0*/  NOP ;  /* 0x0000000000007918 */ /* 0x000fc40000000000 */
[----:B------:R0:W-:Y:S04]  /*54700*/  STL.64 [R1+0xb50], R52 ;  /* 0x000b503401007387 */ /* 0x0001e80000100a00 */
[----:B------:R1:W-:Y:S04]  /*54710*/  STL.64 [R1+0xb58], R54 ;  /* 0x000b583601007387 */ /* 0x0003e80000100a00 */
[----:B0-----:R-:W2:Y:S04]  /*54720*/  LDL.LU.64 R52, [R1+0xaa0] ;  /* 0x000aa00001347983 */ /* 0x001ea80000300a00 */
[----:B-1----:R-:W2:Y:S04]  /*54730*/  LDL.LU.64 R54, [R1+0xaa8] ;  /* 0x000aa80001367983 */ /* 0x002ea80000300a00 */
[----:B------:R-:W-:Y:S04]  /*54740*/  STL.64 [R1+0xb40], R4 ;  /* 0x000b400401007387 */ /* 0x000fe80000100a00 */
[----:B------:R0:W-:Y:S04]  /*54750*/  STL.64 [R1+0xb48], R6 ;  /* 0x000b480601007387 */ /* 0x0001e80000100a00 */
[----:B0-----:R-:W3:Y:S04]  /*54760*/  LDL.LU.64 R6, [R1+0x56e0] ;  /* 0x0056e00001067983 */ /* 0x001ee80000300a00 */
[----:B------:R-:W4:Y:S02]  /*54770*/  LDL.LU.64 R4, [R1+0x56d8] ;  /* 0x0056d80001047983 */ /* 0x000f240000300a00 */
[----:B----4-:R-:W-:-:S15]  /*54780*/  HMMA.16816.F32 R8, R32, R4, R8 ;  /* 0x000000042008723c */ /* 0x010fde0000001808 */
[----:B------:R-:W-:-:S08]  /*54790*/  NOP ;  /* 0x0000000000007918 */ /* 0x000fd00000000000 */
[----:B------:R-:W-:Y:S04]  /*547a0*/  STL.64 [R1+0xb30], R8 ;  /* 0x000b300801007387 */ /* 0x000fe80000100a00 */
[----:B------:R0:W-:Y:S04]  /*547b0*/  STL.64 [R1+0xb38], R10 ;  /* 0x000b380a01007387 */ /* 0x0001e80000100a00 */
[----:B0-----:R-:W4:Y:S04]  /*547c0*/  LDL.LU.64 R10, [R1+0x56d0] ;  /* 0x0056d000010a7983 */ /* 0x001f280000300a00 */
[----:B------:R-:W2:Y:S01]  /*547d0*/  LDL.LU.64 R8, [R1+0x56c8] ;  /* 0x0056c80001087983 */ /* 0x000ea20000300a00 */
[----:B---3--:R-:W-:-:S15]  /*547e0*/  HMMA.16816.F32 R48, R32, R6, R48 ;  /* 0x000000062030723c */ /* 0x008fde0000001830 */
[----:B------:R-:W-:-:S08]  /*547f0*/  NOP ;  /* 0x0000000000007918 */ /* 0x000fd00000000000 */
[----:B------:R0:W-:Y:S04]  /*54800*/  STL.64 [R1+0xb20], R48 ;  /* 0x000b203001007387 */ /* 0x0001e80000100a00 */
[----:B------:R1:W-:Y:S04]  /*54810*/  STL.64 [R1+0xb28], R50 ;  /* 0x000b283201007387 */ /* 0x0003e80000100a00 */
[----:B0-----:R-:W3:Y:S04]  /*54820*/  LDL.LU.64 R48, [R1+0x1ee0] ;  /* 0x001ee00001307983 */ /* 0x001ee80000300a00 */
[----:B-1----:R-:W3:Y:S01]  /*54830*/  LDL.LU.64 R50, [R1+0x1ee8] ;  /* 0x001ee80001327983 */ /* 0x002ee20000300a00 */
[C---:B--2---:R-:W-:Y:S06]  /*54840*/  HMMA.16816.F32 R44, R32.reuse, R8, R44 ;  /* 0x00000008202c723c */ /* 0x044fec000000182c */
[----:B----4-:R-:W-:-:S15]  /*54850*/  HMMA.16816.F32 R12, R32, R10, R12 ;  /* 0x0000000a200c723c */ /* 0x010fde000000180c */
[----:B------:R-:W-:-:S02]  /*54860*/  NOP ;  /* 0x0000000000007918 */ /* 0x000fc40000000000 */
[----:B------:R0:W-:Y:S04]  /*54870*/  STL.64 [R1+0xb10], R44 ;  /* 0x000b102c01007387 */ /* 0x0001e80000100a00 */
[----:B------:R1:W-:Y:S04]  /*54880*/  STL.64 [R1+0xb18], R46 ;  /* 0x000b182e01007387 */ /* 0x0003e80000100a00 */
[----:B0-----:R-:W2:Y:S04]  /*54890*/  LDL.LU.64 R44, [R1+0xa90] ;  /* 0x000a9000012c7983 */ /* 0x001ea80000300a00 */
[----:B-1----:R-:W2:Y:S04]  /*548a0*/  LDL.LU.64 R46, [R1+0xa98] ;  /* 0x000a9800012e7983 */ /* 0x002ea80000300a00 */
[----:B------:R-:W-:Y:S04]  /*548b0*/  STL.64 [R1+0xb00], R12 ;  /* 0x000b000c01007387 */ /* 0x000fe80000100a00 */
[----:B------:R0:W-:Y:S04]  /*548c0*/  STL.64 [R1+0xb08], R14 ;  /* 0x000b080e01007387 */ /* 0x0001e80000100a00 */
[----:B0-----:R-:W4:Y:S04]  /*548d0*/  LDL.LU.64 R14, [R1+0x56c0] ;  /* 0x0056c000010e7983 */ /* 0x001f280000300a00 */
[----:B------:R-:W3:Y:S02]  /*548e0*/  LDL.LU.64 R12, [R1+0x56b8] ;  /* 0x0056b800010c7983 */ /* 0x000ee40000300a00 */
[C---:B---3--:R-:W-:Y:S06]  /*548f0*/  HMMA.16816.F32 R28, R32.reuse, R12, R28 ;  /* 0x0000000c201c723c */ /* 0x048fec000000181c */
[----:B----4-:R-:W-:-:S15]  /*54900*/  HMMA.16816.F32 R16, R32, R14, R16 ;  /* 0x0000000e2010723c */ /* 0x010fde0000001810 */
[----:B------:R-:W-:-:S02]  /*54910*/  NOP ;  /* 0x0000000000007918 */ /* 0x000fc40000000000 */
[----:B------:R-:W-:Y:S04]  /*54920*/  STL.64 [R1+0xaf0], R28 ;  /* 0x000af01c01007387 */ /* 0x000fe80000100a00 */
[----:B------:R0:W-:Y:S04]  /*54930*/  STL.64 [R1+0xaf8], R30 ;  /* 0x000af81e01007387 */ /* 0x0001e80000100a00 */
[----:B0-----:R-:W3:Y:S04]  /*54940*/  LDL.LU.64 R30, [R1+0x56b0] ;  /* 0x0056b000011e7983 */ /* 0x001ee80000300a00 */
        /* <DEDUP_REMOVED lines=16> */
[----:B------:R-:W-:Y:S01]  /*54a50*/  HMMA.16816.F32 R48, R32, R24, R48 ;  /* 0x000000182030723c */ /* 0x000fe20000001830 */
[----:B---3--:R-:W-:-:S02]  /*54a60*/  IMAD R29, R30, 0x100, R29 ;  /* 0x000001001e1d7824 */ /* 0x008fc400078e021d */
[----:B------:R-:W-:Y:S02]  /*54a70*/  IMAD R28, R28, 0x100, R60 ;  /* 0x000001001c1c7824 */ /* 0x000fe400078e023c */
[----:B------:R-:W0:Y:S01]  /*54a80*/  S2R R60, SR_TID.X ;  /* 0x00000000003c7919 */ /* 0x000e220000002100 */
[----:B------:R-:W-:Y:S02]  /*54a90*/  F2FP.F16.E4M3.UNPACK_B R29, R29 ;  /* 0x0000001dff1d723e */ /* 0x000fe400020006ff */
[----:B------:R-:W-:Y:S02]  /*54aa0*/  F2FP.F16.E4M3.UNPACK_B R28, R28 ;  /* 0x0000001cff1c723e */ /* 0x000fe400020006ff */
[----:B0-----:R-:W-:-:S04]  /*54ab0*/  LOP3.LUT R60, R60, 0x1f, RZ, 0xc0, !PT ;  /* 0x0000001f3c3c7812 */ /* 0x001fc800078ec0ff */
[----:B------:R-:W-:Y:S01]  /*54ac0*/  LOP3.LUT R60, R60, 0x10, RZ, 0x3c, !PT ;  /* 0x000000103c3c7812 */ /* 0x000fe200078e3cff */
[C---:B----4-:R-:W-:Y:S06]  /*54ad0*/  HMMA.16816.F32 R56, R32.reuse, R20, R56 ;  /* 0x000000142038723c */ /* 0x050fec0000001838 */
[C---:B--2---:R-:W-:Y:S06]  /*54ae0*/  HMMA.16816.F32 R52, R32.reuse, R22, R52 ;  /* 0x000000162034723c */ /* 0x044fec0000001834 */
[----:B------:R-:W-:Y:S01]  /*54af0*/  HMMA.16816.F32 R32, R32, R40, R44 ;  /* 0x000000282020723c */ /* 0x000fe2000000182c */
[----:B------:R-:W-:-:S02]  /*54b00*/  IMAD R30, R43, 0x100, R31 ;  /* 0x000001002b1e7824 */ /* 0x000fc400078e021f */
[----:B------:R-:W-:Y:S02]  /*54b10*/  IMAD R31, R61, 0x100, R42 ;  /* 0x000001003d1f7824 */ /* 0x000fe400078e022a */
[----:B------:R-:W0:Y:S06]  /*54b20*/  S2R R61, SR_TID.X ;  /* 0x00000000003d7919 */ /* 0x000e2c0000002100 */
[----:B------:R-:W-:Y:S04]  /*54b30*/  STL.64 [R1+0xab0], R56 ;  /* 0x000ab03801007387 */ /* 0x000fe80000100a00 */
[----:B------:R1:W-:Y:S04]  /*54b40*/  STL.64 [R1+0xab8], R58 ;  /* 0x000ab83a01007387 */ /* 0x0003e80000100a00 */
[----:B-1----:R-:W2:Y:S04]  /*54b50*/  LDL.LU.64 R58, [R1+0x5670] ;  /* 0x00567000013a7983 */ /* 0x002ea80000300a00 */
[----:B------:R-:W3:Y:S04]  /*54b60*/  LDL.LU.64 R56, [R1+0x5668] ;  /* 0x0056680001387983 */ /* 0x000ee80000300a00 */
[----:B------:R-:W-:Y:S04]  /*54b70*/  STL.64 [R1+0xaa0], R52 ;  /* 0x000aa03401007387 */ /* 0x000fe80000100a00 */
[----:B------:R1:W-:Y:S04]  /*54b80*/  STL.64 [R1+0xaa8], R54 ;  /* 0x000aa83601007387 */ /* 0x0003e80000100a00 */
[----:B-1----:R-:W4:Y:S04]  /*54b90*/  LDL.LU.64 R54, [R1+0x5660] ;  /* 0x0056600001367983 */ /* 0x002f280000300a00 */
[----:B------:R-:W2:Y:S04]  /*54ba0*/  LDL.LU.64 R52, [R1+0x5658] ;  /* 0x0056580001347983 */ /* 0x000ea80000300a00 */
[----:B------:R-:W-:Y:S04]  /*54bb0*/  STL.64 [R1+0x1ee0], R48 ;  /* 0x001ee03001007387 */ /* 0x000fe80000100a00 */
[----:B------:R1:W-:Y:S04]  /*54bc0*/  STL.64 [R1+0x1ee8], R50 ;  /* 0x001ee83201007387 */ /* 0x0003e80000100a00 */
[----:B-1----:R-:W3:Y:S04]  /*54bd0*/  LDL.LU.64 R50, [R1+0x5650] ;  /* 0x0056500001327983 */ /* 0x002ee80000300a00 */
[----:B------:R-:W4:Y:S04]  /*54be0*/  LDL.LU.64 R48, [R1+0x5648] ;  /* 0x0056480001307983 */ /* 0x000f280000300a00 */
[----:B------:R-:W2:Y:S04]  /*54bf0*/  LDL.LU.64 R46, [R1+0x5640] ;  /* 0x00564000012e7983 */ /* 0x000ea80000300a00 */
[----:B------:R-:W3:Y:S04]  /*54c00*/  LDL.LU.64 R44, [R1+0x5638] ;  /* 0x00563800012c7983 */ /* 0x000ee80000300a00 */
[----:B------:R-:W-:Y:S04]  /*54c10*/  STL.64 [R1+0xa90], R32 ;  /* 0x000a902001007387 */ /* 0x000fe80000100a00 */
[----:B------:R-:W-:Y:S01]  /*54c20*/  STL.64 [R1+0xa98], R34 ;  /* 0x000a982201007387 */ /* 0x000fe20000100a00 */
[----:B0-----:R-:W-:-:S02]  /*54c30*/  LOP3.LUT R61, R61, 0x1f, RZ, 0xc0, !PT ;  /* 0x0000001f3d3d7812 */ /* 0x001fc400078ec0ff */
[----:B------:R-:W-:Y:S02]  /*54c40*/  F2FP.F16.E4M3.UNPACK_B R30, R30 ;  /* 0x0000001eff1e723e */ /* 0x000fe400020006ff */
[----:B------:R-:W-:Y:S02]  /*54c50*/  F2FP.F16.E4M3.UNPACK_B R31, R31 ;  /* 0x0000001fff1f723e */ /* 0x000fe400020006ff */
[----:B------:R-:W-:Y:S01]  /*54c60*/  LOP3.LUT R61, R61, 0x18, RZ, 0x3c, !PT ;  /* 0x000000183d3d7812 */ /* 0x000fe200078e3cff */
[----:B------:R-:W-:Y:S04]  /*54c70*/  STL.64 [R1+0x6728], R10 ;  /* 0x0067280a01007387 */ /* 0x000fe80000100a00 */
[----:B------:R0:W-:Y:S04]  /*54c80*/  STL.64 [R1+0x6720], R8 ;  /* 0x0067200801007387 */ /* 0x0001e80000100a00 */
[----:B0-----:R-:W4:Y:S04]  /*54c90*/  LDL.LU.64 R8, [R1+0xa50] ;  /* 0x000a500001087983 */ /* 0x001f280000300a00 */
[----:B------:R-:W4:Y:S04]  /*54ca0*/  LDL.LU.64 R10, [R1+0xa58] ;  /* 0x000a5800010a7983 */ /* 0x000f280000300a00 */
        /* <DEDUP_REMOVED lines=20> */
[----:B--2---:R-:W-:Y:S04]  /*54df0*/  STL.64 [R1+0x6578], R46 ;  /* 0x0065782e01007387 */ /* 0x004fe80000100a00 */
[----:B---3--:R0:W-:Y:S04]  /*54e00*/  STL.64 [R1+0x6570], R44 ;  /* 0x0065702c01007387 */ /* 0x0081e80000100a00 */
[----:B0-----:R-:W2:Y:S04]  /*54e10*/  LDL.LU.64 R44, [R1+0xa30] ;  /* 0x000a3000012c7983 */ /* 0x001ea80000300a00 */
[----:B------:R-:W2:Y:S04]  /*54e20*/  LDL.LU.64 R46, [R1+0xa38] ;  /* 0x000a3800012e7983 */ /* 0x000ea80000300a00 */
[----:B------:R-:W-:Y:S04]  /*54e30*/  STL.64 [R1+0x6568], R50 ;  /* 0x0065683201007387 */ /* 0x000fe80000100a00 */
[----:B----4-:R0:W-:Y:S04]  /*54e40*/  STL.64 [R1+0x6560], R48 ;  /* 0x0065603001007387 */ /* 0x0101e80000100a00 */
[----:B0-----:R-:W3:Y:S04]  /*54e50*/  LDL.LU.64 R48, [R1+0xa80] ;  /* 0x000a800001307983 */ /* 0x001ee80000300a00 */
[----:B------:R-:W3:Y:S04]  /*54e60*/  LDL.LU.64 R50, [R1+0xa88] ;  /* 0x000a880001327983 */ /* 0x000ee80000300a00 */
[----:B------:R-:W-:Y:S04]  /*54e70*/  STL.64 [R1+0x6558], R54 ;  /* 0x0065583601007387 */ /* 0x000fe80000100a00 */
[----:B------:R3:W-:Y:S04]  /*54e80*/  STL.64 [R1+0x6550], R52 ;  /* 0x0065503401007387 */ /* 0x0007e80000100a00 */
[----:B------:R-:W-:Y:S04]  /*54e90*/  STL.64 [R1+0x6548], R58 ;  /* 0x0065483a01007387 */ /* 0x000fe80000100a00 */
[----:B------:R-:W-:Y:S04]  /*54ea0*/  STL.64 [R1+0x6540], R56 ;  /* 0x0065403801007387 */ /* 0x000fe80000100a00 */
[----:B------:R-:W-:Y:S01]  /*54eb0*/  STL [R1+0x5634], R0 ;  /* 0x0056340001007387 */ /* 0x000fe20000100800 */
[C---:B------:R-:W-:Y:S06]  /*54ec0*/  HMMA.16816.F32 R8, R28.reuse, R2, R8 ;  /* 0x000000021c08723c */ /* 0x040fec0000001808 */
[C---:B---3--:R-:W-:Y:S06]  /*54ed0*/  HMMA.16816.F32 R52, R28.reuse, R38, R48 ;  /* 0x000000261c34723c */ /* 0x048fec0000001830 */
[C---:B------:R-:W-:Y:S06]  /*54ee0*/  HMMA.16816.F32 R48, R28.reuse, R36, R20 ;  /* 0x000000241c30723c */ /* 0x040fec0000001814 */
[C---:B------:R-:W-:Y:S11]  /*54ef0*/  HMMA.16816.F32 R20, R28.reuse, R26, R16 ;  /* 0x0000001a1c14723c */ /* 0x040ff60000001810 */
[----:B------:R-:W-:Y:S04]  /*54f00*/  STL.64 [R1+0xa80], R52 ;  /* 0x000a803401007387 */ /* 0x000fe80000100a00 */
[----:B------:R-:W-:Y:S04]  /*54f10*/  STL.64 [R1+0xa88], R54 ;  /* 0x000a883601007387 */ /* 0x000fe80000100a00 */
[----:B------:R-:W3:Y:S04]  /*54f20*/  LDL.LU.64 R16, [R1+0xa20] ;  /* 0x000a200001107983 */ /* 0x000ee80000300a00 */
[----:B------:R-:W-:Y:S04]  /*54f30*/  STL.64 [R1+0xa70], R48 ;  /* 0x000a703001007387 */ /* 0x000fe80000100a00 */
[----:B------:R-:W-:Y:S04]  /*54f40*/  STL.64 [R1+0xa78], R50 ;  /* 0x000a783201007387 */ /* 0x000fe80000100a00 */
[----:B------:R-:W3:Y:S04]  /*54f50*/  LDL.LU.64 R18, [R1+0xa28] ;  /* 0x000a280001127983 */ /* 0x000ee80000300a00 */
[----:B------:R0:W-:Y:S04]  /*54f60*/  STL.64 [R1+0xa60], R20 ;  /* 0x000a601401007387 */ /* 0x0001e80000100a00 */
[----:B------:R1:W-:Y:S04]  /*54f70*/  STL.64 [R1+0xa68], R22 ;  /* 0x000a681601007387 */ /* 0x0003e80000100a00 */
[----:B0-----:R-:W4:Y:S04]  /*54f80*/  LDL.LU.64 R20, [R1+0xa10] ;  /* 0x000a100001147983 */ /* 0x001f280000300a00 */
[----:B-1----:R-:W4:Y:S04]  /*54f90*/  LDL.LU.64 R22, [R1+0xa18] ;  /* 0x000a180001167983 */ /* 0x002f280000300a00 */
        /* <DEDUP_REMOVED lines=8> */
[----:B0-----:R-:W4:Y:S04]  /*55020*/  LDL.LU.64 R10, [R1+0x6728] ;  /* 0x00672800010a7983 */ /* 0x001f280000300a00 */
[----:B------:R-:W3:Y:S01]  /*55030*/  LDL.LU.64 R8, [R1+0x6720] ;  /* 0x0067200001087983 */ /* 0x000ee20000300a00 */
[C---:B------:R-:W-:Y:S06]  /*55040*/  HMMA.16816.F32 R12, R28.reuse, R4, R12 ;  /* 0x000000041c0c723c */ /* 0x040fec000000180c */
[----:B--2---:R-:W-:-:S15]  /*55050*/  HMMA.16816.F32 R44, R28, R6, R44 ;  /* 0x000000061c2c723c */ /* 0x004fde000000182c */
[----:B------:R-:W-:-:S02]  /*55060*/  NOP ;  /* 0x0000000000007918 */ /* 0x000fc40000000000 */
[----:B------:R-:W-:Y:S04]  /*55070*/  STL.64 [R1+0xa40], R12 ;  /* 0x000a400c01007387 */ /* 0x000fe80000100a00 */
[----:B------:R0:W-:Y:S04]  /*55080*/  STL.64 [R1+0xa48], R14 ;  /* 0x000a480e01007387 */ /* 0x0001e80000100a00 */
[----:B0-----:R-:W2:Y:S04]  /*55090*/  LDL.LU.64 R14, [R1+0x6718] ;  /* 0x00671800010e7983 */ /* 0x001ea80000300a00 */
[----:B------:R-:W2:Y:S04]  /*550a0*/  LDL.LU.64 R12, [R1+0x6710] ;  /* 0x00671000010c7983 */ /* 0x000ea80000300a00 */
[----:B------:R0:W-:Y:S04]  /*550b0*/  STL.64 [R1+0xa30], R44 ;  /* 0x000a302c01007387 */ /* 0x0001e80000100a00 */
[----:B------:R1:W-:Y:S04]  /*550c0*/  STL.64 [R1+0xa38], R46 ;  /* 0x000a382e01007387 */ /* 0x0003e80000100a00 */
[----:B0-----:R-:W2:Y:S04]  /*550d0*/  LDL.LU.64 R44, [R1+0x9c0] ;  /* 0x0009c000012c7983 */ /* 0x001ea80000300a00 */
[----:B-1----:R-:W2:Y:S04]  /*550e0*/  LDL.LU.64 R46, [R1+0x9c8] ;  /* 0x0009c800012e7983 */ /* 0x002ea80000300a00 */
        /* <DEDUP_REMOVED lines=13> */
[----:B0-----:R-:W4:Y:S04]  /*551c0*/  LDL.LU.64 R22, [R1+0x66f8] ;  /* 0x0066f80001167983 */ /* 0x001f280000300a00 */
[----:B------:R-:W4:Y:S04]  /*551d0*/  LDL.LU.64 R20, [R1+0x66f0] ;  /* 0x0066f00001147983 */ /* 0x000f280000300a00 */
[----:B------:R-:W-:Y:S04]  /*551e0*/  STL.64 [R1+0x66d8], R10 ;  /* 0x0066d80a01007387 */ /* 0x000fe80000100a00 */
[----:B------:R0:W-:Y:S04]  /*551f0*/  STL.64 [R1+0x66d0], R8 ;  /* 0x0066d00801007387 */ /* 0x0001e80000100a00 */
[----:B--2---:R-:W-:Y:S01]  /*55200*/  STL.64 [R1+0x66c8], R14 ;  /* 0x0066c80e01007387 */ /* 0x004fe20000100a00 */
[C---:B0-----:R-:W-:Y:S06]  /*55210*/  HMMA.16816.F32 R8, R28.reuse, R12, R4 ;  /* 0x0000000c1c08723c */ /* 0x041fec0000001804 */
[----:B------:R-:W-:-:S15]  /*55220*/  HMMA.16816.F32 R4, R28, R14, R56 ;  /* 0x0000000e1c04723c */ /* 0x000fde0000001838 */
[----:B------:R-:W-:-:S02]  /*55230*/  NOP ;  /* 0x0000000000007918 */ /* 0x000fc40000000000 */
[----:B------:R-:W-:Y:S04]  /*55240*/  STL.64 [R1+0xa00], R8 ;  /* 0x000a000801007387 */ /* 0x000fe80000100a00 */
[----:B------:R-:W-:Y:S04]  /*55250*/  STL.64 [R1+0xa08], R10 ;  /* 0x000a080a01007387 */ /* 0x000fe80000100a00 */
[----:B------:R0:W-:Y:S04]  /*55260*/  STL.64 [R1+0x66c0], R12 ;  /* 0x0066c00c01007387 */ /* 0x0001e80000100a00 */
[----:B------:R-:W-:Y:S04]  /*55270*/  STL.64 [R1+0x9f0], R4 ;  /* 0x0009f00401007387 */ /* 0x000fe80000100a00 */
[----:B------:R3:W-:Y:S04]  /*55280*/  STL.64 [R1+0x9f8], R6 ;  /* 0x0009f80601007387 */ /* 0x0007e80000100a00 */
[----:B0-----:R-:W2:Y:S01]  /*55290*/  LDL.LU.64 R12, [R1+0x1ed0] ;  /* 0x001ed000010c7983 */ /* 0x001ea20000300a00 */
[C---:B---3--:R-:W-:Y:S06]  /*552a0*/  HMMA.16816.F32 R4, R28.reuse, R18, R48 ;  /* 0x000000121c04723c */ /* 0x048fec0000001830 */
[----:B----4-:R-:W-:-:S15]  /*552b0*/  HMMA.16816.F32 R8, R28, R16, R52 ;  /* 0x000000101c08723c */ /* 0x010fde0000001834 */
[----:B------:R-:W-:-:S08]  /*552c0*/  NOP ;  /* 0x0000000000007918 */ /* 0x000fd00000000000 */
[----:B------:R-:W-:Y:S04]  /*552d0*/  STL.64 [R1+0x9e0], R8 ;  /* 0x0009e00801007387 */ /* 0x000fe80000100a00 */
[----:B------:R-:W-:Y:S04]  /*552e0*/  STL.64 [R1+0x9e8], R10 ;  /* 0x0009e80a01007387 */ /* 0x000fe80000100a00 */
[----:B------:R-:W2:Y:S04]  /*552f0*/  LDL.LU.64 R14, [R1+0x1ed8] ;  /* 0x001ed800010e7983 */ /* 0x000ea80000300a00 */
[----:B------:R-:W-:Y:S04]  /*55300*/  STL.64 [R1+0x9d0], R4 ;  /* 0x0009d00401007387 */ /* 0x000fe80000100a00 */
[----:B------:R0:W-:Y:S02]  /*55310*/  STL.64 [R1+0x9d8], R6 ;  /* 0x0009d80601007387 */ /* 0x0001e40000100a00 */
[----:B0-----:R-:W-:-:S15]  /*55320*/  HMMA.16816.F32 R4, R28, R20, R44 ;  /* 0x000000141c04723c */ /* 0x001fde000000182c */
[----:B------:R-:W-:-:S08]  /*55330*/  NOP ;  /* 0x0000000000007918 */ /* 0x000fd00000000000 */
[----:B------:R0:W-:Y:S04]  /*55340*/  STL.64 [R1+0x9c0], R4 ;  /* 0x0009c00401007387 */ /* 0x0001e80000100a00 */
[----:B------:R1:W-:Y:S04]  /*55350*/  STL.64 [R1+0x9c8], R6 ;  /* 0x0009c80601007387 */ /* 0x0003e80000100a00 */
[----:B------:R-:W3:Y:S04]  /*55360*/  LDL.LU.64 R52, [R1+0x1ec0] ;  /* 0x001ec00001347983 */ /* 0x000ee80000300a00 */
[----:B------:R-:W3:Y:S04]  /*55370*/  LDL.LU.64 R54, [R1+0x1ec8] ;  /* 0x001ec80001367983 */ /* 0x000ee80000300a00 */
[----:B------:R-:W4:Y:S04]  /*55380*/  LDL.LU.64 R48, [R1+0x9b0] ;  /* 0x0009b00001307983 */ /* 0x000f280000300a00 */
[----:B------:R-:W4:Y:S04]  /*55390*/  LDL.LU.64 R50, [R1+0x9b8] ;  /* 0x0009b80001327983 */ /* 0x000f280000300a00 */
[----:B------:R-:W4:Y:S04]  /*553a0*/  LDL.LU.64 R8, [R1+0x9a0] ;  /* 0x0009a00001087983 */ /* 0x000f280000300a00 */
[----:B------:R-:W4:Y:S04]  /*553b0*/  LDL.LU.64 R10, [R1+0x9a8] ;  /* 0x0009a800010a7983 */ /* 0x000f280000300a00 */
[----:B0-----:R-:W4:Y:S04]  /*553c0*/  LDL.LU.64 R4, [R1+0x990] ;  /* 0x0009900001047983 */ /* 0x001f280000300a00 */
[----:B-1----:R-:W4:Y:S01]  /*553d0*/  LDL.LU.64 R6, [R1+0x998] ;  /* 0x0009980001067983 */ /* 0x002f220000300a00 */
[----:B------:R-:W-:-:S02]  /*553e0*/  IMAD R34, R35, 0x100, R34 ;  /* 0x0000010023227824 */ /* 0x000fc400078e0222 */
[----:B------:R-:W-:Y:S02]  /*553f0*/  IMAD R32, R32, 0x100, R60 ;  /* 0x0000010020207824 */ /* 0x000fe400078e023c */
[----:B------:R-:W-:Y:S02]  /*55400*/  IMAD R33, R33, 0x100, R61 ;  /* 0x0000010021217824 */ /* 0x000fe400078e023d */
[----:B------:R-:W-:Y:S01]  /*55410*/  IMAD R35, R42, 0x100, R43 ;  /* 0x000001002a237824 */ /* 0x000fe200078e022b */
[----:B------:R-:W-:Y:S02]  /*55420*/  F2FP.F16.E4M3.UNPACK_B R32, R32 ;  /* 0x00000020ff20723e */ /* 0x000fe400020006ff */
[----:B------:R-:W-:Y:S02]  /*55430*/  F2FP.F16.E4M3.UNPACK_B R33, R33 ;  /* 0x00000021ff21723e */ /* 0x000fe400020006ff */
[----:B------:R-:W-:Y:S02]  /*55440*/  F2FP.F16.E4M3.UNPACK_B R34, R34 ;  /* 0x00000022ff22723e */ /* 0x000fe400020006ff */
[----:B------:R-:W-:Y:S01]  /*55450*/  F2FP.F16.E4M3.UNPACK_B R35, R35 ;  /* 0x00000023ff23723e */ /* 0x000fe200020006ff */
[----:B--2---:R-:W-:Y:S01]  /*55460*/  HMMA.16816.F32 R44, R28, R22, R12 ;  /* 0x000000161c2c723c */ /* 0x004fe2000000180c */
[----:B------:R-:W2:Y:S04]  /*55470*/  LDL.LU.64 R12, [R1+0x980] ;  /* 0x00098000010c7983 */ /* 0x000ea80000300a00 */
[----:B------:R-:W2:-:S15]  /*55480*/  LDL.LU.64 R14, [R1+0x988] ;  /* 0x00098800010e7983 */ /* 0x000e9e0000300a00 */
[----:B------:R-:W-:-:S03]  /*55490*/  NOP ;  /* 0x0000000000007918 */ /* 0x000fc60000000000 */
[----:B------:R0:W-:Y:S04]  /*554a0*/  STL.64 [R1+0x1ed0], R44 ;  /* 0x001ed02c01007387 */ /* 0x0001e80000100a00 */
[----:B------:R1:W-:Y:S04]  /*554b0*/  STL.64 [R1+0x1ed8], R46 ;  /* 0x001ed82e01007387 */ /* 0x0003e80000100a00 */
[----:B0-----:R-:W2:Y:S04]  /*554c0*/  LDL.LU R44, [R1+0x24cc] ;  /* 0x0024cc00012c7983 */ /* 0x001ea80000300800 */
[----:B------:R-:W2:Y:S04]  /*554d0*/  LDL.LU R45, [R1+0x24c8] ;  /* 0x0024c800012d7983 */ /* 0x000ea80000300800 */
[----:B-1----:R-:W2:Y:S04]  /*554e0*/  LDL.LU R46, [R1+0x24d4] ;  /* 0x0024d400012e7983 */ /* 0x002ea80000300800 */
[----:B------:R-:W2:Y:S04]  /*554f0*/  LDL.LU R47, [R1+0x24d0] ;  /* 0x0024d000012f7983 */ /* 0x000ea80000300800 */
[----:B------:R-:W2:Y:S01]  /*55500*/  LDL.LU R60, [R1+0x24dc] ;  /* 0x0024dc00013c7983 */ /* 0x000ea20000300800 */
[C---:B---3--:R-:W-:Y:S03]  /*55510*/  HMMA.16816.F32 R52, R28.reuse, R24, R52 ;  /* 0x000000181c34723c */ /* 0x048fe60000001834 */
[----:B------:R-:W3:Y:S04]  /*55520*/  LDL.LU R61, [R1+0x24d8] ;  /* 0x0024d800013d7983 */ /* 0x000ee80000300800 */
[----:B------:R-:W3:Y:S01]  /*55530*/  LDL.LU R43, [R1+0x24e4] ;  /* 0x0024e400012b7983 */ /* 0x000ee20000300800 */
[----:B----4-:R-:W-:Y:S03]  /*55540*/  HMMA.16816.F32 R48, R28, R40, R48 ;  /* 0x000000281c30723c */ /* 0x010fe60000001830 */
[----:B------:R-:W4:Y:S03]  /*55550*/  LDL.LU R42, [R1+0x24e0] ;  /* 0x0024e000012a7983 */ /* 0x000f260000300800 */
[C---:B------:R-:W-:Y:S09]  /*55560*/  HMMA.16816.F32 R28, R32.reuse, R38, R8 ;  /* 0x00000026201c723c */ /* 0x040ff20000001808 */
[----:B------:R-:W-:Y:S01]  /*55570*/  STL.64 [R1+0x1ec0], R52 ;  /* 0x001ec03401007387 */ /* 0x000fe20000100a00 */
[C---:B------:R-:W-:Y:S03]  /*55580*/  HMMA.16816.F32 R8, R32.reuse, R36, R4 ;  /* 0x000000242008723c */ /* 0x040fe60000001804 */
[----:B------:R-:W-:Y:S04]  /*55590*/  STL.64 [R1+0x1ec8], R54 ;  /* 0x001ec83601007387 */ /* 0x000fe80000100a00 */
        /* <DEDUP_REMOVED lines=14> */
[----:B--2---:R-:W-:Y:S03]  /*55680*/  HMMA.16816.F32 R28, R32, R26, R12 ;  /* 0x0000001a201c723c */ /* 0x004fe6000000180c */
[----:B------:R-:W2:Y:S04]  /*55690*/  LDL.LU.64 R12, [R1+0x940] ;  /* 0x00094000010c7983 */ /* 0x000ea80000300a00 */
[----:B------:R-:W2:-:S15]  /*556a0*/  LDL.LU.64 R14, [R1+0x948] ;  /* 0x00094800010e7983 */ /* 0x000e9e0000300a00 */
[----:B------:R-:W-:-:S01]  /*556b0*/  NOP ;  /* 0x0000000000007918 */ /* 0x000fc20000000000 */
[----:B------:R0:W-:Y:S04]  /*556c0*/  STL.64 [R1+0x980], R28 ;  /* 0x0009801c01007387 */ /* 0x0001e80000100a00 */
[----:B------:R1:W-:Y:S04]  /*556d0*/  STL.64 [R1+0x988], R30 ;  /* 0x0009881e01007387 */ /* 0x0003e80000100a00 */
[----:B------:R-:W2:Y:S04]  /*556e0*/  LDL.LU.64 R56, [R1+0x920] ;  /* 0x0009200001387983 */ /* 0x000ea80000300a00 */
[----:B------:R-:W2:Y:S04]  /*556f0*/  LDL.LU.64 R58, [R1+0x928] ;  /* 0x00092800013a7983 */ /* 0x000ea80000300a00 */
[----:B------:R-:W2:Y:S04]  /*55700*/  LDL.LU.64 R52, [R1+0x910] ;  /* 0x0009100001347983 */ /* 0x000ea80000300a00 */
[----:B------:R-:W2:Y:S04]  /*55710*/  LDL.LU.64 R54, [R1+0x918] ;  /* 0x0009180001367983 */ /* 0x000ea80000300a00 */
[----:B------:R-:W2:Y:S04]  /*55720*/  LDL.LU.64 R48, [R1+0x900] ;  /* 0x0009000001307983 */ /* 0x000ea80000300a00 */
[----:B------:R-:W2:Y:S04]  /*55730*/  LDL.LU.64 R50, [R1+0x908] ;  /* 0x0009080001327983 */ /* 0x000ea80000300a00 */
[----:B0-----:R-:W2:Y:S04]  /*55740*/  LDL.LU.64 R28, [R1+0x8f0] ;  /* 0x0008f000011c7983 */ /* 0x001ea80000300a00 */
[----:B-1----:R-:W2:Y:S01]  /*55750*/  LDL.LU.64 R30, [R1+0x8f8] ;  /* 0x0008f800011e7983 */ /* 0x002ea20000300a00 */
[----:B---3--:R-:W-:-:S15]  /*55760*/  HMMA.16816.F32 R4, R32, R2, R4 ;  /* 0x000000022004723c */ /* 0x008fde0000001804 */
[----:B------:R-:W-:-:S08]  /*55770*/  NOP ;  /* 0x0000000000007918 */ /* 0x000fd00000000000 */
        /* <DEDUP_REMOVED lines=15> */
[----:B-1----:R-:W3:Y:S04]  /*55870*/  LDL.LU.64 R38, [R1+0x8e8] ;  /* 0x0008e80001267983 */ /* 0x002ee80000300a00 */
        /* <DEDUP_REMOVED lines=15> */
[C---:B--2---:R-:W-:Y:S06]  /*55970*/  HMMA.16816.F32 R4, R32.reuse, R14, R52 ;  /* 0x0000000e2004723c */ /* 0x044fec0000001834 */
[----:B---3--:R-:W-:Y:S01]  /*55980*/  HMMA.16816.F32 R8, R32, R12, R56 ;  /* 0x0000000c2008723c */ /* 0x008fe20000001838 */
[----:B------:R-:W-:-:S15]  /*55990*/  STL.64 [R1+0x6688], R14 ;  /* 0x0066880e01007387 */ /* 0x000fde0000100a00 */
[----:B------:R-:W-:-:S07]  /*559a0*/  NOP ;  /* 0x0000000000007918 */ /* 0x000fce0000000000 */
[----:B------:R-:W-:Y:S04]  /*559b0*/  STL.64 [R1+0x920], R8 ;  /* 0x0009200801007387 */ /* 0x000fe80000100a00 */
[----:B------:R0:W-:Y:S04]  /*559c0*/  STL.64 [R1+0x928], R10 ;  /* 0x0009280a01007387 */ /* 0x0001e80000100a00 */
[----:B------:R-:W-:Y:S04]  /*559d0*/  STL.64 [R1+0x6680], R12 ;  /* 0x0066800c01007387 */ /* 0x000fe80000100a00 */
[----:B------:R-:W-:Y:S01]  /*559e0*/  STL.64 [R1+0x910], R4 ;  /* 0x0009100401007387 */ /* 0x000fe20000100a00 */
[C---:B0-----:R-:W-:Y:S03]  /*559f0*/  HMMA.16816.F32 R8, R32.reuse, R16, R48 ;  /* 0x000000102008723c */ /* 0x041fe60000001830 */
[----:B------:R0:W-:Y:S03]  /*55a00*/  STL.64 [R1+0x918], R6 ;  /* 0x0009180601007387 */ /* 0x0001e60000100a00 */
[C---:B0-----:R-:W-:Y:S06]  /*55a10*/  HMMA.16816.F32 R4, R32.reuse, R18, R28 ;  /* 0x000000122004723c */ /* 0x041fec000000181c */
[----:B------:R-:W-:Y:S11]  /*55a20*/  STL.64 [R1+0x6678], R18 ;  /* 0x0066781201007387 */ /* 0x000ff60000100a00 */
[----:B------:R-:W-:Y:S04]  /*55a30*/  STL.64 [R1+0x900], R8 ;  /* 0x0009000801007387 */ /* 0x000fe80000100a00 */
[----:B------:R-:W-:Y:S04]  /*55a40*/  STL.64 [R1+0x908], R10 ;  /* 0x0009080a01007387 */ /* 0x000fe80000100a00 */
[----:B------:R-:W-:Y:S04]  /*55a50*/  STL.64 [R1+0x6670], R16 ;  /* 0x0066701001007387 */ /* 0x000fe80000100a00 */
[----:B------:R-:W-:Y:S04]  /*55a60*/  STL.64 [R1+0x8f0], R4 ;  /* 0x0008f00401007387 */ /* 0x000fe80000100a00 */
[----:B------:R0:W-:Y:S04]  /*55a70*/  STL.64 [R1+0x8f8], R6 ;  /* 0x0008f80601007387 */ /* 0x0001e80000100a00 */
[----:B------:R-:W2:Y:S04]  /*55a80*/  LDL.LU.64 R12, [R1+0x1eb0] ;  /* 0x001eb000010c7983 */ /* 0x000ea80000300a00 */
[----:B------:R-:W2:Y:S01]  /*55a90*/  LDL.LU.64 R14, [R1+0x1eb8] ;  /* 0x001eb800010e7983 */ /* 0x000ea20000300a00 */
[----:B0-----:R-:W-:-:S15]  /*55aa0*/  HMMA.16816.F32 R4, R32, R20, R36 ;  /* 0x000000142004723c */ /* 0x001fde0000001824 */
[----:B------:R-:W-:-:S08]  /*55ab0*/  NOP ;  /* 0x0000000000007918 */ /* 0x000fd00000000000 */
[----:B------:R0:W-:Y:S04]  /*55ac0*/  STL.64 [R1+0x8e0], R4 ;  /* 0x0008e00401007387 */ /* 0x0001e80000100a00 */
[----:B------:R1:W-:Y:S04]  /*55ad0*/  STL.64 [R1+0x8e8], R6 ;  /* 0x0008e80601007387 */ /* 0x0003e80000100a00 */
[----:B0-----:R-:W3:Y:S04]  /*55ae0*/  LDL.LU.64 R4, [R1+0x1ea0] ;  /* 0x001ea00001047983 */ /* 0x001ee80000300a00 */
[----:B-1----:R-:W3:Y:S04]  /*55af0*/  LDL.LU.64 R6, [R1+0x1ea8] ;  /* 0x001ea80001067983 */ /* 0x002ee80000300a00 */
[----:B------:R-:W4:Y:S04]  /*55b00*/  LDL.LU.64 R36, [R1+0x8d0] ;  /* 0x0008d00001247983 */ /* 0x000f280000300a00 */
[----:B------:R-:W4:Y:S01]  /*55b10*/  LDL.LU.64 R38, [R1+0x8d8] ;  /* 0x0008d80001267983 */ /* 0x000f220000300a00 */
[----:B------:R-:W-:-:S03]  /*55b20*/  IMAD R28, R45, 0x100, R44 ;  /* 0x000001002d1c7824 */ /* 0x000fc600078e022c */
[----:B------:R-:W4:Y:S01]  /*55b30*/  LDL.LU.64 R8, [R1+0x8c0] ;  /* 0x0008c00001087983 */ /* 0x000f220000300a00 */
[----:B------:R-:W-:-:S03]  /*55b40*/  IMAD R29, R47, 0x100, R46 ;  /* 0x000001002f1d7824 */ /* 0x000fc600078e022e */
[----:B------:R-:W4:Y:S04]  /*55b50*/  LDL.LU.64 R10, [R1+0x8c8] ;  /* 0x0008c800010a7983 */ /* 0x000f280000300a00 */
[----:B------:R-:W4:Y:S04]  /*55b60*/  LDL.LU.64 R44, [R1+0x8b0] ;  /* 0x0008b000012c7983 */ /* 0x000f280000300a00 */
[----:B------:R-:W4:Y:S04]  /*55b70*/  LDL.LU.64 R46, [R1+0x8b8] ;  /* 0x0008b800012e7983 */ /* 0x000f280000300a00 */
[----:B------:R-:W4:Y:S04]  /*55b80*/  LDL.LU.64 R16, [R1+0x8a0] ;  /* 0x0008a00001107983 */ /* 0x000f280000300a00 */
[----:B------:R-:W4:Y:S01]  /*55b90*/  LDL.LU.64 R18, [R1+0x8a8] ;  /* 0x0008a80001127983 */ /* 0x000f220000300a00 */
[----:B------:R-:W-:-:S03]  /*55ba0*/  IMAD R30, R61, 0x100, R60 ;  /* 0x000001003d1e7824 */ /* 0x000fc600078e023c */
[----:B------:R-:W4:Y:S04]  /*55bb0*/  LDL.LU R56, [R1+0x24ec] ;  /* 0x0024ec0001387983 */ /* 0x000f280000300800 */
[----:B------:R-:W4:Y:S01]  /*55bc0*/  LDL.LU R57, [R1+0x24e8] ;  /* 0x0024e80001397983 */ /* 0x000f220000300800 */
[----:B------:R-:W-:-:S03]  /*55bd0*/  IMAD R31, R42, 0x100, R43 ;  /* 0x000001002a1f7824 */ /* 0x000fc600078e022b */
[----:B------:R-:W4:Y:S04]  /*55be0*/  LDL.LU R58, [R1+0x24f4] ;  /* 0x0024f400013a7983 */ /* 0x000f280000300800 */
[----:B------:R-:W4:Y:S04]  /*55bf0*/  LDL.LU R59, [R1+0x24f0] ;  /* 0x0024f000013b7983 */ /* 0x000f280000300800 */
[----:B------:R-:W4:Y:S04]  /*55c00*/  LDL.LU R60, [R1+0x24fc] ;  /* 0x0024fc00013c7983 */ /* 0x000f280000300800 */
[----:B------:R-:W4:Y:S04]  /*55c10*/  LDL.LU R61, [R1+0x24f8] ;  /* 0x0024f800013d7983 */ /* 0x000f280000300800 */
[----:B------:R-:W4:Y:S04]  /*55c20*/  LDL.LU R43, [R1+0x2504] ;  /* 0x00250400012b7983 */ /* 0x000f280000300800 */
[----:B------:R-:W4:Y:S01]  /*55c30*/  LDL.LU R42, [R1+0x2500] ;  /* 0x00250000012a7983 */ /* 0x000f220000300800 */
[----:B--2---:R-:W-:-:S15]  /*55c40*/  HMMA.16816.F32 R48, R32, R22, R12 ;  /* 0x000000162030723c */ /* 0x004fde000000180c */
[----:B------:R-:W-:-:S08]  /*55c50*/  NOP ;  /* 0x0000000000007918 */ /* 0x000fd00000000000 */
[----:B------:R-:W-:Y:S01]  /*55c60*/  STL.64 [R1+0x1eb0], R48 ;  /* 0x001eb03001007387 */ /* 0x000fe20000100a00 */
[C---:B---3--:R-:W-:Y:S03]  /*55c70*/  HMMA.16816.F32 R12, R32.reuse, R24, R4 ;  /* 0x00000018200c723c */ /* 0x048fe60000001804 */
[----:B------:R-:W-:Y:S04]  /*55c80*/  STL.64 [R1+0x1eb8], R50 ;  /* 0x001eb83201007387 */ /* 0x000fe80000100a00 */
[----:B------:R-:W2:Y:S04]  /*55c90*/  LDL.LU.64 R4, [R1+0x890] ;  /* 0x0008900001047983 */ /* 0x000ea80000300a00 */
[----:B------:R-:W2:Y:S01]  /*55ca0*/  LDL.LU.64 R6, [R1+0x898] ;  /* 0x0008980001067983 */ /* 0x000ea20000300a00 */
[----:B----4-:R-:W-:Y:S11]  /*55cb0*/  HMMA.16816.F32 R32, R32, R40, R36 ;  /* 0x000000282020723c */ /* 0x010ff60000001824 */
[----:B------:R0:W-:Y:S04]  /*55cc0*/  STL.64 [R1+0x1ea0], R12 ;  /* 0x001ea00c01007387 */ /* 0x0001e80000100a00 */
[----:B------:R1:W-:Y:S04]  /*55cd0*/  STL.64 [R1+0x1ea8], R14 ;  /* 0x001ea80e01007387 */ /* 0x0003e80000100a00 */
[----:B------:R-:W3:Y:S04]  /*55ce0*/  LDL.LU.64 R52, [R1+0x870] ;  /* 0x0008700001347983 */ /* 0x000ee80000300a00 */
[----:B------:R-:W3:Y:S04]  /*55cf0*/  LDL.LU.64 R54, [R1+0x878] ;  /* 0x0008780001367983 */ /* 0x000ee80000300a00 */
[----:B0-----:R-:W4:Y:S04]  /*55d00*/  LDL.LU.64 R12, [R1+0x860] ;  /* 0x00086000010c7983 */ /* 0x001f280000300a00 */
[----:B-1----:R-:W4:Y:S04]  /*55d10*/  LDL.LU.64 R14, [R1+0x868] ;  /* 0x00086800010e7983 */ /* 0x002f280000300a00 */
[----:B------:R-:W3:Y:S04]  /*55d20*/  LDL.LU.64 R48, [R1+0x850] ;  /* 0x0008500001307983 */ /* 0x000ee80000300a00 */
[----:B------:R-:W3:Y:S04]  /*55d30*/  LDL.LU.64 R50, [R1+0x858] ;  /* 0x0008580001327983 */ /* 0x000ee80000300a00 */
[----:B------:R-:W4:Y:S04]  /*55d40*/  LDL.LU.64 R38, [R1+0x66b8] ;  /* 0x0066b80001267983 */ /* 0x000f280000300a00 */
[----:B------:R-:W3:Y:S01]  /*55d50*/  LDL.LU.64 R36, [R1+0x66b0] ;  /* 0x0066b00001247983 */ /* 0x000ee20000300a00 */
[----:B------:R-:W-:-:S02]  /*55d60*/  F2FP.F16.E4M3.UNPACK_B R28, R28 ;  /* 0x0000001cff1c723e */ /* 0x000fc400020006ff */
[----:B------:R-:W-:Y:S02]  /*55d70*/  F2FP.F16.E4M3.UNPACK_B R29, R29 ;  /* 0x0000001dff1d723e */ /* 0x000fe400020006ff */
[----:B------:R-:W-:Y:S02]  /*55d80*/  F2FP.F16.E4M3.UNPACK_B R30, R30 ;  /* 0x0000001eff1e723e */ /* 0x000fe400020006ff */
[----:B------:R-:W-:Y:S01]  /*55d90*/  F2FP.F16.E4M3.UNPACK_B R31, R31 ;  /* 0x0000001fff1f723e */ /* 0x000fe200020006ff */
[----:B------:R0:W-:Y:S04]  /*55da0*/  STL.64 [R1+0x8d0], R32 ;  /* 0x0008d02001007387 */ /* 0x0001e80000100a00 */
[----:B------:R1:W-:Y:S04]  /*55db0*/  STL.64 [R1+0x8d8], R34 ;  /* 0x0008d82201007387 */ /* 0x0003e80000100a00 */
[----:B0-----:R-:W3:Y:S04]  /*55dc0*/  LDL.LU.64 R32, [R1+0x880] ;  /* 0x0008800001207983 */ /* 0x001ee80000300a00 */
[----:B-1----:R-:W3:Y:S01]  /*55dd0*/  LDL.LU.64 R34, [R1+0x888] ;  /* 0x0008880001227983 */ /* 0x002ee20000300a00 */
[C---:B--2---:R-:W-:Y:S06]  /*55de0*/  HMMA.16816.F32 R4, R28.reuse, R2, R4 ;  /* 0x000000021c04723c */ /* 0x044fec0000001804 */
        /* <DEDUP_REMOVED lines=8> */
[----:B------:R0:W-:Y:S02]  /*55e70*/  STL.64 [R1+0x8b8], R46 ;  /* 0x0008b82e01007387 */ /* 0x0001e40000100a00 */
[----:B0-----:R-:W-:Y:S02]  /*55e80*/  HMMA.16816.F32 R44, R28, R26, R16 ;  /* 0x0000001a1c2c723c */ /* 0x001fe40000001810 */
[----:B------:R-:W4:Y:S04]  /*55e90*/  LDL.LU.64 R16, [R1+0x840] ;  /* 0x0008400001107983 */ /* 0x000f280000300a00 */
[----:B------:R-:W4:-:S15]  /*55ea0*/  LDL.LU.64 R18, [R1+0x848] ;  /* 0x0008480001127983 */ /* 0x000f1e0000300a00 */
[----:B------:R-:W-:-:S02]  /*55eb0*/  NOP ;  /* 0x0000000000007918 */ /* 0x000fc40000000000 */
[----:B------:R0:W-:Y:S04]  /*55ec0*/  STL.64 [R1+0x8a0], R44 ;  /* 0x0008a02c01007387 */ /* 0x0001e80000100a00 */
[----:B------:R1:W-:Y:S04]  /*55ed0*/  STL.64 [R1+0x8a8], R46 ;  /* 0x0008a82e01007387 */ /* 0x0003e80000100a00 */
[----:B0-----:R-:W4:Y:S04]  /*55ee0*/  LDL.LU.64 R44, [R1+0x830] ;  /* 0x00083000012c7983 */ /* 0x001f280000300a00 */
[----:B-1----:R-:W4:Y:S04]  /*55ef0*/  LDL.LU.64 R46, [R1+0x838] ;  /* 0x00083800012e7983 */ /* 0x002f280000300a00 */
[----:B------:R-:W-:Y:S04]  /*55f00*/  STL.64 [R1+0x890], R4 ;  /* 0x0008900401007387 */ /* 0x000fe80000100a00 */
[----:B------:R0:W-:Y:S04]  /*55f10*/  STL.64 [R1+0x898], R6 ;  /* 0x0008980601007387 */ /* 0x0001e80000100a00 */
[----:B0-----:R-:W2:Y:S04]  /*55f20*/  LDL.LU.64 R6, [R1+0x6698] ;  /* 0x0066980001067983 */ /* 0x001ea80000300a00 */
[----:B------:R-:W4:Y:S01]  /*55f30*/  LDL.LU.64 R4, [R1+0x6690] ;  /* 0x0066900001047983 */ /* 0x000f220000300a00 */
[C---:B---3--:R-:W-:Y:S06]  /*55f40*/  HMMA.16816.F32 R12, R28.reuse, R8, R12 ;  /* 0x000000081c0c723c */ /* 0x048fec000000180c */
[C---:B--2---:R-:W-:Y:S06]  /*55f50*/  HMMA.16816.F32 R52, R28.reuse, R6, R52 ;  /* 0x000000061c34723c */ /* 0x044fec0000001834 */
[----:B----4-:R-:W-:-:S15]  /*55f60*/  HMMA.16816.F32 R32, R28, R4, R32 ;  /* 0x000000041c20723c */ /* 0x010fde0000001820 */
[----:B------:R-:W-:-:S08]  /*55f70*/  NOP ;  /* 0x0000000000007918 */ /* 0x000fd00000000000 */
[----:B------:R0:W-:Y:S04]  /*55f80*/  STL.64 [R1+0x880], R32 ;  /* 0x0008802001007387 */ /* 0x0001e80000100a00 */
[----:B------:R1:W-:Y:S04]  /*55f90*/  STL.64 [R1+0x888], R34 ;  /* 0x0008882201007387 */ /* 0x0003e80000100a00 */
[----:B0-----:R-:W2:Y:S04]  /*55fa0*/  LDL.LU.64 R32, [R1+0x810] ;  /* 0x0008100001207983 */ /* 0x001ea80000300a00 */
[----:B-1----:R-:W2:Y:S04]  /*55fb0*/  LDL.LU.64 R34, [R1+0x818] ;  /* 0x0008180001227983 */ /* 0x002ea80000300a00 */
[----:B------:R0:W-:Y:S04]  /*55fc0*/  STL.64 [R1+0x870], R52 ;  /* 0x0008703401007387 */ /* 0x0001e80000100a00 */
[----:B------:R1:W-:Y:S04]  /*55fd0*/  STL.64 [R1+0x878], R54 ;  /* 0x0008783601007387 */ /* 0x0003e80000100a00 */
[----:B0-----:R-:W3:Y:S04]  /*55fe0*/  LDL.LU.64 R52, [R1+0x800] ;  /* 0x0008000001347983 */ /* 0x001ee80000300a00 */
[----:B-1----:R-:W3:Y:S04]  /*55ff0*/  LDL.LU.64 R54, [R1+0x808] ;  /* 0x0008080001367983 */ /* 0x002ee80000300a00 */
[----:B------:R-:W-:Y:S04]  /*56000*/  STL.64 [R1+0x860], R12 ;  /* 0x0008600c01007387 */ /* 0x000fe80000100a00 */
[----:B------:R0:W-:Y:S04]  /*56010*/  STL.64 [R1+0x868], R14 ;  /* 0x0008680e01007387 */ /* 0x0001e80000100a00 */
[----:B0-----:R-:W4:Y:S04]  /*56020*/  LDL.LU.64 R14, [R1+0x6688] ;  /* 0x00668800010e7983 */ /* 0x001f280000300a00 */
[----:B------:R-:W2:Y:S01]  /*56030*/  LDL.LU.64 R12, [R1+0x6680] ;  /* 0x00668000010c7983 */ /* 0x000ea20000300a00 */
[----:B------:R-:W-:-:S15]  /*56040*/  HMMA.16816.F32 R48, R28, R10, R48 ;  /* 0x0000000a1c30723c */ /* 0x000fde0000001830 */
[----:B------:R-:W-:-:S08]  /*56050*/  NOP ;  /* 0x0000000000007918 */ /* 0x000fd00000000000 */
[----:B------:R0:W-:Y:S04]  /*56060*/  STL.64 [R1+0x850], R48 ;  /* 0x0008503001007387 */ /* 0x0001e80000100a00 */
[----:B------:R1:W-:Y:S04]  /*56070*/  STL.64 [R1+0x858], R50 ;  /* 0x0008583201007387 */ /* 0x0003e80000100a00 */
[----:B0-----:R-:W3:Y:S04]  /*56080*/  LDL.LU.64 R48, [R1+0x1e90] ;  /* 0x001e900001307983 */ /* 0x001ee80000300a00 */
[----:B-1----:R-:W3:Y:S04]  /*56090*/  LDL.LU.64 R50, [R1+0x1e98] ;  /* 0x001e980001327983 */ /* 0x002ee80000300a00 */
[----:B------:R-:W-:Y:S04]  /*560a0*/  STL.64 [R1+0x6668], R10 ;  /* 0x0066680a01007387 */ /* 0x000fe80000100a00 */
[----:B------:R0:W-:Y:S04]  /*560b0*/  STL.64 [R1+0x6660], R8 ;  /* 0x0066600801007387 */ /* 0x0001e80000100a00 */
[----:B0-----:R-:W3:Y:S04]  /*560c0*/  LDL.LU.64 R8, [R1+0x820] ;  /* 0x0008200001087983 */ /* 0x001ee80000300a00 */
[----:B------:R-:W3:Y:S01]  /*560d0*/  LDL.LU.64 R10, [R1+0x828] ;  /* 0x00082800010a7983 */ /* 0x000ee20000300a00 */
[----:B--2---:R-:W-:-:S15]  /*560e0*/  HMMA.16816.F32 R16, R28, R12, R16 ;  /* 0x0000000c1c10723c */ /* 0x004fde0000001810 */
        /* <DEDUP_REMOVED lines=12> */
[----:B------:R3:W-:Y:S02]  /*561b0*/  STL.64 [R1+0x6650], R12 ;  /* 0x0066500c01007387 */ /* 0x0007e40000100a00 */
[C---:B---3--:R-:W-:Y:S06]  /*561c0*/  HMMA.16816.F32 R12, R28.reuse, R16, R8 ;  /* 0x000000101c0c723c */ /* 0x048fec0000001808 */
[----:B--2---:R-:W-:-:S15]  /*561d0*/  HMMA.16816.F32 R8, R28, R18, R32 ;  /* 0x000000121c08723c */ /* 0x004fde0000001820 */
[----:B------:R-:W-:-:S02]  /*561e0*/  NOP ;  /* 0x0000000000007918 */ /* 0x000fc40000000000 */
[----:B------:R-:W-:Y:S04]  /*561f0*/  STL.64 [R1+0x820], R12 ;  /* 0x0008200c01007387 */ /* 0x000fe80000100a00 */
[----:B------:R-:W-:Y:S04]  /*56200*/  STL.64 [R1+0x828], R14 ;  /* 0x0008280e01007387 */ /* 0x000fe80000100a00 */
[----:B------:R-:W-:Y:S04]  /*56210*/  STL.64 [R1+0x810], R8 ;  /* 0x0008100801007387 */ /* 0x000fe80000100a00 */
[----:B------:R0:W-:Y:S02]  /*56220*/  STL.64 [R1+0x818], R10 ;  /* 0x0008180a01007387 */ /* 0x0001e40000100a00 */
[----:B0-----:R-:W-:-:S15]  /*56230*/  HMMA.16816.F32 R8, R28, R20, R52 ;  /* 0x000000141c08723c */ /* 0x001fde0000001834 */
[----:B------:R-:W-:-:S08]  /*56240*/  NOP ;  /* 0x0000000000007918 */ /* 0x000fd00000000000 */
[----:B------:R0:W-:Y:S04]  /*56250*/  STL.64 [R1+0x800], R8 ;  /* 0x0008000801007387 */ /* 0x0001e80000100a00 */
[----:B------:R1:W-:Y:S04]  /*56260*/  STL.64 [R1+0x808], R10 ;  /* 0x0008080a01007387 */ /* 0x0003e80000100a00 */
[----:B0-----:R-:W2:Y:S04]  /*56270*/  LDL.LU.64 R8, [R1+0x7f0] ;  /* 0x0007f00001087983 */ /* 0x001ea80000300a00 */
[----:B-1----:R-:W2:Y:S01]  /*56280*/  LDL.LU.64 R10, [R1+0x7f8] ;  /* 0x0007f800010a7983 */ /* 0x002ea20000300a00 */
[----:B------:R-:W-:Y:S01]  /*56290*/  HMMA.16816.F32 R12, R28, R22, R48 ;  /* 0x000000161c0c723c */ /* 0x000fe20000001830 */
[----:B------:R-:W-:-:S02]  /*562a0*/  IMAD R32, R57, 0x100, R56 ;  /* 0x0000010039207824 */ /* 0x000fc400078e0238 */
[----:B------:R-:W-:-:S15]  /*562b0*/  IMAD R33, R59, 0x100, R58 ;  /* 0x000001003b217824 */ /* 0x000fde00078e023a */
[----:B------:R-:W-:-:S05]  /*562c0*/  NOP ;  /* 0x0000000000007918 */ /* 0x000fca0000000000 */
[----:B------:R-:W-:Y:S04]  /*562d0*/  STL.64 [R1+0x1e90], R12 ;  /* 0x001e900c01007387 */ /* 0x000fe80000100a00 */
[----:B------:R4:W-:Y:S04]  /*562e0*/  STL.64 [R1+0x1e98], R14 ;  /* 0x001e980e01007387 */ /* 0x0009e80000100a00 */
[----:B------:R-:W3:Y:S04]  /*562f0*/  LDL.LU.64 R56, [R1+0x7e0] ;  /* 0x0007e00001387983 */ /* 0x000ee80000300a00 */
[----:B------:R-:W3:Y:S01]  /*56300*/  LDL.LU.64 R58, [R1+0x7e8] ;  /* 0x0007e800013a7983 */ /* 0x000ee20000300a00 */
[----:B----4-:R-:W-:Y:S01]  /*56310*/  HMMA.16816.F32 R12, R28, R24, R44 ;  /* 0x000000181c0c723c */ /* 0x010fe2000000182c */
[----:B------:R-:W-:-:S15]  /*56320*/  IMAD R34, R61, 0x100, R60 ;  /* 0x000001003d227824 */ /* 0x000fde00078e023c */
[----:B------:R-:W-:-:S07]  /*56330*/  NOP ;  /* 0x0000000000007918 */ /* 0x000fce0000000000 */
        /* <DEDUP_REMOVED lines=8> */
[----:B------:R-:W4:Y:S04]  /*563c0*/  LDL.LU R48, [R1+0x250c] ;  /* 0x00250c0001307983 */ /* 0x000f280000300800 */
[----:B------:R-:W4:Y:S04]  /*563d0*/  LDL.LU R49, [R1+0x2508] ;  /* 0x0025080001317983 */ /* 0x000f280000300800 */
[----:B------:R-:W4:Y:S04]  /*563e0*/  LDL.LU R50, [R1+0x2514] ;  /* 0x0025140001327983 */ /* 0x000f280000300800 */
[----:B------:R-:W4:Y:S04]  /*563f0*/  LDL.LU R51, [R1+0x2510] ;  /* 0x0025100001337983 */ /* 0x000f280000300800 */
[----:B------:R-:W4:Y:S04]  /*56400*/  LDL.LU R60, [R1+0x251c] ;  /* 0x00251c00013c7983 */ /* 0x000f280000300800 */
[----:B------:R-:W4:Y:S01]  /*56410*/  LDL.LU R61, [R1+0x2518] ;  /* 0x00251800013d7983 */ /* 0x000f220000300800 */
[----:B--2---:R-:W-:Y:S03]  /*56420*/  HMMA.16816.F32 R8, R28, R40, R8 ;  /* 0x000000281c08723c */ /* 0x004fe60000001808 */
[----:B------:R-:W2:Y:S04]  /*56430*/  LDL.LU.64 R28, [R1+0x7b0] ;  /* 0x0007b000011c7983 */ /* 0x000ea80000300a00 */
[----:B------:R-:W2:-:S15]  /*56440*/  LDL.LU.64 R30, [R1+0x7b8] ;  /* 0x0007b800011e7983 */ /* 0x000e9e0000300a00 */
[----:B------:R-:W-:-:S01]  /*56450*/  NOP ;  /* 0x0000000000007918 */ /* 0x000fc20000000000 */
[----:B------:R0:W-:Y:S04]  /*56460*/  STL.64 [R1+0x7f0], R8 ;  /* 0x0007f00801007387 */ /* 0x0001e80000100a00 */
[----:B------:R1:W-:Y:S04]  /*56470*/  STL.64 [R1+0x7f8], R10 ;  /* 0x0007f80a01007387 */ /* 0x0003e80000100a00 */
[----:B0-----:R-:W2:Y:S04]  /*56480*/  LDL.LU.64 R8, [R1+0x790] ;  /* 0x0007900001087983 */ /* 0x001ea80000300a00 */
[----:B-1----:R-:W2:Y:S01]  /*56490*/  LDL.LU.64 R10, [R1+0x798] ;  /* 0x00079800010a7983 */ /* 0x002ea20000300a00 */
[----:B------:R-:W-:Y:S01]  /*564a0*/  IMAD R35, R42, 0x100, R43 ;  /* 0x000001002a237824 */ /* 0x000fe200078e022b */
[----:B------:R-:W-:-:S02]  /*564b0*/  F2FP.F16.E4M3.UNPACK_B R32, R32 ;  /* 0x00000020ff20723e */ /* 0x000fc400020006ff */
[----:B------:R-:W-:Y:S01]  /*564c0*/  F2FP.F16.E4M3.UNPACK_B R33, R33 ;  /* 0x00000021ff21723e */ /* 0x000fe200020006ff */
[----:B------:R-:W2:Y:S01]  /*564d0*/  LDL.LU R43, [R1+0x2524] ;  /* 0x00252400012b7983 */ /* 0x000ea20000300800 */
[----:B------:R-:W-:Y:S02]  /*564e0*/  F2FP.F16.E4M3.UNPACK_B R34, R34 ;  /* 0x00000022ff22723e */ /* 0x000fe400020006ff */
[----:B------:R-:W-:Y:S01]  /*564f0*/  F2FP.F16.E4M3.UNPACK_B R35, R35 ;  /* 0x00000023ff23723e */ /* 0x000fe200020006ff */
[----:B------:R-:W2:Y:S06]  /*56500*/  LDL.LU R42, [R1+0x2520] ;  /* 0x00252000012a7983 */ /* 0x000eac0000300800 */
[----:B---3--:R-:W-:-:S15]  /*56510*/  HMMA.16816.F32 R56, R32, R38, R56 ;  /* 0x000000262038723c */ /* 0x008fde0000001838 */
[----:B------:R-:W-:-:S08]  /*56520*/  NOP ;  /* 0x0000000000007918 */ /* 0x000fd00000000000 */
[----:B------:R-:W-:Y:S04]  /*56530*/  STL.64 [R1+0x7e0], R56 ;  /* 0x0007e03801007387 */ /* 0x000fe80000100a00 */
[----:B------:R0:W-:Y:S01]  /*56540*/  STL.64 [R1+0x7e8], R58 ;  /* 0x0007e83a01007387 */ /* 0x0001e20000100a00 */
[C---:B----4-:R-:W-:Y:S06]  /*56550*/  HMMA.16816.F32 R44, R32.reuse, R26, R44 ;  /* 0x0000001a202c723c */ /* 0x050fec000000182c */
[----:B0-----:R-:W-:Y:S01]  /*56560*/  HMMA.16816.F32 R56, R32, R36, R12 ;  /* 0x000000242038723c */ /* 0x001fe2000000180c */
[----:B------:R-:W3:Y:S04]  /*56570*/  LDL.LU.64 R12, [R1+0x780] ;  /* 0x00078000010c7983 */ /* 0x000ee80000300a00 */
[----:B------:R-:W3:-:S15]  /*56580*/  LDL.LU.64 R14, [R1+0x788] ;  /* 0x00078800010e7983 */ /* 0x000ede0000300a00 */
[----:B------:R-:W-:-:S03]  /*56590*/  NOP ;  /* 0x0000000000007918 */ /* 0x000fc60000000000 */
[----:B------:R0:W-:Y:S04]  /*565a0*/  STL.64 [R1+0x7d0], R56 ;  /* 0x0007d03801007387 */ /* 0x0001e80000100a00 */
[----:B------:R1:W-:Y:S04]  /*565b0*/  STL.64 [R1+0x7d8], R58 ;  /* 0x0007d83a01007387 */ /* 0x0003e80000100a00 */
[----:B0-----:R-:W4:Y:S04]  /*565c0*/  LDL.LU.64 R56, [R1+0x760] ;  /* 0x0007600001387983 */ /* 0x001f280000300a00 */
[----:B-1----:R-:W4:Y:S04]  /*565d0*/  LDL.LU.64 R58, [R1+0x768] ;  /* 0x00076800013a7983 */ /* 0x002f280000300a00 */
[----:B------:R0:W-:Y:S04]  /*565e0*/  STL.64 [R1+0x7c0], R44 ;  /* 0x0007c02c01007387 */ /* 0x0001e80000100a00 */
[----:B------:R1:W-:Y:S04]  /*565f0*/  STL.64 [R1+0x7c8], R46 ;  /* 0x0007c82e01007387 */ /* 0x0003e80000100a00 */
[----:B0-----:R-:W4:Y:S04]  /*56600*/  LDL.LU.64 R44, [R1+0x750] ;  /* 0x00075000012c7983 */ /* 0x001f280000300a00 */
[----:B-1----:R-:W4:Y:S01]  /*56610*/  LDL.LU.64 R46, [R1+0x758] ;  /* 0x00075800012e7983 */ /* 0x002f220000300a00 */
[----:B--2---:R-:W-:-:S15]  /*56620*/  HMMA.16816.F32 R28, R32, R2, R28 ;  /* 0x00000002201c723c */ /* 0x004fde000000181c */
[----:B------:R-:W-:-:S08]  /*56630*/  NOP ;  /* 0x0000000000007918 */ /* 0x000fd00000000000 */
[----:B------:R-:W-:Y:S04]  /*56640*/  STL.64 [R1+0x7b0], R28 ;  /* 0x0007b01c01007387 */ /* 0x000fe80000100a00 */
[----:B------:R0:W-:Y:S01]  /*56650*/  STL.64 [R1+0x7b8], R30 ;  /* 0x0007b81e01007387 */ /* 0x0001e20000100a00 */
[C---:B------:R-:W-:Y:S06]  /*56660*/  HMMA.16816.F32 R8, R32.reuse, R6, R8 ;  /* 0x000000062008723c */ /* 0x040fec0000001808 */
[----:B0-----:R-:W-:Y:S01]  /*56670*/  HMMA.16816.F32 R28, R32, R4, R52 ;  /* 0x00000004201c723c */ /* 0x001fe20000001834 */
[----:B------:R-:W2:Y:S04]  /*56680*/  LDL.LU.64 R52, [R1+0x740] ;  /* 0x0007400001347983 */ /* 0x000ea80000300a00 */
[----:B------:R-:W2:-:S15]  /*56690*/  LDL.LU.64 R54, [R1+0x748] ;  /* 0x0007480001367983 */ /* 0x000e9e0000300a00 */
[----:B------:R-:W-:-:S03]  /*566a0*/  NOP ;  /* 0x0000000000007918 */ /* 0x000fc60000000000 */
[----:B------:R0:W-:Y:S04]  /*566b0*/  STL.64 [R1+0x7a0], R28 ;  /* 0x0007a01c01007387 */ /* 0x0001e80000100a00 */
[----:B------:R1:W-:Y:S04]  /*566c0*/  STL.64 [R1+0x7a8], R30 ;  /* 0x0007a81e01007387 */ /* 0x0003e80000100a00 */
[----:B0-----:R-:W2:Y:S04]  /*566d0*/  LDL.LU.64 R28, [R1+0x730] ;  /* 0x00073000011c7983 */ /* 0x001ea80000300a00 */
[----:B-1----:R-:W2:Y:S04]  /*566e0*/  LDL.LU.64 R30, [R1+0x738] ;  /* 0x00073800011e7983 */ /* 0x002ea80000300a00 */
[----:B------:R-:W-:Y:S04]  /*566f0*/  STL.64 [R1+0x790], R8 ;  /* 0x0007900801007387 */ /* 0x000fe80000100a00 */
[----:B------:R0:W-:Y:S04]  /*56700*/  STL.64 [R1+0x798], R10 ;  /* 0x0007980a01007387 */ /* 0x0001e80000100a00 */
[----:B0-----:R-:W4:Y:S04]  /*56710*/  LDL.LU.64 R10, [R1+0x6668] ;  /* 0x00666800010a7983 */ /* 0x001f280000300a00 */
[----:B------:R-:W3:Y:S04]  /*56720*/  LDL.LU.64 R8, [R1+0x6660] ;  /* 0x0066600001087983 */ /* 0x000ee80000300a00 */
[----:B------:R-:W-:Y:S04]  /*56730*/  STL.64 [R1+0x6618], R6 ;  /* 0x0066180601007387 */ /* 0x000fe80000100a00 */
[----:B------:R0:W-:Y:S04]  /*56740*/  STL.64 [R1+0x6610], R4 ;  /* 0x0066100401007387 */ /* 0x0001e80000100a00 */
[----:B0-----:R-:W4:Y:S04]  /*56750*/  LDL.LU.64 R4, [R1+0x770] ;  /* 0x0007700001047983 */ /* 0x001f280000300a00 */
[----:B------:R-:W4:Y:S01]  /*56760*/  LDL.LU.64 R6, [R1+0x778] ;  /* 0x0007780001067983 */ /* 0x000f220000300a00 */
[----:B---3--:R-:W-:-:S15]  /*56770*/  HMMA.16816.F32 R12, R32, R8, R12 ;  /* 0x00000008200c723c */ /* 0x008fde000000180c */
[----:B------:R-:W-:-:S08]  /*56780*/  NOP ;  /* 0x0000000000007918 */ /* 0x000fd00000000000 */
[----:B------:R-:W-:Y:S04]  /*56790*/  STL.64 [R1+0x780], R12 ;  /* 0x0007800c01007387 */ /* 0x000fe80000100a00 */
[----:B------:R0:W-:Y:S04]  /*567a0*/  STL.64 [R1+0x788], R14 ;  /* 0x0007880e01007387 */ /* 0x0001e80000100a00 */
[----:B0-----:R-:W3:Y:S04]  /*567b0*/  LDL.LU.64 R14, [R1+0x6658] ;  /* 0x00665800010e7983 */ /* 0x001ee80000300a00 */
[----:B------:R-:W2:Y:S01]  /*567c0*/  LDL.LU.64 R12, [R1+0x6650] ;  /* 0x00665000010c7983 */ /* 0x000ea20000300a00 */
        /* <DEDUP_REMOVED lines=8> */
[C---:B---3--:R-:W-:Y:S02]  /*56850*/  HMMA.16816.F32 R8, R32.reuse, R14, R44 ;  /* 0x0000000e2008723c */ /* 0x048fe4000000182c */
[----:B------:R-:W3:Y:S04]  /*56860*/  LDL.LU.64 R44, [R1+0x1e70] ;  /* 0x001e7000012c7983 */ /* 0x000ee80000300a00 */
[----:B--2---:R-:W-:-:S15]  /*56870*/  HMMA.16816.F32 R56, R32, R12, R56 ;  /* 0x0000000c2038723c */ /* 0x004fde0000001838 */
[----:B------:R-:W-:-:S08]  /*56880*/  NOP ;  /* 0x0000000000007918 */ /* 0x000fd00000000000 */
[----:B------:R-:W-:Y:S04]  /*56890*/  STL.64 [R1+0x760], R56 ;  /* 0x0007603801007387 */ /* 0x000fe80000100a00 */
[----:B------:R-:W-:Y:S04]  /*568a0*/  STL.64 [R1+0x768], R58 ;  /* 0x0007683a01007387 */ /* 0x000fe80000100a00 */
[----:B------:R-:W3:Y:S04]  /*568b0*/  LDL.LU.64 R46, [R1+0x1e78] ;  /* 0x001e7800012e7983 */ /* 0x000ee80000300a00 */
[----:B------:R-:W-:Y:S04]  /*568c0*/  STL.64 [R1+0x750], R8 ;  /* 0x0007500801007387 */ /* 0x000fe80000100a00 */
[----:B------:R0:W-:Y:S04]  /*568d0*/  STL.64 [R1+0x758], R10 ;  /* 0x0007580a01007387 */ /* 0x0001e80000100a00 */
[----:B------:R-:W-:Y:S04]  /*568e0*/  STL.64 [R1+0x6628], R14 ;  /* 0x0066280e01007387 */ /* 0x000fe80000100a00 */
[----:B------:R1:W-:Y:S01]  /*568f0*/  STL.64 [R1+0x6620], R12 ;  /* 0x0066200c01007387 */ /* 0x0003e20000100a00 */
[C---:B0-----:R-:W-:Y:S06]  /*56900*/  HMMA.16816.F32 R8, R32.reuse, R18, R28 ;  /* 0x000000122008723c */ /* 0x041fec000000181c */
[----:B-1----:R-:W-:Y:S01]  /*56910*/  HMMA.16816.F32 R12, R32, R16, R52 ;  /* 0x00000010200c723c */ /* 0x002fe20000001834 */
[----:B------:R-:W-:-:S15]  /*56920*/  STL.64 [R1+0x6638], R18 ;  /* 0x0066381201007387 */ /* 0x000fde0000100a00 */
[----:B------:R-:W-:-:S07]  /*56930*/  NOP ;  /* 0x0000000000007918 */ /* 0x000fce0000000000 */
[----:B------:R-:W-:Y:S04]  /*56940*/  STL.64 [R1+0x740], R12 ;  /* 0x0007400c01007387 */ /* 0x000fe80000100a00 */
[----:B------:R-:W-:Y:S04]  /*56950*/  STL.64 [R1+0x748], R14 ;  /* 0x0007480e01007387 */ /* 0x000fe80000100a00 */
[----:B------:R-:W-:Y:S04]  /*56960*/  STL.64 [R1+0x6630], R16 ;  /* 0x0066301001007387 */ /* 0x000fe80000100a00 */
[----:B------:R0:W-:Y:S04]  /*56970*/  STL.64 [R1+0x730], R8 ;  /* 0x0007300801007387 */ /* 0x0001e80000100a00 */
[----:B------:R1:W-:Y:S04]  /*56980*/  STL.64 [R1+0x738], R10 ;  /* 0x0007380a01007387 */ /* 0x0003e80000100a00 */
[----:B0-----:R-:W2:Y:S04]  /*56990*/  LDL.LU.64 R8, [R1+0x1e60] ;  /* 0x001e600001087983 */ /* 0x001ea80000300a00 */
[----:B-1----:R-:W2:Y:S01]  /*569a0*/  LDL.LU.64 R10, [R1+0x1e68] ;  /* 0x001e6800010a7983 */ /* 0x002ea20000300a00 */
[----:B----4-:R-:W-:Y:S03]  /*569b0*/  HMMA.16816.F32 R12, R32, R20, R4 ;  /* 0x00000014200c723c */ /* 0x010fe60000001804 */
[----:B------:R-:W4:-:S15]  /*569c0*/  LDL.LU.64 R4, [R1+0x710] ;  /* 0x0007100001047983 */ /* 0x000f1e0000300a00 */
[----:B------:R-:W-:-:S05]  /*569d0*/  NOP ;  /* 0x0000000000007918 */ /* 0x000fca0000000000 */
[----:B------:R-:W-:Y:S04]  /*569e0*/  STL.64 [R1+0x720], R12 ;  /* 0x0007200c01007387 */ /* 0x000fe80000100a00 */
[----:B------:R3:W-:Y:S04]  /*569f0*/  STL.64 [R1+0x728], R14 ;  /* 0x0007280e01007387 */ /* 0x0007e80000100a00 */
[----:B------:R-:W4:Y:S01]  /*56a00*/  LDL.LU.64 R6, [R1+0x718] ;  /* 0x0007180001067983 */ /* 0x000f220000300a00 */
[----:B------:R-:W-:-:S03]  /*56a10*/  IMAD R30, R61, 0x100, R60 ;  /* 0x000001003d1e7824 */ /* 0x000fc600078e023c */
[----:B------:R-:W-:Y:S04]  /*56a20*/  STL.64 [R1+0x65f8], R22 ;  /* 0x0065f81601007387 */ /* 0x000fe80000100a00 */
[----:B------:R-:W-:Y:S01]  /*56a30*/  STL.64 [R1+0x65f0], R20 ;  /* 0x0065f01401007387 */ /* 0x000fe20000100a00 */
[----:B------:R-:W-:Y:S01]  /*56a40*/  IMAD R31, R42, 0x100, R43 ;  /* 0x000001002a1f7824 */ /* 0x000fe200078e022b */
[----:B---3--:R-:W-:-:S15]  /*56a50*/  HMMA.16816.F32 R12, R32, R22, R44 ;  /* 0x00000016200c723c */ /* 0x008fde000000182c */
[----:B------:R-:W-:-:S08]  /*56a60*/  NOP ;  /* 0x0000000000007918 */ /* 0x000fd00000000000 */
[----:B------:R-:W-:Y:S04]  /*56a70*/  STL.64 [R1+0x1e70], R12 ;  /* 0x001e700c01007387 */ /* 0x000fe80000100a00 */
[----:B------:R-:W-:Y:S04]  /*56a80*/  STL.64 [R1+0x1e78], R14 ;  /* 0x001e780e01007387 */ /* 0x000fe80000100a00 */
[----:B------:R-:W3:Y:S04]  /*56a90*/  LDL.LU R60, [R1+0x253c] ;  /* 0x00253c00013c7983 */ /* 0x000ee80000300800 */
[----:B------:R-:W3:Y:S04]  /*56aa0*/  LDL.LU R61, [R1+0x2538] ;  /* 0x00253800013d7983 */ /* 0x000ee80000300800 */
[----:B------:R-:W3:Y:S04]  /*56ab0*/  LDL.LU R43, [R1+0x2544] ;  /* 0x00254400012b7983 */ /* 0x000ee80000300800 */
[----:B------:R-:W3:Y:S04]  /*56ac0*/  LDL.LU R42, [R1+0x2540] ;  /* 0x00254000012a7983 */ /* 0x000ee80000300800 */
[----:B------:R-:W-:Y:S04]  /*56ad0*/  STL.64 [R1+0x6648], R26 ;  /* 0x0066481a01007387 */ /* 0x000fe80000100a00 */
[----:B------:R0:W-:Y:S01]  /*56ae0*/  STL.64 [R1+0x6640], R24 ;  /* 0x0066401801007387 */ /* 0x0001e20000100a00 */
[----:B--2---:R-:W-:-:S15]  /*56af0*/  HMMA.16816.F32 R8, R32, R24, R8 ;  /* 0x000000182008723c */ /* 0x004fde0000001808 */
[----:B------:R-:W-:-:S08]  /*56b00*/  NOP ;  /* 0x0000000000007918 */ /* 0x000fd00000000000 */
[----:B------:R-:W-:Y:S04]  /*56b10*/  STL.64 [R1+0x1e60], R8 ;  /* 0x001e600801007387 */ /* 0x000fe80000100a00 */
[----:B------:R-:W-:Y:S04]  /*56b20*/  STL.64 [R1+0x1e68], R10 ;  /* 0x001e680a01007387 */ /* 0x000fe80000100a00 */
[----:B------:R-:W2:Y:S04]  /*56b30*/  LDL.LU R0, [R1+0x2530] ;  /* 0x0025300001007983 */ /* 0x000ea80000300800 */
[----:B0-----:R-:W2:Y:S04]  /*56b40*/  LDL.LU.64 R24, [R1+0x700] ;  /* 0x0007000001187983 */ /* 0x001ea80000300a00 */
[----:B------:R-:W2:Y:S01]  /*56b50*/  LDL.LU.64 R26, [R1+0x708] ;  /* 0x00070800011a7983 */ /* 0x000ea20000300a00 */
[----:B----4-:R-:W-:Y:S01]  /*56b60*/  HMMA.16816.F32 R4, R32, R40, R4 ;  /* 0x000000282004723c */ /* 0x010fe20000001804 */
[----:B------:R-:W-:-:S02]  /*56b70*/  IMAD R28, R49, 0x100, R48 ;  /* 0x00000100311c7824 */ /* 0x000fc400078e0230 */
[----:B------:R-:W-:Y:S01]  /*56b80*/  IMAD R29, R51, 0x100, R50 ;  /* 0x00000100331d7824 */ /* 0x000fe200078e0232 */
[----:B------:R-:W-:Y:S02]  /*56b90*/  F2FP.F16.E4M3.UNPACK_B R30, R30 ;  /* 0x0000001eff1e723e */ /* 0x000fe400020006ff */
[----:B------:R-:W-:Y:S02]  /*56ba0*/  F2FP.F16.E4M3.UNPACK_B R28, R28 ;  /* 0x0000001cff1c723e */ /* 0x000fe400020006ff */
[----:B------:R-:W-:Y:S02]  /*56bb0*/  F2FP.F16.E4M3.UNPACK_B R29, R29 ;  /* 0x0000001dff1d723e */ /* 0x000fe400020006ff */
[----:B------:R-:W-:-:S13]  /*56bc0*/  F2FP.F16.E4M3.UNPACK_B R31, R31 ;  /* 0x0000001fff1f723e */ /* 0x000fda00020006ff */
[----:B------:R0:W-:Y:S04]  /*56bd0*/  STL.64 [R1+0x710], R4 ;  /* 0x0007100401007387 */ /* 0x0001e80000100a00 */
[----:B------:R1:W-:Y:S04]  /*56be0*/  STL.64 [R1+0x718], R6 ;  /* 0x0007180601007387 */ /* 0x0003e80000100a00 */
[----:B------:R-:W4:Y:S04]  /*56bf0*/  LDL.LU.64 R16, [R1+0x6f0] ;  /* 0x0006f00001107983 */ /* 0x000f280000300a00 */
[----:B------:R-:W4:Y:S04]  /*56c00*/  LDL.LU.64 R18, [R1+0x6f8] ;  /* 0x0006f80001127983 */ /* 0x000f280000300a00 */
[----:B------:R-:W4:Y:S04]  /*56c10*/  LDL.LU.64 R12, [R1+0x6e0] ;  /* 0x0006e000010c7983 */ /* 0x000f280000300a00 */
[----:B------:R-:W4:Y:S04]  /*56c20*/  LDL.LU.64 R14, [R1+0x6e8] ;  /* 0x0006e800010e7983 */ /* 0x000f280000300a00 */
        /* <DEDUP_REMOVED lines=14> */
[----:B------:R-:W4:Y:S04]  /*56d10*/  LDL.LU R33, [R1+0x252c] ;  /* 0x00252c0001217983 */ /* 0x000f280000300800 */
[----:B------:R-:W4:Y:S04]  /*56d20*/  LDL.LU R34, [R1+0x2528] ;  /* 0x0025280001227983 */ /* 0x000f280000300800 */
[----:B------:R-:W4:Y:S04]  /*56d30*/  LDL.LU R35, [R1+0x2534] ;  /* 0x0025340001237983 */ /* 0x000f280000300800 */
[----:B---3--:R-:W-:Y:S04]  /*56d40*/  STL.64 [R1+0x65e8], R42 ;  /* 0x0065e82a01007387 */ /* 0x008fe80000100a00 */
[----:B------:R0:W-:Y:S04]  /*56d50*/  STL.64 [R1+0x65e0], R40 ;  /* 0x0065e02801007387 */ /* 0x0001e80000100a00 */
[----:B0-----:R-:W3:Y:S04]  /*56d60*/  LDL.LU.64 R40, [R1+0x6b0] ;  /* 0x0006b00001287983 */ /* 0x001ee80000300a00 */
[----:B------:R-:W3:Y:S01]  /*56d70*/  LDL.LU.64 R42, [R1+0x6b8] ;  /* 0x0006b800012a7983 */ /* 0x000ee20000300a00 */
[----:B--2---:R-:W-:-:S15]  /*56d80*/  HMMA.16816.F32 R24, R28, R38, R24 ;  /* 0x000000261c18723c */ /* 0x004fde0000001818 */
[----:B------:R-:W-:-:S08]  /*56d90*/  NOP ;  /* 0x0000000000007918 */ /* 0x000fd00000000000 */
[----:B------:R-:W-:Y:S04]  /*56da0*/  STL.64 [R1+0x700], R24 ;  /* 0x0007001801007387 */ /* 0x000fe80000100a00 */
[----:B------:R0:W-:Y:S04]  /*56db0*/  STL.64 [R1+0x708], R26 ;  /* 0x0007081a01007387 */ /* 0x0001e80000100a00 */
[----:B0-----:R-:W2:Y:S01]  /*56dc0*/  LDL.LU.64 R26, [R1+0x6648] ;  /* 0x00664800011a7983 */ /* 0x001ea20000300a00 */
[C---:B----4-:R-:W-:Y:S03]  /*56dd0*/  HMMA.16816.F32 R16, R28.reuse, R36, R16 ;  /* 0x000000241c10723c */ /* 0x050fe60000001810 */
[----:B------:R-:W4:Y:S03]  /*56de0*/  LDL.LU.64 R24, [R1+0x6640] ;  /* 0x0066400001187983 */ /* 0x000f260000300a00 */
[----:B------:R-:W-:-:S15]  /*56df0*/  HMMA.16816.F32 R4, R28, R2, R4 ;  /* 0x000000021c04723c */ /* 0x000fde0000001804 */
[----:B------:R-:W-:-:S02]  /*56e00*/  NOP ;  /* 0x0000000000007918 */ /* 0x000fc40000000000 */
        /* <DEDUP_REMOVED lines=9> */
[----:B------:R-:W4:Y:S04]  /*56ea0*/  LDL.LU.64 R12, [R1+0x6620] ;  /* 0x00662000010c7983 */ /* 0x000f280000300a00 */
[----:B------:R-:W-:Y:S04]  /*56eb0*/  STL.64 [R1+0x6d0], R4 ;  /* 0x0006d00401007387 */ /* 0x000fe80000100a00 */
[----:B------:R0:W-:Y:S04]  /*56ec0*/  STL.64 [R1+0x6d8], R6 ;  /* 0x0006d80601007387 */ /* 0x0001e80000100a00 */
[----:B0-----:R-:W3:Y:S04]  /*56ed0*/  LDL.LU.64 R6, [R1+0x6618] ;  /* 0x0066180001067983 */ /* 0x001ee80000300a00 */
[----:B------:R-:W2:Y:S02]  /*56ee0*/  LDL.LU.64 R4, [R1+0x6610] ;  /* 0x0066100001047983 */ /* 0x000ea40000300a00 */
[----:B--2---:R-:W-:-:S15]  /*56ef0*/  HMMA.16816.F32 R8, R28, R4, R8 ;  /* 0x000000041c08723c */ /* 0x004fde0000001808 */
[----:B------:R-:W-:-:S08]  /*56f00*/  NOP ;  /* 0x0000000000007918 */ /* 0x000fd00000000000 */
[----:B------:R-:W-:Y:S04]  /*56f10*/  STL.64 [R1+0x6c0], R8 ;  /* 0x0006c00801007387 */ /* 0x000fe80000100a00 */
[----:B------:R0:W-:Y:S04]  /*56f20*/  STL.64 [R1+0x6c8], R10 ;  /* 0x0006c80a01007387 */ /* 0x0001e80000100a00 */
[----:B0-----:R-:W2:Y:S04]  /*56f30*/  LDL.LU.64 R10, [R1+0x6608] ;  /* 0x00660800010a7983 */ /* 0x001ea80000300a00 */
[----:B------:R-:W4:Y:S01]  /*56f40*/  LDL.LU.64 R8, [R1+0x6600] ;  /* 0x0066000001087983 */ /* 0x000f220000300a00 */
[----:B---3--:R-:W-:Y:S06]  /*56f50*/  HMMA.16816.F32 R40, R28, R6, R40 ;  /* 0x000000061c28723c */ /* 0x008fec0000001828 */
[----:B------:R-:W-:Y:S04]  /*56f60*/  STL.64 [R1+0x65d8], R6 ;  /* 0x0065d80601007387 */ /* 0x000fe80000100a00 */
[----:B------:R4:W-:-:S13]  /*56f70*/  STL.64 [R1+0x65d0], R4 ;  /* 0x0065d00401007387 */ /* 0x0009da0000100a00 */
[----:B------:R0:W-:Y:S04]  /*56f80*/  STL.64 [R1+0x6b0], R40 ;  /* 0x0006b02801007387 */ /* 0x0001e80000100a00 */
[----:B------:R1:W-:Y:S01]  /*56f90*/  STL.64 [R1+0x6b8], R42 ;  /* 0x0006b82a01007387 */ /* 0x0003e20000100a00 */
[----:B----4-:R-:W-:Y:S03]  /*56fa0*/  HMMA.16816.F32 R4, R28, R8, R20 ;  /* 0x000000081c04723c */ /* 0x010fe60000001814 */
[----:B------:R-:W3:Y:S04]  /*56fb0*/  LDL.LU.64 R20, [R1+0x650] ;  /* 0x0006500001147983 */ /* 0x000ee80000300a00 */
[----:B------:R-:W3:-:S15]  /*56fc0*/  LDL.LU.64 R22, [R1+0x658] ;  /* 0x0006580001167983 */ /* 0x000ede0000300a00 */
[----:B------:R-:W-:-:S01]  /*56fd0*/  NOP ;  /* 0x0000000000007918 */ /* 0x000fc20000000000 */
[----:B------:R-:W-:Y:S04]  /*56fe0*/  STL.64 [R1+0x6a0], R4 ;  /* 0x0006a00401007387 */ /* 0x000fe80000100a00 */
[----:B------:R2:W-:Y:S01]  /*56ff0*/  STL.64 [R1+0x6a8], R6 ;  /* 0x0006a80601007387 */ /* 0x0005e20000100a00 */
[C---:B------:R-:W-:Y:S03]  /*57000*/  HMMA.16816.F32 R52, R28.reuse, R12, R52 ;  /* 0x0000000c1c34723c */ /* 0x040fe60000001834 */
[----:B0-----:R-:W4:Y:S03]  /*57010*/  LDL.LU.64 R40, [R1+0x640] ;  /* 0x0006400001287983 */ /* 0x001f260000300a00 */
[C---:B------:R-:W-:Y:S01]  /*57020*/  HMMA.16816.F32 R48, R28.reuse, R14, R48 ;  /* 0x0000000e1c30723c */ /* 0x040fe20000001830 */
[----:B-1----:R-:W4:Y:S05]  /*57030*/  LDL.LU.64 R42, [R1+0x648] ;  /* 0x00064800012a7983 */ /* 0x002f2a0000300a00 */
[----:B--2---:R-:W-:-:S15]  /*57040*/  HMMA.16816.F32 R4, R28, R10, R56 ;  /* 0x0000000a1c04723c */ /* 0x004fde0000001838 */
[----:B------:R-:W-:-:S08]  /*57050*/  NOP ;  /* 0x0000000000007918 */ /* 0x000fd00000000000 */
[----:B------:R-:W-:Y:S04]  /*57060*/  STL.64 [R1+0x690], R4 ;  /* 0x0006900401007387 */ /* 0x000fe80000100a00 */
[----:B------:R0:W-:Y:S02]  /*57070*/  STL.64 [R1+0x698], R6 ;  /* 0x0006980601007387 */ /* 0x0001e40000100a00 */
[C---:B0-----:R-:W-:Y:S02]  /*57080*/  HMMA.16816.F32 R4, R28.reuse, R16, R44 ;  /* 0x000000101c04723c */ /* 0x041fe4000000182c */
[----:B------:R0:W-:Y:S04]  /*57090*/  STL.64 [R1+0x680], R52 ;  /* 0x0006803401007387 */ /* 0x0001e80000100a00 */
[----:B------:R1:W-:Y:S04]  /*570a0*/  STL.64 [R1+0x688], R54 ;  /* 0x0006883601007387 */ /* 0x0003e80000100a00 */
[----:B------:R-:W2:Y:S04]  /*570b0*/  LDL.LU.64 R56, [R1+0x1e50] ;  /* 0x001e500001387983 */ /* 0x000ea80000300a00 */
[----:B------:R1:W-:Y:S04]  /*570c0*/  STL.64 [R1+0x670], R48 ;  /* 0x0006703001007387 */ /* 0x0003e80000100a00 */
[----:B------:R1:W-:Y:S04]  /*570d0*/  STL.64 [R1+0x678], R50 ;  /* 0x0006783201007387 */ /* 0x0003e80000100a00 */
[----:B------:R-:W2:Y:S04]  /*570e0*/  LDL.LU.64 R58, [R1+0x1e58] ;  /* 0x001e5800013a7983 */ /* 0x000ea80000300a00 */
[----:B------:R1:W-:Y:S04]  /*570f0*/  STL.64 [R1+0x660], R4 ;  /* 0x0006600401007387 */ /* 0x0003e80000100a00 */
[----:B------:R1:W-:Y:S04]  /*57100*/  STL.64 [R1+0x668], R6 ;  /* 0x0006680601007387 */ /* 0x0003e80000100a00 */
[----:B0-----:R-:W2:Y:S04]  /*57110*/  LDL.LU.64 R52, [R1+0x1e40] ;  /* 0x001e400001347983 */ /* 0x001ea80000300a00 */
[----:B-1----:R-:W2:Y:S04]  /*57120*/  LDL.LU.64 R54, [R1+0x1e48] ;  /* 0x001e480001367983 */ /* 0x002ea80000300a00 */
[----:B------:R-:W2:Y:S04]  /*57130*/  LDL.LU.64 R48, [R1+0x1ff0] ;  /* 0x001ff00001307983 */ /* 0x000ea80000300a00 */
[----:B------:R-:W2:Y:S04]  /*57140*/  LDL.LU.64 R50, [R1+0x1ff8] ;  /* 0x001ff80001327983 */ /* 0x000ea80000300a00 */
[----:B------:R-:W2:Y:S04]  /*57150*/  LDL.LU.64 R44, [R1+0x1fe0] ;  /* 0x001fe000012c7983 */ /* 0x000ea80000300a00 */
[----:B------:R-:W2:Y:S04]  /*57160*/  LDL.LU.64 R46, [R1+0x1fe8] ;  /* 0x001fe800012e7983 */ /* 0x000ea80000300a00 */
[----:B------:R-:W2:Y:S04]  /*57170*/  LDL.LU.64 R4, [R1+0x1fd0] ;  /* 0x001fd00001047983 */ /* 0x000ea80000300a00 */
[----:B------:R-:W2:Y:S01]  /*57180*/  LDL.LU.64 R6, [R1+0x1fd8] ;  /* 0x001fd80001067983 */ /* 0x000ea20000300a00 */
[----:B---3--:R-:W-:-:S15]  /*57190*/  HMMA.16816.F32 R20, R28, R18, R20 ;  /* 0x000000121c14723c */ /* 0x008fde0000001814 */
[----:B------:R-:W-:-:S08]  /*571a0*/  NOP ;  /* 0x0000000000007918 */ /* 0x000fd00000000000 */
[----:B------:R-:W-:Y:S04]  /*571b0*/  STL.64 [R1+0x650], R20 ;  /* 0x0006501401007387 */ /* 0x000fe80000100a00 */
[----:B------:R0:W-:Y:S04]  /*571c0*/  STL.64 [R1+0x658], R22 ;  /* 0x0006581601007387 */ /* 0x0001e80000100a00 */
[----:B0-----:R-:W2:Y:S04]  /*571d0*/  LDL.LU.64 R22, [R1+0x65f8] ;  /* 0x0065f80001167983 */ /* 0x001ea80000300a00 */
[----:B------:R-:W4:Y:S02]  /*571e0*/  LDL.LU.64 R20, [R1+0x65f0] ;  /* 0x0065f00001147983 */ /* 0x000f240000300a00 */
[----:B----4-:R-:W-:-:S15]  /*571f0*/  HMMA.16816.F32 R40, R28, R20, R40 ;  /* 0x000000141c28723c */ /* 0x010fde0000001828 */
[----:B------:R-:W-:-:S08]  /*57200*/  NOP ;  /* 0x0000000000007918 */ /* 0x000fd00000000000 */
[----:B------:R-:W-:Y:S04]  /*57210*/  STL.64 [R1+0x640], R40 ;  /* 0x0006402801007387 */ /* 0x000fe80000100a00 */
[----:B------:R0:W-:Y:S04]  /*57220*/  STL.64 [R1+0x648], R42 ;  /* 0x0006482a01007387 */ /* 0x0001e80000100a00 */
[----:B0-----:R-:W3:Y:S04]  /*57230*/  LDL.LU.64 R42, [R1+0x65e8] ;  /* 0x0065e800012a7983 */ /* 0x001ee80000300a00 */
[----:B------:R-:W4:Y:S01]  /*57240*/  LDL.LU.64 R40, [R1+0x65e0] ;  /* 0x0065e00001287983 */ /* 0x000f220000300a00 */
[----:B--2---:R-:W-:Y:S06]  /*57250*/  HMMA.16816.F32 R56, R28, R22, R56 ;  /* 0x000000161c38723c */ /* 0x004fec0000001838 */
[----:B------:R-:W-:Y:S04]  /*57260*/  STL.64 [R1+0x65b8], R22 ;  /* 0x0065b81601007387 */ /* 0x000fe80000100a00 */
[----:B------:R0:W-:Y:S01]  /*57270*/  STL.64 [R1+0x65b0], R20 ;  /* 0x0065b01401007387 */ /* 0x0001e20000100a00 */
[----:B------:R-:W-:-:S02]  /*57280*/  IMAD R32, R34, 0x100, R33 ;  /* 0x0000010022207824 */ /* 0x000fc400078e0221 */
[----:B------:R-:W-:Y:S01]  /*57290*/  IMAD R33, R0, 0x100, R35 ;  /* 0x0000010000217824 */ /* 0x000fe200078e0223 */
[----:B0-----:R-:W-:Y:S01]  /*572a0*/  HMMA.16816.F32 R20, R28, R24, R52 ;  /* 0x000000181c14723c */ /* 0x001fe20000001834 */
[----:B------:R-:W-:Y:S01]  /*572b0*/  IMAD R34, R61, 0x100, R60 ;  /* 0x000001003d227824 */ /* 0x000fe200078e023c */
[----:B------:R-:W-:Y:S02]  /*572c0*/  F2FP.F16.E4M3.UNPACK_B R32, R32 ;  /* 0x00000020ff20723e */ /* 0x000fe400020006ff */
[----:B------:R-:W-:Y:S02]  /*572d0*/  F2FP.F16.E4M3.UNPACK_B R33, R33 ;  /* 0x00000021ff21723e */ /* 0x000fe400020006ff */
[----:B------:R-:W-:-:S03]  /*572e0*/  F2FP.F16.E4M3.UNPACK_B R34, R34 ;  /* 0x00000022ff22723e */ /* 0x000fc600020006ff */
[----:B------:R-:W-:Y:S04]  /*572f0*/  STL.64 [R1+0x1e50], R56 ;  /* 0x001e503801007387 */ /* 0x000fe80000100a00 */
[----:B------:R-:W-:Y:S10]  /*57300*/  STL.64 [R1+0x1e58], R58 ;  /* 0x001e583a01007387 */ /* 0x000ff40000100a00 */
[----:B------:R-:W-:Y:S04]  /*57310*/  STL.64 [R1+0x1e40], R20 ;  /* 0x001e401401007387 */ /* 0x000fe80000100a00 */
[----:B------:R0:W-:Y:S01]  /*57320*/  STL.64 [R1+0x1e48], R22 ;  /* 0x001e481601007387 */ /* 0x0001e20000100a00 */
[----:B---3--:R-:W-:-:S05]  /*57330*/  IMAD R35, R42, 0x100, R43 ;  /* 0x000001002a237824 */ /* 0x008fca00078e022b */
[----:B------:R-:W-:Y:S01]  /*57340*/  F2FP.F16.E4M3.UNPACK_B R35, R35 ;  /* 0x00000023ff23723e */ /* 0x000fe200020006ff */
[----:B----4-:R-:W-:Y:S06]  /*57350*/  HMMA.16816.F32 R48, R28, R40, R48 ;  /* 0x000000281c30723c */ /* 0x010fec0000001830 */
[C---:B------:R-:W-:Y:S06]  /*57360*/  HMMA.16816.F32 R28, R32.reuse, R38, R44 ;  /* 0x00000026201c723c */ /* 0x040fec000000182c */
[C---:B0-----:R-:W-:Y:S11]  /*57370*/  HMMA.16816.F32 R20, R32.reuse, R36, R4 ;  /* 0x000000242014723c */ /* 0x041ff60000001804 */
[----:B------:R0:W-:Y:S04]  /*57380*/  STL.64 [R1+0x1ff0], R48 ;  /* 0x001ff03001007387 */ /* 0x0001e80000100a00 */
[----:B------:R1:W-:Y:S04]  /*57390*/  STL.64 [R1+0x1ff8], R50 ;  /* 0x001ff83201007387 */ /* 0x0003e80000100a00 */
[----:B------:R-:W2:Y:S04]  /*573a0*/  LDL.LU.64 R4, [R1+0x1fc0] ;  /* 0x001fc00001047983 */ /* 0x000ea80000300a00 */
[----:B------:R-:W-:Y:S04]  /*573b0*/  STL.64 [R1+0x1fe0], R28 ;  /* 0x001fe01c01007387 */ /* 0x000fe80000100a00 */
[----:B------:R-:W-:Y:S04]  /*573c0*/  STL.64 [R1+0x1fe8], R30 ;  /* 0x001fe81e01007387 */ /* 0x000fe80000100a00 */
[----:B------:R-:W2:Y:S04]  /*573d0*/  LDL.LU.64 R6, [R1+0x1fc8] ;  /* 0x001fc80001067983 */ /* 0x000ea80000300a00 */
[----:B------:R3:W-:Y:S04]  /*573e0*/  STL.64 [R1+0x1fd0], R20 ;  /* 0x001fd01401007387 */ /* 0x0007e80000100a00 */
[----:B------:R4:W-:Y:S04]  /*573f0*/  STL.64 [R1+0x1fd8], R22 ;  /* 0x001fd81601007387 */ /* 0x0009e80000100a00 */
[----:B------:R-:W2:Y:S04]  /*57400*/  LDL.LU.64 R56, [R1+0x1f90] ;  /* 0x001f900001387983 */ /* 0x000ea80000300a00 */
[----:B------:R-:W2:Y:S04]  /*57410*/  LDL.LU.64 R58, [R1+0x1f98] ;  /* 0x001f9800013a7983 */ /* 0x000ea80000300a00 */
[----:B------:R-:W2:Y:S04]  /*57420*/  LDL.LU.64 R52, [R1+0x1f80] ;  /* 0x001f800001347983 */ /* 0x000ea80000300a00 */
[----:B------:R-:W2:Y:S04]  /*57430*/  LDL.LU.64 R54, [R1+0x1f88] ;  /* 0x001f880001367983 */ /* 0x000ea80000300a00 */
[----:B0-----:R-:W2:Y:S04]  /*57440*/  LDL.LU.64 R48, [R1+0x1f70] ;  /* 0x001f700001307983 */ /* 0x001ea80000300a00 */
[----:B-1----:R-:W2:Y:S04]  /*57450*/  LDL.LU.64 R50, [R1+0x1f78] ;  /* 0x001f780001327983 */ /* 0x002ea80000300a00 */
[----:B------:R-:W2:Y:S04]  /*57460*/  LDL.LU.64 R44, [R1+0x1f60] ;  /* 0x001f6000012c7983 */ /* 0x000ea80000300a00 */
[----:B------:R-:W2:Y:S04]  /*57470*/  LDL.LU.64 R46, [R1+0x1f68] ;  /* 0x001f6800012e7983 */ /* 0x000ea80000300a00 */
[----:B---3--:R-:W3:Y:S04]  /*57480*/  LDL.LU.64 R20, [R1+0x1f50] ;  /* 0x001f500001147983 */ /* 0x008ee80000300a00 */
[----:B----4-:R-:W3:Y:S04]  /*57490*/  LDL.LU.64 R22, [R1+0x1f58] ;  /* 0x001f580001167983 */ /* 0x010ee80000300a00 */
[----:B------:R-:W4:Y:S04]  /*574a0*/  LDL.LU R29, [R1+0x254c] ;  /* 0x00254c00011d7983 */ /* 0x000f280000300800 */
[----:B------:R-:W3:Y:S04]  /*574b0*/  LDL.LU R30, [R1+0x2548] ;  /* 0x00254800011e7983 */ /* 0x000ee80000300800 */
[----:B------:R-:W3:Y:S01]  /*574c0*/  LDL.LU R31, [R1+0x2554] ;  /* 0x00255400011f7983 */ /* 0x000ee20000300800 */
[C---:B--2---:R-:W-:Y:S03]  /*574d0*/  HMMA.16816.F32 R4, R32.reuse, R26, R4 ;  /* 0x0000001a2004723c */ /* 0x044fe60000001804 */
[----:B---3--:R-:W-:Y:S04]  /*574e0*/  STL.64 [R1+0x65c8], R30 ;  /* 0x0065c81e01007387 */ /* 0x008fe80000100a00 */
[----:B----4-:R0:W-:Y:S04]  /*574f0*/  STL [R1+0x65c0], R29 ;  /* 0x0065c01d01007387 */ /* 0x0101e80000100800 */
[----:B0-----:R-:W2:Y:S04]  /*57500*/  LDL.LU.64 R28, [R1+0x1fa0] ;  /* 0x001fa000011c7983 */ /* 0x001ea80000300a00 */
[----:B------:R-:W2:Y:S04]  /*57510*/  LDL.LU.64 R30, [R1+0x1fa8] ;  /* 0x001fa800011e7983 */ /* 0x000ea80000300a00 */
[----:B------:R-:W3:Y:S04]  /*57520*/  LDL.LU R0, [R1+0x2550] ;  /* 0x0025500001007983 */ /* 0x000ee80000300800 */
[----:B------:R-:W-:Y:S04]  /*57530*/  STL.64 [R1+0x65a8], R38 ;  /* 0x0065a82601007387 */ /* 0x000fe80000100a00 */
[----:B------:R0:W-:Y:S04]  /*57540*/  STL.64 [R1+0x65a0], R36 ;  /* 0x0065a02401007387 */ /* 0x0001e80000100a00 */
[----:B0-----:R-:W4:Y:S04]  /*57550*/  LDL.LU.64 R36, [R1+0x1fb0] ;  /* 0x001fb00001247983 */ /* 0x001f280000300a00 */
[----:B------:R-:W4:Y:S04]  /*57560*/  LDL.LU.64 R38, [R1+0x1fb8] ;  /* 0x001fb80001267983 */ /* 0x000f280000300a00 */
[----:B------:R-:W3:Y:S04]  /*57570*/  LDL.LU R60, [R1+0x255c] ;  /* 0x00255c00013c7983 */ /* 0x000ee80000300800 */
[----:B------:R-:W3:Y:S04]  /*57580*/  LDL.LU R61, [R1+0x2558] ;  /* 0x00255800013d7983 */ /* 0x000ee80000300800 */
[----:B------:R-:W3:Y:S04]  /*57590*/  LDL.LU R43, [R1+0x2564] ;  /* 0x00256400012b7983 */ /* 0x000ee80000300800 */
[----:B------:R-:W3:Y:S04]  /*575a0*/  LDL.LU R42, [R1+0x2560] ;  /* 0x00256000012a7983 */ /* 0x000ee80000300800 */
[----:B------:R-:W-:Y:S04]  /*575b0*/  STL.64 [R1+0x1fc0], R4 ;  /* 0x001fc00401007387 */ /* 0x000fe80000100a00 */
[----:B------:R0:W-:Y:S04]  /*575c0*/  STL.64 [R1+0x1fc8], R6 ;  /* 0x001fc80601007387 */ /* 0x0001e80000100a00 */
[----:B0-----:R-:W3:Y:S04]  /*575d0*/  LDL.LU.64 R6, [R1+0x65d8] ;  /* 0x0065d80001067983 */ /* 0x001ee80000300a00 */
[----:B------:R-:W2:Y:S01]  /*575e0*/  LDL.LU.64 R4, [R1+0x65d0] ;  /* 0x0065d00001047983 */ /* 0x000ea20000300a00 */
[----:B----4-:R-:W-:-:S15]  /*575f0*/  HMMA.16816.F32 R36, R32, R2, R36 ;  /* 0x000000022024723c */ /* 0x010fde0000001824 */
[----:B------:R-:W-:-:S08]  /*57600*/  NOP ;  /* 0x0000000000007918 */ /* 0x000fd00000000000 */
[----:B------:R-:W-:Y:S04]  /*57610*/  STL.64 [R1+0x1fb0], R36 ;  /* 0x001fb02401007387 */ /* 0x000fe80000100a00 */
[----:B------:R2:W-:Y:S02]  /*57620*/  STL.64 [R1+0x1fb8], R38 ;  /* 0x001fb82601007387 */ /* 0x0005e40000100a00 */
[C---:B--2---:R-:W-:Y:S02]  /*57630*/  HMMA.16816.F32 R36, R32.reuse, R4, R28 ;  /* 0x000000042024723c */ /* 0x044fe4000000181c */
[----:B---3--:R-:W-:Y:S04]  /*57640*/  STL.64 [R1+0x6598], R6 ;  /* 0x0065980601007387 */ /* 0x008fe80000100a00 */
[----:B------:R-:W-:-:S15]  /*57650*/  HMMA.16816.F32 R28, R32, R6, R56 ;  /* 0x00000006201c723c */ /* 0x000fde0000001838 */
[----:B------:R-:W-:-:S02]  /*57660*/  NOP ;  /* 0x0000000000007918 */ /* 0x000fc40000000000 */
[----:B------:R-:W-:Y:S04]  /*57670*/  STL.64 [R1+0x1fa0], R36 ;  /* 0x001fa02401007387 */ /* 0x000fe80000100a00 */
[----:B------:R-:W-:Y:S04]  /*57680*/  STL.64 [R1+0x1fa8], R38 ;  /* 0x001fa82601007387 */ /* 0x000fe80000100a00 */
[----:B------:R0:W-:Y:S02]  /*57690*/  STL.64 [R1+0x6590], R4 ;  /* 0x0065900401007387 */ /* 0x0001e40000100a00 */
[C---:B0-----:R-:W-:Y:S02]  /*576a0*/  HMMA.16816.F32 R4, R32.reuse, R8, R52 ;  /* 0x000000082004723c */ /* 0x041fe40000001834 */
[----:B------:R-:W-:Y:S04]  /*576b0*/  STL.64 [R1+0x1f90], R28 ;  /* 0x001f901c01007387 */ /* 0x000fe80000100a00 */
[----:B------:R0:W-:Y:S01]  /*576c0*/  STL.64 [R1+0x1f98], R30 ;  /* 0x001f981e01007387 */ /* 0x0001e20000100a00 */
[C---:B------:R-:W-:Y:S06]  /*576d0*/  HMMA.16816.F32 R36, R32.reuse, R12, R44 ;  /* 0x0000000c2024723c */ /* 0x040fec000000182c */
[C---:B0-----:R-:W-:Y:S10]  /*576e0*/  HMMA.16816.F32 R28, R32.reuse, R10, R48 ;  /* 0x0000000a201c723c */ /* 0x041ff40000001830 */
[----:B------:R-:W-:Y:S04]  /*576f0*/  STL.64 [R1+0x1f80], R4 ;  /* 0x001f800401007387 */ /* 0x000fe80000100a00 */
[----:B------:R0:W-:Y:S02]  /*57700*/  STL.64 [R1+0x1f88], R6 ;  /* 0x001f880601007387 */ /* 0x0001e40000100a00 */
[C---:B0-----:R-:W-:Y:S07]  /*57710*/  HMMA.16816.F32 R4, R32.reuse, R14, R20 ;  /* 0x0000000e2004723c */ /* 0x041fee0000001814 */
[----:B------:R0:W-:Y:S04]  /*57720*/  STL.64 [R1+0x1f70], R28 ;  /* 0x001f701c01007387 */ /* 0x0001e80000100a00 */
[----:B------:R1:W-:Y:S04]  /*57730*/  STL.64 [R1+0x1f78], R30 ;  /* 0x001f781e01007387 */ /* 0x0003e80000100a00 */
[----:B0-----:R-:W2:Y:S04]  /*57740*/  LDL.LU.64 R28, [R1+0x1f40] ;  /* 0x001f4000011c7983 */ /* 0x001ea80000300a00 */
[----:B------:R0:W-:Y:S04]  /*57750*/  STL.64 [R1+0x1f60], R36 ;  /* 0x001f602401007387 */ /* 0x0001e80000100a00 */
[----:B------:R3:W-:Y:S04]  /*57760*/  STL.64 [R1+0x1f68], R38 ;  /* 0x001f682601007387 */ /* 0x0007e80000100a00 */
[----:B-1----:R-:W2:Y:S04]  /*57770*/  LDL.LU.64 R30, [R1+0x1f48] ;  /* 0x001f4800011e7983 */ /* 0x002ea80000300a00 */
[----:B------:R1:W-:Y:S04]  /*57780*/  STL.64 [R1+0x1f50], R4 ;  /* 0x001f500401007387 */ /* 0x0003e80000100a00 */
[----:B------:R4:W-:Y:S04]  /*57790*/  STL.64 [R1+0x1f58], R6 ;  /* 0x001f580601007387 */ /* 0x0009e80000100a00 */
[----:B------:R-:W2:Y:S04]  /*577a0*/  LDL.LU.64 R20, [R1+0x1f30] ;  /* 0x001f300001147983 */ /* 0x000ea80000300a00 */
[----:B------:R-:W2:Y:S04]  /*577b0*/  LDL.LU.64 R22, [R1+0x1f38] ;  /* 0x001f380001167983 */ /* 0x000ea80000300a00 */
[----:B0-----:R-:W2:Y:S04]  /*577c0*/  LDL.LU.64 R36, [R1+0x1f20] ;  /* 0x001f200001247983 */ /* 0x001ea80000300a00 */
[----:B---3--:R-:W3:Y:S04]  /*577d0*/  LDL.LU.64 R38, [R1+0x1f28] ;  /* 0x001f280001267983 */ /* 0x008ee80000300a00 */
        /* <DEDUP_REMOVED lines=8> */
[----:B-1----:R-:W3:Y:S04]  /*57860*/  LDL.LU.64 R4, [R1+0x1e30] ;  /* 0x001e300001047983 */ /* 0x002ee80000300a00 */
[----:B----4-:R-:W4:Y:S04]  /*57870*/  LDL.LU.64 R6, [R1+0x1e38] ;  /* 0x001e380001067983 */ /* 0x010f280000300a00 */
[----:B------:R-:W-:Y:S04]  /*57880*/  STL.64 [R1+0x6588], R14 ;  /* 0x0065880e01007387 */ /* 0x000fe80000100a00 */
[----:B------:R0:W-:Y:S04]  /*57890*/  STL.64 [R1+0x6580], R12 ;  /* 0x0065800c01007387 */ /* 0x0001e80000100a00 */
[----:B0-----:R-:W4:Y:S04]  /*578a0*/  LDL.LU.64 R12, [R1+0x2020] ;  /* 0x00202000010c7983 */ /* 0x001f280000300a00 */
[----:B------:R-:W4:Y:S01]  /*578b0*/  LDL.LU.64 R14, [R1+0x2028] ;  /* 0x00202800010e7983 */ /* 0x000f220000300a00 */
[C---:B--2---:R-:W-:Y:S06]  /*578c0*/  HMMA.16816.F32 R28, R32.reuse, R16, R28 ;  /* 0x00000010201c723c */ /* 0x044fec000000181c */
[----:B------:R-:W-:-:S15]  /*578d0*/  HMMA.16816.F32 R20, R32, R18, R20 ;  /* 0x000000122014723c */ /* 0x000fde0000001814 */
[----:B------:R-:W-:-:S02]  /*578e0*/  NOP ;  /* 0x0000000000007918 */ /* 0x000fc40000000000 */
[----:B------:R-:W-:Y:S04]  /*578f0*/  STL.64 [R1+0x1f40], R28 ;  /* 0x001f401c01007387 */ /* 0x000fe80000100a00 */
[----:B------:R0:W-:Y:S04]  /*57900*/  STL.64 [R1+0x1f48], R30 ;  /* 0x001f481e01007387 */ /* 0x0001e80000100a00 */
[----:B0-----:R-:W2:Y:S04]  /*57910*/  LDL.LU.64 R30, [R1+0x65c8] ;  /* 0x0065c800011e7983 */ /* 0x001ea80000300a00 */
[----:B------:R-:W2:Y:S04]  /*57920*/  LDL.LU R29, [R1+0x65c0] ;  /* 0x0065c000011d7983 */ /* 0x000ea80000300800 */
        /* <DEDUP_REMOVED lines=9> */
[----:B------:R-:W3:Y:S01]  /*579c0*/  LDL.LU.64 R36, [R1+0x65a0] ;  /* 0x0065a00001247983 */ /* 0x000ee20000300a00 */
[----:B----4-:R-:W-:Y:S01]  /*579d0*/  HMMA.16816.F32 R12, R32, R22, R12 ;  /* 0x00000016200c723c */ /* 0x010fe2000000180c */
[----:B--2---:R-:W-:-:S02]  /*579e0*/  IMAD R28, R30, 0x100, R29 ;  /* 0x000001001e1c7824 */ /* 0x004fc400078e021d */
[----:B------:R-:W-:Y:S02]  /*579f0*/  IMAD R29, R0, 0x100, R31 ;  /* 0x00000100001d7824 */ /* 0x000fe400078e021f */
[----:B------:R-:W-:Y:S02]  /*57a00*/  IMAD R30, R61, 0x100, R60 ;  /* 0x000001003d1e7824 */ /* 0x000fe400078e023c */
[----:B------:R-:W-:Y:S01]  /*57a10*/  IMAD R31, R42, 0x100, R43 ;  /* 0x000001002a1f7824 */ /* 0x000fe200078e022b */
[----:B------:R-:W-:Y:S02]  /*57a20*/  F2FP.F16.E4M3.UNPACK_B R28, R28 ;  /* 0x0000001cff1c723e */ /* 0x000fe400020006ff */
[----:B------:R-:W-:Y:S02]  /*57a30*/  F2FP.F16.E4M3.UNPACK_B R29, R29 ;  /* 0x0000001dff1d723e */ /* 0x000fe400020006ff */
[----:B------:R-:W-:Y:S02]  /*57a40*/  F2FP.F16.E4M3.UNPACK_B R30, R30 ;  /* 0x0000001eff1e723e */ /* 0x000fe400020006ff */
[----:B------:R-:W-:Y:S01]  /*57a50*/  F2FP.F16.E4M3.UNPACK_B R31, R31 ;  /* 0x0000001fff1f723e */ /* 0x000fe200020006ff */
[C---:B------:R-:W-:Y:S08]  /*57a60*/  HMMA.16816.F32 R56, R32.reuse, R24, R56 ;  /* 0x000000182038723c */ /* 0x040ff00000001838 */
[----:B------:R-:W-:Y:S04]  /*57a70*/  STL.64 [R1+0x2020], R12 ;  /* 0x0020200c01007387 */ /* 0x000fe80000100a00 */
[----:B------:R0:W-:Y:S02]  /*57a80*/  STL.64 [R1+0x2028], R14 ;  /* 0x0020280e01007387 */ /* 0x0001e40000100a00 */
[----:B0-----:R-:W-:Y:S09]  /*57a90*/  HMMA.16816.F32 R12, R32, R40, R52 ;  /* 0x00000028200c723c */ /* 0x001ff20000001834 */
[----:B------:R-:W-:Y:S04]  /*57aa0*/  STL.64 [R1+0x2010], R56 ;  /* 0x0020103801007387 */ /* 0x000fe80000100a00 */
[----:B------:R-:W-:Y:S10]  /*57ab0*/  STL.64 [R1+0x2018], R58 ;  /* 0x0020183a01007387 */ /* 0x000ff40000100a00 */
[----:B------:R-:W-:Y:S04]  /*57ac0*/  STL.64 [R1+0x2030], R12 ;  /* 0x0020300c01007387 */ /* 0x000fe80000100a00 */
[----:B------:R0:W-:Y:S02]  /*57ad0*/  STL.64 [R1+0x2038], R14 ;  /* 0x0020380e01007387 */ /* 0x0001e40000100a00 */
[C---:B0-----:R-:W-:Y:S06]  /*57ae0*/  HMMA.16816.F32 R12, R28.reuse, R26, R4 ;  /* 0x0000001a1c0c723c */ /* 0x041fec0000001804 */
[C---:B---3--:R-:W-:Y:S06]  /*57af0*/  HMMA.16816.F32 R48, R28.reuse, R38, R48 ;  /* 0x000000261c30723c */ /* 0x048fec0000001830 */
[----:B------:R-:W-:-:S15]  /*57b00*/  HMMA.16816.F32 R32, R28, R36, R44 ;  /* 0x000000241c20723c */ /* 0x000fde000000182c */
[----:B------:R-:W-:-:S02]  /*57b10*/  NOP ;  /* 0x0000000000007918 */ /* 0x000fc40000000000 */
[----:B------:R-:W-:Y:S04]  /*57b20*/  STL.64 [R1+0x2000], R48 ;  /* 0x0020003001007387 */ /* 0x000fe80000100a00 */
[----:B------:R-:W-:Y:S04]  /*57b30*/  STL.64 [R1+0x2008], R50 ;  /* 0x0020083201007387 */ /* 0x000fe80000100a00 */
[----:B------:R-:W2:Y:S04]  /*57b40*/  LDL.LU.64 R4, [R1+0x1b0] ;  /* 0x0001b00001047983 */ /* 0x000ea80000300a00 */
[----:B------:R-:W-:Y:S04]  /*57b50*/  STL.64 [R1+0x1f10], R32 ;  /* 0x001f102001007387 */ /* 0x000fe80000100a00 */
[----:B------:R-:W-:Y:S04]  /*57b60*/  STL.64 [R1+0x1f18], R34 ;  /* 0x001f182201007387 */ /* 0x000fe80000100a00 */
[----:B------:R-:W2:Y:S04]  /*57b70*/  LDL.LU.64 R6, [R1+0x1b8] ;  /* 0x0001b80001067983 */ /* 0x000ea80000300a00 */
[----:B------:R0:W-:Y:S04]  /*57b80*/  STL.64 [R1+0x1e30], R12 ;  /* 0x001e300c01007387 */ /* 0x0001e80000100a00 */
[----:B------:R1:W-:Y:S04]  /*57b90*/  STL.64 [R1+0x1e38], R14 ;  /* 0x001e380e01007387 */ /* 0x0003e80000100a00 */
[----:B------:R-:W3:Y:S04]  /*57ba0*/  LDL.LU.64 R52, [R1+0x190] ;  /* 0x0001900001347983 */ /* 0x000ee80000300a00 */
[----:B------:R-:W3:Y:S04]  /*57bb0*/  LDL.LU.64 R54, [R1+0x198] ;  /* 0x0001980001367983 */ /* 0x000ee80000300a00 */
[----:B------:R-:W4:Y:S04]  /*57bc0*/  LDL.LU.64 R36, [R1+0x170] ;  /* 0x0001700001247983 */ /* 0x000f280000300a00 */
[----:B------:R-:W4:Y:S04]  /*57bd0*/  LDL.LU.64 R38, [R1+0x178] ;  /* 0x0001780001267983 */ /* 0x000f280000300a00 */
[----:B0-----:R-:W3:Y:S04]  /*57be0*/  LDL.LU.64 R12, [R1+0x150] ;  /* 0x00015000010c7983 */ /* 0x001ee80000300a00 */
[----:B-1----:R-:W3:Y:S04]  /*57bf0*/  LDL.LU.64 R14, [R1+0x158] ;  /* 0x00015800010e7983 */ /* 0x002ee80000300a00 */
        /* <DEDUP_REMOVED lines=14> */
[----:B------:R-:W-:Y:S04]  /*57ce0*/  STL.64 [R1+0x1b0], R4 ;  /* 0x0001b00401007387 */ /* 0x000fe80000100a00 */
[----:B------:R0:W-:Y:S04]  /*57cf0*/  STL.64 [R1+0x1b8], R6 ;  /* 0x0001b80601007387 */ /* 0x0001e80000100a00 */
[----:B0-----:R-:W2:Y:S04]  /*57d00*/  LDL.LU.64 R6, [R1+0x6598] ;  /* 0x0065980001067983 */ /* 0x001ea80000300a00 */
[----:B------:R-:W2:Y:S01]  /*57d10*/  LDL.LU.64 R4, [R1+0x6590] ;  /* 0x0065900001047983 */ /* 0x000ea20000300a00 */
[C---:B---3--:R-:W-:Y:S06]  /*57d20*/  HMMA.16816.F32 R12, R28.reuse, R8, R12 ;  /* 0x000000081c0c723c */ /* 0x048fec000000180c */
[C---:B----4-:R-:W-:Y:S06]  /*57d30*/  HMMA.16816.F32 R8, R28.reuse, R10, R44 ;  /* 0x0000000a1c08723c */ /* 0x050fec000000182c */
[C---:B--2---:R-:W-:Y:S06]  /*57d40*/  HMMA.16816.F32 R36, R28.reuse, R6, R36 ;  /* 0x000000061c24723c */ /* 0x044fec0000001824 */
[----:B------:R-:W-:Y:S01]  /*57d50*/  HMMA.16816.F32 R52, R28, R4, R52 ;  /* 0x000000041c34723c */ /* 0x000fe20000001834 */
[----:B------:R-:W2:-:S15]  /*57d60*/  LDL.LU.64 R4, [R1+0xf0] ;  /* 0x0000f00001047983 */ /* 0x000e9e0000300a00 */
[----:B------:R-:W-:-:S07]  /*57d70*/  NOP ;  /* 0x0000000000007918 */ /* 0x000fce0000000000 */
[----:B------:R0:W-:Y:S04]  /*57d80*/  STL.64 [R1+0x190], R52 ;  /* 0x0001903401007387 */ /* 0x0001e80000100a00 */
[----:B------:R1:W-:Y:S04]  /*57d90*/  STL.64 [R1+0x198], R54 ;  /* 0x0001983601007387 */ /* 0x0003e80000100a00 */
[----:B------:R-:W2:Y:S04]  /*57da0*/  LDL.LU.64 R6, [R1+0xf8] ;  /* 0x0000f80001067983 */ /* 0x000ea80000300a00 */
[----:B------:R3:W-:Y:S04]  /*57db0*/  STL.64 [R1+0x170], R36 ;  /* 0x0001702401007387 */ /* 0x0007e80000100a00 */
[----:B------:R4:W-:Y:S04]  /*57dc0*/  STL.64 [R1+0x178], R38 ;  /* 0x0001782601007387 */ /* 0x0009e80000100a00 */
[----:B0-----:R-:W2:Y:S04]  /*57dd0*/  LDL.LU.64 R52, [R1+0xd0] ;  /* 0x0000d00001347983 */ /* 0x001ea80000300a00 */
[----:B-1----:R-:W2:Y:S04]  /*57de0*/  LDL.LU.64 R54, [R1+0xd8] ;  /* 0x0000d80001367983 */ /* 0x002ea80000300a00 */
[----:B---3--:R-:W3:Y:S04]  /*57df0*/  LDL.LU.64 R36, [R1+0x90] ;  /* 0x0000900001247983 */ /* 0x008ee80000300a00 */
[----:B----4-:R-:W3:Y:S04]  /*57e00*/  LDL.LU.64 R38, [R1+0x98] ;  /* 0x0000980001267983 */ /* 0x010ee80000300a00 */
[----:B------:R-:W-:Y:S04]  /*57e10*/  STL.64 [R1+0x150], R12 ;  /* 0x0001500c01007387 */ /* 0x000fe80000100a00 */
[----:B------:R0:W-:Y:S04]  /*57e20*/  STL.64 [R1+0x158], R14 ;  /* 0x0001580e01007387 */ /* 0x0001e80000100a00 */
[----:B0-----:R-:W4:Y:S04]  /*57e30*/  LDL.LU.64 R14, [R1+0x6588] ;  /* 0x00658800010e7983 */ /* 0x001f280000300a00 */
[----:B------:R-:W3:Y:S04]  /*57e40*/  LDL.LU.64 R12, [R1+0x6580] ;  /* 0x00658000010c7983 */ /* 0x000ee80000300a00 */
[----:B------:R-:W3:Y:S04]  /*57e50*/  LDL.LU.64 R46, [R1+0x6578] ;  /* 0x00657800012e7983 */ /* 0x000ee80000300a00 */
[----:B------:R-:W3:Y:S04]  /*57e60*/  LDL.LU.64 R44, [R1+0x6570] ;  /* 0x00657000012c7983 */ /* 0x000ee80000300a00 */
[----:B------:R0:W-:Y:S04]  /*57e70*/  STL.64 [R1+0x130], R8 ;  /* 0x0001300801007387 */ /* 0x0001e80000100a00 */
[----:B------:R1:W-:Y:S04]  /*57e80*/  STL.64 [R1+0x138], R10 ;  /* 0x0001380a01007387 */ /* 0x0003e80000100a00 */
[----:B0-----:R-:W3:Y:S04]  /*57e90*/  LDL.LU.64 R8, [R1+0xb0] ;  /* 0x0000b00001087983 */ /* 0x001ee80000300a00 */
[----:B-1----:R-:W3:Y:S01]  /*57ea0*/  LDL.LU.64 R10, [R1+0xb8] ;  /* 0x0000b800010a7983 */ /* 0x002ee20000300a00 */
[C---:B--2---:R-:W-:Y:S06]  /*57eb0*/  HMMA.16816.F32 R52, R28.reuse, R16, R52 ;  /* 0x000000101c34723c */ /* 0x044fec0000001834 */
[C---:B----4-:R-:W-:Y:S06]  /*57ec0*/  HMMA.16816.F32 R4, R28.reuse, R14, R4 ;  /* 0x0000000e1c04723c */ /* 0x050fec0000001804 */
[C---:B---3--:R-:W-:Y:S06]  /*57ed0*/  HMMA.16816.F32 R48, R28.reuse, R12, R48 ;  /* 0x0000000c1c30723c */ /* 0x048fec0000001830 */
[C---:B------:R-:W-:Y:S06]  /*57ee0*/  HMMA.16816.F32 R16, R28.reuse, R18, R8 ;  /* 0x000000121c10723c */ /* 0x040fec0000001808 */
[----:B------:R-:W-:Y:S11]  /*57ef0*/  HMMA.16816.F32 R8, R28, R20, R36 ;  /* 0x000000141c08723c */ /* 0x000ff60000001824 */
[----:B------:R-:W-:Y:S01]  /*57f00*/  STL.64 [R1+0x110], R48 ;  /* 0x0001103001007387 */ /* 0x000fe20000100a00 */
[----:B------:R-:W-:-:S03]  /*57f10*/  IMAD.MOV.U32 R0, RZ, RZ, R5 ;  /* 0x000000ffff007224 */ /* 0x000fc600078e0005 */
[----:B------:R0:W-:Y:S01]  /*57f20*/  STL.64 [R1+0x118], R50 ;  /* 0x0001183201007387 */ /* 0x0001e20000100a00 */
[----:B------:R-:W-:Y:S02]  /*57f30*/  IMAD.MOV.U32 R60, RZ, RZ, R7 ;  /* 0x000000ffff3c7224 */ /* 0x000fe400078e0007 */
[----:B------:R-:W-:Y:S01]  /*57f40*/  IMAD.MOV.U32 R61, RZ, RZ, R6 ;  /* 0x000000ffff3d7224 */ /* 0x000fe200078e0006 */
[----:B0-----:R-:W2:Y:S04]  /*57f50*/  LDL.LU.64 R50, [R1+0x6568] ;  /* 0x0065680001327983 */ /* 0x001ea80000300a00 */
[----:B------:R-:W3:Y:S04]  /*57f60*/  LDL.LU.64 R48, [R1+0x6560] ;  /* 0x0065600001307983 */ /* 0x000ee80000300a00 */
[----:B------:R0:W-:Y:S04]  /*57f70*/  STL [R1+0xf0], R4 ;  /* 0x0000f00401007387 */ /* 0x0001e80000100800 */
[----:B0-----:R-:W4:Y:S04]  /*57f80*/  LDL.LU.64 R4, [R1+0x70] ;  /* 0x0000700001047983 */ /* 0x001f280000300a00 */
[----:B------:R-:W4:Y:S04]  /*57f90*/  LDL.LU.64 R6, [R1+0x78] ;  /* 0x0000780001067983 */ /* 0x000f280000300a00 */
[----:B------:R-:W2:Y:S04]  /*57fa0*/  LDL.LU.64 R12, [R1+0x50] ;  /* 0x00005000010c7983 */ /* 0x000ea80000300a00 */
[----:B------:R-:W2:Y:S04]  /*57fb0*/  LDL.LU.64 R14, [R1+0x58] ;  /* 0x00005800010e7983 */ /* 0x000ea80000300a00 */
[----:B------:R0:W-:Y:S04]  /*57fc0*/  STL [R1+0x5680], R60 ;  /* 0x0056803c01007387 */ /* 0x0001e80000100800 */
[----:B------:R1:W-:Y:S04]  /*57fd0*/  STL [R1+0x567c], R61 ;  /* 0x00567c3d01007387 */ /* 0x0003e80000100800 */
[----:B------:R1:W-:Y:S04]  /*57fe0*/  STL [R1+0x5678], R0 ;  /* 0x0056780001007387 */ /* 0x0003e80000100800 */
[----:B------:R-:W-:Y:S01]  /*57ff0*/  STL.64 [R1+0xd0], R52 ;  /* 0x0000d03401007387 */ /* 0x000fe20000100a00 */
[----:B0-----:R-:W-:-:S03]  /*58000*/  IMAD.MOV.U32 R60, RZ, RZ, R9 ;  /* 0x000000ffff3c7224 */ /* 0x001fc600078e0009 */
[----:B------:R0:W-:Y:S01]  /*58010*/  STL.64 [R1+0xd8], R54 ;  /* 0x0000d83601007387 */ /* 0x0001e20000100a00 */
[----:B-1----:R-:W-:Y:S02]  /*58020*/  IMAD.MOV.U32 R61, RZ, RZ, R10 ;  /* 0x000000ffff3d7224 */ /* 0x002fe400078e000a */
[----:B------:R-:W-:Y:S01]  /*58030*/  IMAD.MOV.U32 R0, RZ, RZ, R11 ;  /* 0x000000ffff007224 */ /* 0x000fe200078e000b */
[----:B0-----:R-:W3:Y:S04]  /*58040*/  LDL.LU.64 R54, [R1+0x6558] ;  /* 0x0065580001367983 */ /* 0x001ee80000300a00 */
[----:B------:R-:W3:Y:S04]  /*58050*/  LDL.LU.64 R52, [R1+0x6550] ;  /* 0x0065500001347983 */ /* 0x000ee80000300a00 */
[----:B------:R-:W-:Y:S04]  /*58060*/  STL.64 [R1+0xb0], R16 ;  /* 0x0000b01001007387 */ /* 0x000fe80000100a00 */
[----:B------:R-:W-:Y:S04]  /*58070*/  STL.64 [R1+0xb8], R18 ;  /* 0x0000b81201007387 */ /* 0x000fe80000100a00 */
[----:B------:R0:W-:Y:S04]  /*58080*/  STL [R1+0x90], R8 ;  /* 0x0000900801007387 */ /* 0x0001e80000100800 */
[----:B------:R-:W-:Y:S04]  /*58090*/  STL [R1+0x56e0], R0 ;  /* 0x0056e00001007387 */ /* 0x000fe80000100800 */
[----:B------:R-:W-:Y:S04]  /*580a0*/  STL [R1+0x56dc], R61 ;  /* 0x0056dc3d01007387 */ /* 0x000fe80000100800 */
[----:B------:R1:W-:Y:S04]  /*580b0*/  STL [R1+0x56d8], R60 ;  /* 0x0056d83c01007387 */ /* 0x0003e80000100800 */
[----:B0-----:R-:W3:Y:S04]  /*580c0*/  LDL.LU.64 R8, [R1+0x40] ;  /* 0x0000400001087983 */ /* 0x001ee80000300a00 */
[----:B------:R-:W3:Y:S01]  /*580d0*/  LDL.LU.64 R10, [R1+0x48] ;  /* 0x00004800010a7983 */ /* 0x000ee20000300a00 */
[C---:B----4-:R-:W-:Y:S06]  /*580e0*/  HMMA.16816.F32 R4, R28.reuse, R22, R4 ;  /* 0x000000161c04723c */ /* 0x050fec0000001804 */
[----:B--2---:R-:W-:-:S15]  /*580f0*/  HMMA.16816.F32 R12, R28, R24, R12 ;  /* 0x000000181c0c723c */ /* 0x004fde000000180c */
[----:B------:R-:W-:-:S02]  /*58100*/  NOP ;  /* 0x0000000000007918 */ /* 0x000fc40000000000 */
[----:B------:R-:W-:Y:S04]  /*58110*/  STL.64 [R1+0x70], R4 ;  /* 0x0000700401007387 */ /* 0x000fe80000100a00 */
[----:B------:R0:W-:Y:S03]  /*58120*/  STL.64 [R1+0x78], R6 ;  /* 0x0000780601007387 */ /* 0x0001e60000100a00 */
[----:B-1----:R-:W-:Y:S02]  /*58130*/  IMAD.MOV.U32 R60, RZ, RZ, R15 ;  /* 0x000000ffff3c7224 */ /* 0x002fe400078e000f */
[----:B------:R-:W-:Y:S02]  /*58140*/  IMAD.MOV.U32 R61, RZ, RZ, R14 ;  /* 0x000000ffff3d7224 */ /* 0x000fe400078e000e */
[----:B------:R-:W-:Y:S01]  /*58150*/  IMAD.MOV.U32 R0, RZ, RZ, R13 ;  /* 0x000000ffff007224 */ /* 0x000fe200078e000d */
[----:B------:R1:W-:Y:S01]  /*58160*/  STL [R1+0x50], R12 ;  /* 0x0000500c01007387 */ /* 0x0003e20000100800 */
[----:B0-----:R-:W-:Y:S01]  /*58170*/  IMAD R7, R42, 0x100, R43 ;  /* 0x000001002a077824 */ /* 0x001fe200078e022b */
[----:B------:R-:W-:-:S02]  /*58180*/  F2FP.F16.E4M3.UNPACK_B R43, R45.H1 ;  /* 0x0000002dff2b723e */ /* 0x000fc400030006ff */
[----:B------:R-:W-:Y:S01]  /*58190*/  STL [R1+0x5898], R60 ;  /* 0x0058983c01007387 */ /* 0x000fe20000100800 */
[----:B------:R-:W-:-:S03]  /*581a0*/  F2FP.F16.E4M3.UNPACK_B R42, R44.H1 ;  /* 0x0000002cff2a723e */ /* 0x000fc600030006ff */
[----:B------:R-:W-:Y:S04]  /*581b0*/  STL [R1+0x5884], R61 ;  /* 0x0058843d01007387 */ /* 0x000fe80000100800 */
[----:B------:R-:W-:Y:S01]  /*581c0*/  STL [R1+0x5880], R0 ;  /* 0x0058800001007387 */ /* 0x000fe20000100800 */
[----:B---3--:R-:W-:Y:S01]  /*581d0*/  HMMA.16816.F32 R8, R28, R40, R8 ;  /* 0x000000281c08723c */ /* 0x008fe20000001808 */
[----:B------:R-:W-:Y:S02]  /*581e0*/  IMAD R5, R57, 0x100, R56 ;  /* 0x0000010039057824 */ /* 0x000fe400078e0238 */
[----:B------:R-:W-:Y:S02]  /*581f0*/  IMAD R6, R59, 0x100, R58 ;  /* 0x000001003b067824 */ /* 0x000fe400078e023a */
[----:B------:R-:W-:-:S15]  /*58200*/  IMAD R4, R35, 0x100, R34 ;  /* 0x0000010023047824 */ /* 0x000fde00078e0222 */
[----:B------:R-:W-:-:S04]  /*58210*/  NOP ;  /* 0x0000000000007918 */ /* 0x000fc80000000000 */
[----:B------:R-:W-:Y:S02]  /*58220*/  IMAD.MOV.U32 R45, RZ, RZ, R8 ;  /* 0x000000ffff2d7224 */ /* 0x000fe400078e0008 */
[----:B------:R-:W-:Y:S01]  /*58230*/  IMAD.MOV.U32 R44, RZ, RZ, R9 ;  /* 0x000000ffff2c7224 */ /* 0x000fe200078e0009 */
[----:B------:R-:W2:Y:S01]  /*58240*/  LDL.LU R8, [R1+0x160] ;  /* 0x0001600001087983 */ /* 0x000ea20000300800 */
[----:B------:R-:W-:Y:S02]  /*58250*/  IMAD.MOV.U32 R41, RZ, RZ, R10 ;  /* 0x000000ffff297224 */ /* 0x000fe400078e000a */
[----:B------:R-:W-:Y:S01]  /*58260*/  IMAD.MOV.U32 R40, RZ, RZ, R11 ;  /* 0x000000ffff287224 */ /* 0x000fe200078e000b */
[----:B------:R-:W2:Y:S04]  /*58270*/  LDL.LU R9, [R1+0x164] ;  /* 0x0001640001097983 */ /* 0x000ea80000300800 */
[----:B------:R-:W2:Y:S04]  /*58280*/  LDL.LU R10, [R1+0x168] ;  /* 0x00016800010a7983 */ /* 0x000ea80000300800 */
[----:B------:R-:W2:Y:S04]  /*58290*/  LDL.LU R11, [R1+0x16c] ;  /* 0x00016c00010b7983 */ /* 0x000ea80000300800 */
[----:B------:R-:W3:Y:S04]  /*582a0*/  LDL.LU R56, [R1+0x60] ;  /* 0x0000600001387983 */ /* 0x000ee80000300800 */
[----:B------:R-:W3:Y:S04]  /*582b0*/  LDL.LU R57, [R1+0x64] ;  /* 0x0000640001397983 */ /* 0x000ee80000300800 */
[----:B------:R-:W3:Y:S04]  /*582c0*/  LDL.LU R58, [R1+0x68] ;  /* 0x00006800013a7983 */ /* 0x000ee80000300800 */
[----:B------:R-:W3:Y:S04]  /*582d0*/  LDL.LU R59, [R1+0x6c] ;  /* 0x00006c00013b7983 */ /* 0x000ee80000300800 */
[----:B------:R-:W4:Y:S04]  /*582e0*/  LDL.LU R32, [R1+0x80] ;  /* 0x0000800001207983 */ /* 0x000f280000300800 */
[----:B------:R-:W4:Y:S04]  /*582f0*/  LDL.LU R33, [R1+0x84] ;  /* 0x0000840001217983 */ /* 0x000f280000300800 */
[----:B------:R-:W4:Y:S04]  /*58300*/  LDL.LU R34, [R1+0x88] ;  /* 0x0000880001227983 */ /* 0x000f280000300800 */
[----:B------:R-:W4:Y:S01]  /*58310*/  LDL.LU R35, [R1+0x8c] ;  /* 0x00008c0001237983 */ /* 0x000f220000300800 */
[----:B------:R-:W-:-:S02]  /*58320*/  F2FP.F16.E4M3.UNPACK_B R4, R4 ;  /* 0x00000004ff04723e */ /* 0x000fc400020006ff */
[----:B------:R-:W-:Y:S01]  /*58330*/  F2FP.F16.E4M3.UNPACK_B R5, R5 ;  /* 0x00000005ff05723e */ /* 0x000fe200020006ff */
[----:B------:R-:W2:Y:S01]  /*58340*/  LDL.LU R28, [R1+0x120] ;  /* 0x00012000011c7983 */ /* 0x000ea20000300800 */
[----:B------:R-:W-:Y:S02]  /*58350*/  F2FP.F16.E4M3.UNPACK_B R6, R6 ;  /* 0x00000006ff06723e */ /* 0x000fe400020006ff */
[----:B------:R-:W-:Y:S01]  /*58360*/  F2FP.F16.E4M3.UNPACK_B R7, R7 ;  /* 0x00000007ff07723e */ /* 0x000fe200020006ff */
[----:B------:R-:W2:Y:S01]  /*58370*/  LDL.LU R29, [R1+0x124] ;  /* 0x00012400011d7983 */ /* 0x000ea20000300800 */
[----:B------:R-:W-:Y:S02]  /*58380*/  F2FP.F16.E4M3.UNPACK_B R38, R46.H1 ;  /* 0x0000002eff26723e */ /* 0x000fe400030006ff */
[----:B------:R-:W-:Y:S01]  /*58390*/  F2FP.F16.E4M3.UNPACK_B R39, R47.H1 ;  /* 0x0000002fff27723e */ /* 0x000fe200030006ff */
        /* <DEDUP_REMOVED lines=10> */
[----:B-1----:R-:W2:Y:S04]  /*58440*/  LDL.LU R12, [R1+0x140] ;  /* 0x00014000010c7983 */ /* 0x002ea80000300800 */
[----:B------:R-:W2:Y:S04]  /*58450*/  LDL.LU R13, [R1+0x144] ;  /* 0x00014400010d7983 */ /* 0x000ea80000300800 */
[----:B------:R-:W2:Y:S04]  /*58460*/  LDL.LU R14, [R1+0x148] ;  /* 0x00014800010e7983 */ /* 0x000ea80000300800 */
[----:B------:R-:W2:Y:S04]  /*58470*/  LDL.LU R15, [R1+0x14c] ;  /* 0x00014c00010f7983 */ /* 0x000ea80000300800 */
[----:B------:R-:W2:Y:S04]  /*58480*/  LDL.LU R16, [R1] ;  /* 0x0000000001107983 */ /* 0x000ea80000300800 */
[----:B------:R-:W2:Y:S04]  /*58490*/  LDL.LU R17, [R1+0x4] ;  /* 0x0000040001117983 */ /* 0x000ea80000300800 */
[----:B------:R-:W2:Y:S04]  /*584a0*/  LDL.LU R2, [R1+0x8] ;  /* 0x0000080001027983 */ /* 0x000ea80000300800 */
[----:B------:R-:W2:Y:S04]  /*584b0*/  LDL.LU R3, [R1+0xc] ;  /* 0x00000c0001037983 */ /* 0x000ea80000300800 */
[----:B------:R0:W-:Y:S01]  /*584c0*/  STL.64 [R1+0x5858], R44 ;  /* 0x0058582c01007387 */ /* 0x0001e20000100a00 */
[----:B------:R-:W-:-:S03]  /*584d0*/  F2FP.F16.E4M3.UNPACK_B R36, R48.H1 ;  /* 0x00000030ff24723e */ /* 0x000fc600030006ff */
[----:B0-----:R-:W2:Y:S04]  /*584e0*/  LDL.LU R44, [R1+0xe0] ;  /* 0x0000e000012c7983 */ /* 0x001ea80000300800 */
[----:B------:R-:W2:Y:S04]  /*584f0*/  LDL.LU R45, [R1+0xe4] ;  /* 0x0000e400012d7983 */ /* 0x000ea80000300800 */
[----:B------:R-:W2:Y:S04]  /*58500*/  LDL.LU R46, [R1+0xe8] ;  /* 0x0000e800012e7983 */ /* 0x000ea80000300800 */
[----:B------:R-:W2:Y:S01]  /*58510*/  LDL.LU R47, [R1+0xec] ;  /* 0x0000ec00012f7983 */ /* 0x000ea20000300800 */
[----:B------:R-:W-:Y:S01]  /*58520*/  F2FP.F16.E4M3.UNPACK_B R37, R49.H1 ;  /* 0x00000031ff25723e */ /* 0x000fe200030006ff */
        /* <DEDUP_REMOVED lines=9> */
[----:B------:R-:W3:Y:S04]  /*585c0*/  LDL.LU R48, [R1+0xa0] ;  /* 0x0000a00001307983 */ /* 0x000ee80000300800 */
[----:B------:R-:W3:Y:S01]  /*585d0*/  LDL.LU R49, [R1+0xa4] ;  /* 0x0000a40001317983 */ /* 0x000ee20000300800 */
[----:B0-----:R-:W-:-:S02]  /*585e0*/  F2FP.F16.E4M3.UNPACK_B R34, R50.H1 ;  /* 0x00000032ff22723e */ /* 0x001fc400030006ff */
[----:B------:R-:W-:Y:S01]  /*585f0*/  F2FP.F16.E4M3.UNPACK_B R35, R51.H1 ;  /* 0x00000033ff23723e */ /* 0x000fe200030006ff */
[----:B------:R-:W3:Y:S04]  /*58600*/  LDL.LU R50, [R1+0xa8] ;  /* 0x0000a80001327983 */ /* 0x000ee80000300800 */
[----:B------:R-:W3:Y:S04]  /*58610*/  LDL.LU R51, [R1+0xac] ;  /* 0x0000ac0001337983 */ /* 0x000ee80000300800 */
[----:B------:R-:W-:Y:S04]  /*58620*/  STL.64 [R1+0x6538], R38 ;  /* 0x0065382601007387 */ /* 0x000fe80000100a00 */
[----:B------:R0:W-:Y:S01]  /*58630*/  STL.64 [R1+0x6530], R36 ;  /* 0x0065302401007387 */ /* 0x0001e20000100a00 */
[----:B------:R-:W-:-:S02]  /*58640*/  F2FP.F16.E4M3.UNPACK_B R32, R52.H1 ;  /* 0x00000034ff20723e */ /* 0x000fc400030006ff */
[----:B------:R-:W-:Y:S02]  /*58650*/  F2FP.F16.E4M3.UNPACK_B R33, R53.H1 ;  /* 0x00000035ff21723e */ /* 0x000fe400030006ff */
[----:B--2---:R-:W-:Y:S02]  /*58660*/  F2FP.F16.E4M3.UNPACK_B R18, R2.H1 ;  /* 0x00000002ff12723e */ /* 0x004fe400030006ff */
[----:B------:R-:W-:Y:S01]  /*58670*/  F2FP.F16.E4M3.UNPACK_B R19, R3.H1 ;  /* 0x00000003ff13723e */ /* 0x000fe200030006ff */
[C---:B---3--:R-:W-:Y:S06]  /*58680*/  HMMA.16816.F32 R48, R4.reuse, R36, R48 ;  /* 0x000000240430723c */ /* 0x048fec0000001830 */
[----:B0-----:R-:W-:Y:S07]  /*58690*/  HMMA.16816.F32 R36, R4, R34, R24 ;  /* 0x000000220424723c */ /* 0x001fee0000001818 */
[----:B------:R-:W-:-:S02]  /*586a0*/  F2FP.F16.E4M3.UNPACK_B R26, R54.H1 ;  /* 0x00000036ff1a723e */ /* 0x000fc400030006ff */
[----:B------:R-:W-:Y:S02]  /*586b0*/  F2FP.F16.E4M3.UNPACK_B R27, R55.H1 ;  /* 0x00000037ff1b723e */ /* 0x000fe400030006ff */
[----:B----4-:R-:W-:-:S06]  /*586c0*/  F2FP.F16.E4M3.UNPACK_B R24, R56.H1 ;  /* 0x00000038ff18723e */ /* 0x010fcc00030006ff */
[----:B------:R-:W-:Y:S04]  /*586d0*/  STL.64 [R1+0xa0], R48 ;  /* 0x0000a03001007387 */ /* 0x000fe80000100a00 */
[----:B------:R-:W-:Y:S01]  /*586e0*/  STL.64 [R1+0xa8], R50 ;  /* 0x0000a83201007387 */ /* 0x000fe20000100a00 */
[----:B------:R-:W-:-:S03]  /*586f0*/  F2FP.F16.E4M3.UNPACK_B R25, R57.H1 ;  /* 0x00000039ff19723e */ /* 0x000fc600030006ff */
[----:B------:R-:W-:Y:S04]  /*58700*/  STL.64 [R1+0xc0], R36 ;  /* 0x0000c02401007387 */ /* 0x000fe80000100a00 */
[----:B------:R0:W-:Y:S04]  /*58710*/  STL.64 [R1+0xc8], R38 ;  /* 0x0000c82601007387 */ /* 0x0001e80000100a00 */
[----:B------:R-:W-:Y:S04]  /*58720*/  STL.64 [R1+0x6518], R34 ;  /* 0x0065182201007387 */ /* 0x000fe80000100a00 */
[----:B------:R1:W-:Y:S01]  /*58730*/  STL.64 [R1+0x6510], R32 ;  /* 0x0065102001007387 */ /* 0x0003e20000100a00 */
[C---:B0-----:R-:W-:Y:S06]  /*58740*/  HMMA.16816.F32 R36, R4.reuse, R32, R44 ;  /* 0x000000200424723c */ /* 0x041fec000000182c */
[----:B-1----:R-:W-:Y:S07]  /*58750*/  HMMA.16816.F32 R32, R4, R26, R20 ;  /* 0x0000001a0420723c */ /* 0x002fee0000001814 */
[----:B------:R-:W-:-:S02]  /*58760*/  F2FP.F16.E4M3.UNPACK_B R22, R58.H1 ;  /* 0x0000003aff16723e */ /* 0x000fc400030006ff */
[----:B------:R-:W-:Y:S02]  /*58770*/  F2FP.F16.E4M3.UNPACK_B R23, R59.H1 ;  /* 0x0000003bff17723e */ /* 0x000fe400030006ff */
[----:B------:R-:W-:Y:S02]  /*58780*/  F2FP.F16.E4M3.UNPACK_B R20, R16.H1 ;  /* 0x00000010ff14723e */ /* 0x000fe400030006ff */
[----:B------:R-:W-:Y:S01]  /*58790*/  F2FP.F16.E4M3.UNPACK_B R21, R17.H1 ;  /* 0x00000011ff15723e */ /* 0x000fe200030006ff */
[C---:B------:R-:W-:Y:S06]  /*587a0*/  HMMA.16816.F32 R28, R4.reuse, R24, R28 ;  /* 0x00000018041c723c */ /* 0x040fec000000181c */
[C---:B------:R-:W-:Y:S06]  /*587b0*/  HMMA.16816.F32 R12, R4.reuse, R22, R12 ;  /* 0x00000016040c723c */ /* 0x040fec000000180c */
[----:B------:R-:W-:Y:S01]  /*587c0*/  HMMA.16816.F32 R8, R4, R20, R8 ;  /* 0x000000140408723c */ /* 0x000fe20000001808 */
[----:B------:R-:W-:Y:S04]  /*587d0*/  STL.64 [R1+0xe0], R36 ;  /* 0x0000e02401007387 */ /* 0x000fe80000100a00 */
[----:B------:R-:W-:Y:S04]  /*587e0*/  STL.64 [R1+0xe8], R38 ;  /* 0x0000e82601007387 */ /* 0x000fe80000100a00 */
[----:B------:R0:W-:Y:S04]  /*587f0*/  STL.64 [R1+0x100], R32 ;  /* 0x0001002001007387 */ /* 0x0001e80000100a00 */
[----:B------:R1:W-:Y:S04]  /*58800*/  STL.64 [R1+0x108], R34 ;  /* 0x0001082201007387 */ /* 0x0003e80000100a00 */
[----:B------:R-:W-:Y:S04]  /*58810*/  STL.64 [R1+0x64f8], R26 ;  /* 0x0064f81a01007387 */ /* 0x000fe80000100a00 */
[----:B------:R2:W-:Y:S04]  /*58820*/  STL.64 [R1+0x64f0], R24 ;  /* 0x0064f01801007387 */ /* 0x0005e80000100a00 */
[----:B------:R-:W-:Y:S04]  /*58830*/  STL.64 [R1+0x120], R28 ;  /* 0x0001201c01007387 */ /* 0x000fe80000100a00 */
[----:B------:R-:W-:Y:S04]  /*58840*/  STL.64 [R1+0x128], R30 ;  /* 0x0001281e01007387 */ /* 0x000fe80000100a00 */
[----:B------:R-:W-:Y:S04]  /*58850*/  STL.64 [R1+0x140], R12 ;  /* 0x0001400c01007387 */ /* 0x000fe80000100a00 */
[----:B------:R3:W-:Y:S04]  /*58860*/  STL.64 [R1+0x148], R14 ;  /* 0x0001480e01007387 */ /* 0x0007e80000100a00 */
[----:B------:R-:W4:Y:S04]  /*58870*/  LDL.LU R44, [R1+0x220] ;  /* 0x00022000012c7983 */ /* 0x000f280000300800 */
[----:B------:R-:W-:Y:S04]  /*58880*/  STL.64 [R1+0x160], R8 ;  /* 0x0001600801007387 */ /* 0x000fe80000100a00 */
[----:B------:R3:W-:Y:S04]  /*58890*/  STL.64 [R1+0x168], R10 ;  /* 0x0001680a01007387 */ /* 0x0007e80000100a00 */
[----:B------:R-:W4:Y:S04]  /*588a0*/  LDL.LU R45, [R1+0x224] ;  /* 0x00022400012d7983 */ /* 0x000f280000300800 */
[----:B------:R-:W4:Y:S04]  /*588b0*/  LDL.LU R46, [R1+0x228] ;  /* 0x00022800012e7983 */ /* 0x000f280000300800 */
[----:B------:R-:W4:Y:S04]  /*588c0*/  LDL.LU R47, [R1+0x22c] ;  /* 0x00022c00012f7983 */ /* 0x000f280000300800 */
[----:B------:R-:W4:Y:S04]  /*588d0*/  LDL.LU R52, [R1+0x1d0] ;  /* 0x0001d00001347983 */ /* 0x000f280000300800 */
[----:B------:R-:W4:Y:S04]  /*588e0*/  LDL.LU R53, [R1+0x1d4] ;  /* 0x0001d40001357983 */ /* 0x000f280000300800 */
[----:B------:R-:W4:Y:S04]  /*588f0*/  LDL.LU R54, [R1+0x1d8] ;  /* 0x0001d80001367983 */ /* 0x000f280000300800 */
[----:B------:R-:W4:Y:S04]  /*58900*/  LDL.LU R55, [R1+0x1dc] ;  /* 0x0001dc0001377983 */ /* 0x000f280000300800 */
[----:B0-----:R-:W4:Y:S04]  /*58910*/  LDL.LU R32, [R1+0x1c0] ;  /* 0x0001c00001207983 */ /* 0x001f280000300800 */
[----:B------:R-:W4:Y:S04]  /*58920*/  LDL.LU R33, [R1+0x1c4] ;  /* 0x0001c40001217983 */ /* 0x000f280000300800 */
[----:B-1----:R-:W4:Y:S04]  /*58930*/  LDL.LU R34, [R1+0x1c8] ;  /* 0x0001c80001227983 */ /* 0x002f280000300800 */
[----:B------:R-:W4:Y:S04]  /*58940*/  LDL.LU R35, [R1+0x1cc] ;  /* 0x0001cc0001237983 */ /* 0x000f280000300800 */
[----:B--2---:R-:W2:Y:S04]  /*58950*/  LDL.LU R24, [R1+0x1a0] ;  /* 0x0001a00001187983 */ /* 0x004ea80000300800 */
[----:B------:R-:W2:Y:S04]  /*58960*/  LDL.LU R25, [R1+0x1a4] ;  /* 0x0001a40001197983 */ /* 0x000ea80000300800 */
[----:B------:R-:W2:Y:S04]  /*58970*/  LDL.LU R26, [R1+0x1a8] ;  /* 0x0001a800011a7983 */ /* 0x000ea80000300800 */
[----:B------:R-:W2:Y:S04]  /*58980*/  LDL.LU R27, [R1+0x1ac] ;  /* 0x0001ac00011b7983 */ /* 0x000ea80000300800 */
[----:B------:R-:W4:Y:S04]  /*58990*/  LDL.LU R16, [R1+0x10] ;  /* 0x0000100001107983 */ /* 0x000f280000300800 */
[----:B------:R-:W2:Y:S04]  /*589a0*/  LDL.LU R17, [R1+0x14] ;  /* 0x0000140001117983 */ /* 0x000ea80000300800 */
[----:B---3--:R-:W3:Y:S04]  /*589b0*/  LDL.LU R14, [R1+0x18] ;  /* 0x00001800010e7983 */ /* 0x008ee80000300800 */
[----:B------:R-:W3:Y:S04]  /*589c0*/  LDL.LU R15, [R1+0x1c] ;  /* 0x00001c00010f7983 */ /* 0x000ee80000300800 */
        /* <DEDUP_REMOVED lines=24> */
[----:B------:R-:W-:Y:S04]  /*58b50*/  STL.64 [R1+0x64d8], R22 ;  /* 0x0064d81601007387 */ /* 0x000fe80000100a00 */
[----:B------:R0:W-:Y:S04]  /*58b60*/  STL.64 [R1+0x64d0], R20 ;  /* 0x0064d01401007387 */ /* 0x0001e80000100a00 */
[----:B0-----:R-:W3:Y:S04]  /*58b70*/  LDL.LU R20, [R1+0x180] ;  /* 0x0001800001147983 */ /* 0x001ee80000300800 */
[----:B------:R-:W3:Y:S04]  /*58b80*/  LDL.LU R21, [R1+0x184] ;  /* 0x0001840001157983 */ /* 0x000ee80000300800 */
[----:B------:R-:W3:Y:S04]  /*58b90*/  LDL.LU R22, [R1+0x188] ;  /* 0x0001880001167983 */ /* 0x000ee80000300800 */
[----:B------:R-:W3:Y:S01]  /*58ba0*/  LDL.LU R23, [R1+0x18c] ;  /* 0x00018c0001177983 */ /* 0x000ee20000300800 */
[----:B----4-:R-:W-:-:S02]  /*58bb0*/  F2FP.F16.E4M3.UNPACK_B R16, R16.H1 ;  /* 0x00000010ff10723e */ /* 0x010fc400030006ff */
[----:B--2---:R-:W-:Y:S02]  /*58bc0*/  F2FP.F16.E4M3.UNPACK_B R17, R17.H1 ;  /* 0x00000011ff11723e */ /* 0x004fe400030006ff */
[----:B---3--:R-:W-:Y:S02]  /*58bd0*/  F2FP.F16.E4M3.UNPACK_B R14, R14.H1 ;  /* 0x0000000eff0e723e */ /* 0x008fe400030006ff */
[----:B------:R-:W-:Y:S02]  /*58be0*/  F2FP.F16.E4M3.UNPACK_B R15, R15.H1 ;  /* 0x0000000fff0f723e */ /* 0x000fe400030006ff */
[----:B------:R-:W-:Y:S02]  /*58bf0*/  F2FP.F16.E4M3.UNPACK_B R12, R12.H1 ;  /* 0x0000000cff0c723e */ /* 0x000fe400030006ff */
[----:B------:R-:W-:Y:S02]  /*58c00*/  F2FP.F16.E4M3.UNPACK_B R13, R13.H1 ;  /* 0x0000000dff0d723e */ /* 0x000fe400030006ff */
[----:B------:R-:W-:-:S02]  /*58c10*/  F2FP.F16.E4M3.UNPACK_B R10, R10.H1 ;  /* 0x0000000aff0a723e */ /* 0x000fc400030006ff */
[----:B------:R-:W-:Y:S02]  /*58c20*/  F2FP.F16.E4M3.UNPACK_B R11, R11.H1 ;  /* 0x0000000bff0b723e */ /* 0x000fe400030006ff */
[----:B------:R-:W-:Y:S01]  /*58c30*/  F2FP.F16.E4M3.UNPACK_B R8, R8.H1 ;  /* 0x00000008ff08723e */ /* 0x000fe200030006ff */
[----:B------:R-:W-:-:S15]  /*58c40*/  HMMA.16816.F32 R20, R4, R18, R20 ;  /* 0x000000120414723c */ /* 0x000fde0000001814 */
[----:B------:R-:W-:-:S08]  /*58c50*/  NOP ;  /* 0x0000000000007918 */ /* 0x000fd00000000000 */
[----:B------:R-:W-:Y:S04]  /*58c60*/  STL.64 [R1+0x180], R20 ;  /* 0x0001801401007387 */ /* 0x000fe80000100a00 */
[----:B------:R0:W-:Y:S04]  /*58c70*/  STL.64 [R1+0x188], R22 ;  /* 0x0001881601007387 */ /* 0x0001e80000100a00 */
[----:B------:R-:W-:Y:S04]  /*58c80*/  STL.64 [R1+0x64e8], R18 ;  /* 0x0064e81201007387 */ /* 0x000fe80000100a00 */
[----:B------:R1:W-:Y:S01]  /*58c90*/  STL.64 [R1+0x64e0], R16 ;  /* 0x0064e01001007387 */ /* 0x0003e20000100a00 */
[C---:B0-----:R-:W-:Y:S06]  /*58ca0*/  HMMA.16816.F32 R20, R4.reuse, R16, R24 ;  /* 0x000000100414723c */ /* 0x041fec0000001818 */
[----:B-1----:R-:W-:-:S15]  /*58cb0*/  HMMA.16816.F32 R16, R4, R14, R32 ;  /* 0x0000000e0410723c */ /* 0x002fde0000001820 */
[----:B------:R-:W-:-:S02]  /*58cc0*/  NOP ;  /* 0x0000000000007918 */ /* 0x000fc40000000000 */
[----:B------:R-:W-:Y:S04]  /*58cd0*/  STL.64 [R1+0x1a0], R20 ;  /* 0x0001a01401007387 */ /* 0x000fe80000100a00 */
[----:B------:R-:W-:Y:S04]  /*58ce0*/  STL.64 [R1+0x1a8], R22 ;  /* 0x0001a81601007387 */ /* 0x000fe80000100a00 */
[----:B------:R-:W-:Y:S04]  /*58cf0*/  STL.64 [R1+0x1c0], R16 ;  /* 0x0001c01001007387 */ /* 0x000fe80000100a00 */
[----:B------:R0:W-:Y:S02]  /*58d00*/  STL.64 [R1+0x1c8], R18 ;  /* 0x0001c81201007387 */ /* 0x0001e40000100a00 */
[----:B0-----:R-:W-:Y:S02]  /*58d10*/  HMMA.16816.F32 R16, R4, R12, R52 ;  /* 0x0000000c0410723c */ /* 0x001fe40000001834 */
[----:B------:R-:W-:Y:S01]  /*58d20*/  STL.64 [R1+0x6508], R14 ;  /* 0x0065080e01007387 */ /* 0x000fe20000100a00 */
[----:B------:R-:W-:-:S03]  /*58d30*/  F2FP.F16.E4M3.UNPACK_B R9, R9.H1 ;  /* 0x00000009ff09723e */ /* 0x000fc600030006ff */
[----:B------:R0:W-:Y:S01]  /*58d40*/  STL.64 [R1+0x6500], R12 ;  /* 0x0065000c01007387 */ /* 0x0001e20000100a00 */
[----:B------:R-:W-:Y:S02]  /*58d50*/  F2FP.F16.E4M3.UNPACK_B R2, R2.H1 ;  /* 0x00000002ff02723e */ /* 0x000fe400030006ff */
[----:B------:R-:W-:Y:S01]  /*58d60*/  F2FP.F16.E4M3.UNPACK_B R3, R3.H1 ;  /* 0x00000003ff03723e */ /* 0x000fe200030006ff */
[----:B0-----:R-:W-:-:S13]  /*58d70*/  HMMA.16816.F32 R12, R4, R8, R48 ;  /* 0x00000008040c723c */ /* 0x001fda0000001830 */
[----:B------:R-:W-:Y:S04]  /*58d80*/  STL.64 [R1+0x1d0], R16 ;  /* 0x0001d01001007387 */ /* 0x000fe80000100a00 */
[----:B------:R0:W-:Y:S02]  /*58d90*/  STL.64 [R1+0x1d8], R18 ;  /* 0x0001d81201007387 */ /* 0x0001e40000100a00 */
[C---:B0-----:R-:W-:Y:S06]  /*58da0*/  HMMA.16816.F32 R16, R4.reuse, R10, R36 ;  /* 0x0000000a0410723c */ /* 0x041fec0000001824 */
[----:B------:R-:W-:Y:S01]  /*58db0*/  HMMA.16816.F32 R4, R4, R2, R44 ;  /* 0x000000020404723c */ /* 0x000fe2000000182c */
[----:B------:R-:W-:-:S15]  /*58dc0*/  IMAD R28, R28, 0x100, R56 ;  /* 0x000001001c1c7824 */ /* 0x000fde00078e0238 */
[----:B------:R-:W-:-:S01]  /*58dd0*/  NOP ;  /* 0x0000000000007918 */ /* 0x000fc20000000000 */
[----:B------:R-:W-:Y:S04]  /*58de0*/  STL.64 [R1+0x1e0], R16 ;  /* 0x0001e01001007387 */ /* 0x000fe80000100a00 */
[----:B------:R-:W-:Y:S04]  /*58df0*/  STL.64 [R1+0x1e8], R18 ;  /* 0x0001e81201007387 */ /* 0x000fe80000100a00 */
[----:B------:R-:W-:Y:S04]  /*58e00*/  STL.64 [R1+0x6528], R10 ;  /* 0x0065280a01007387 */ /* 0x000fe80000100a00 */
[----:B------:R-:W-:Y:S04]  /*58e10*/  STL.64 [R1+0x6520], R8 ;  /* 0x0065200801007387 */ /* 0x000fe80000100a00 */
[----:B------:R-:W-:Y:S04]  /*58e20*/  STL.64 [R1+0x230], R12 ;  /* 0x0002300c01007387 */ /* 0x000fe80000100a00 */
[----:B------:R-:W-:Y:S04]  /*58e30*/  STL.64 [R1+0x238], R14 ;  /* 0x0002380e01007387 */ /* 0x000fe80000100a00 */
[----:B------:R-:W2:Y:S04]  /*58e40*/  LDL.LU R56, [R1+0x450] ;  /* 0x0004500001387983 */ /* 0x000ea80000300800 */
[----:B------:R0:W-:Y:S04]  /*58e50*/  STL.64 [R1+0x220], R4 ;  /* 0x0002200401007387 */ /* 0x0001e80000100a00 */
[----:B------:R1:W-:Y:S04]  /*58e60*/  STL.64 [R1+0x228], R6 ;  /* 0x0002280601007387 */ /* 0x0003e80000100a00 */
[----:B------:R-:W2:Y:S04]  /*58e70*/  LDL.LU R57, [R1+0x454] ;  /* 0x0004540001397983 */ /* 0x000ea80000300800 */
[----:B------:R-:W2:Y:S04]  /*58e80*/  LDL.LU R58, [R1+0x458] ;  /* 0x00045800013a7983 */ /* 0x000ea80000300800 */
[----:B------:R-:W2:Y:S04]  /*58e90*/  LDL.LU R59, [R1+0x45c] ;  /* 0x00045c00013b7983 */ /* 0x000ea80000300800 */
[----:B0-----:R-:W3:Y:S04]  /*58ea0*/  LDL.LU R4, [R1+0x460] ;  /* 0x0004600001047983 */ /* 0x001ee80000300800 */
[----:B------:R-:W3:Y:S04]  /*58eb0*/  LDL.LU R5, [R1+0x464] ;  /* 0x0004640001057983 */ /* 0x000ee80000300800 */
[----:B-1----:R-:W3:Y:S04]  /*58ec0*/  LDL.LU R6, [R1+0x468] ;  /* 0x0004680001067983 */ /* 0x002ee80000300800 */
[----:B------:R-:W3:Y:S04]  /*58ed0*/  LDL.LU R7, [R1+0x46c] ;  /* 0x00046c0001077983 */ /* 0x000ee80000300800 */
[----:B------:R-:W4:Y:S04]  /*58ee0*/  LDL.LU R36, [R1+0x500] ;  /* 0x0005000001247983 */ /* 0x000f280000300800 */
[----:B------:R-:W4:Y:S04]  /*58ef0*/  LDL.LU R37, [R1+0x504] ;  /* 0x0005040001257983 */ /* 0x000f280000300800 */
[----:B------:R-:W4:Y:S04]  /*58f00*/  LDL.LU R38, [R1+0x508] ;  /* 0x0005080001267983 */ /* 0x000f280000300800 */
[----:B------:R-:W4:Y:S01]  /*58f10*/  LDL.LU R39, [R1+0x50c] ;  /* 0x00050c0001277983 */ /* 0x000f220000300800 */
[----:B------:R-:W-:-:S02]  /*58f20*/  IMAD R29, R30, 0x100, R29 ;  /* 0x000001001e1d7824 */ /* 0x000fc400078e021d */
[----:B------:R-:W-:Y:S01]  /*58f30*/  IMAD R30, R0, 0x100, R31 ;  /* 0x00000100001e7824 */ /* 0x000fe200078e021f */
[----:B------:R-:W2:Y:S01]  /*58f40*/  LDL.LU R20, [R1+0x4a0] ;  /* 0x0004a00001147983 */ /* 0x000ea20000300800 */
[----:B------:R-:W-:Y:S01]  /*58f50*/  IMAD R31, R60, 0x100, R61 ;  /* 0x000001003c1f7824 */ /* 0x000fe200078e023d */
[----:B------:R-:W-:Y:S02]  /*58f60*/  F2FP.F16.E4M3.UNPACK_B R28, R28 ;  /* 0x0000001cff1c723e */ /* 0x000fe400020006ff */
[----:B------:R-:W2:Y:S01]  /*58f70*/  LDL.LU R21, [R1+0x4a4] ;  /* 0x0004a40001157983 */ /* 0x000ea20000300800 */
[----:B------:R-:W-:Y:S02]  /*58f80*/  F2FP.F16.E4M3.UNPACK_B R29, R29 ;  /* 0x0000001dff1d723e */ /* 0x000fe400020006ff */
[----:B------:R-:W-:Y:S01]  /*58f90*/  F2FP.F16.E4M3.UNPACK_B R30, R30 ;  /* 0x0000001eff1e723e */ /* 0x000fe200020006ff */
[----:B------:R-:W2:Y:S01]  /*58fa0*/  LDL.LU R22, [R1+0x4a8] ;  /* 0x0004a80001167983 */ /* 0x000ea20000300800 */
[----:B------:R-:W-:-:S03]  /*58fb0*/  F2FP.F16.E4M3.UNPACK_B R31, R31 ;  /* 0x0000001fff1f723e */ /* 0x000fc600020006ff */
[----:B------:R-:W2:Y:S04]  /*58fc0*/  LDL.LU R23, [R1+0x4ac] ;  /* 0x0004ac0001177983 */ /* 0x000ea80000300800 */
[----:B------:R-:W3:Y:S04]  /*58fd0*/  LDL.LU R32, [R1+0x4e0] ;  /* 0x0004e00001207983 */ /* 0x000ee80000300800 */
[----:B------:R-:W3:Y:S04]  /*58fe0*/  LDL.LU R33, [R1+0x4e4] ;  /* 0x0004e40001217983 */ /* 0x000ee80000300800 */
[----:B------:R-:W3:Y:S04]  /*58ff0*/  LDL.LU R34, [R1+0x4e8] ;  /* 0x0004e80001227983 */ /* 0x000ee80000300800 */
[----:B------:R-:W3:Y:S04]  /*59000*/  LDL.LU R35, [R1+0x4ec] ;  /* 0x0004ec0001237983 */ /* 0x000ee80000300800 */
[----:B------:R-:W2:Y:S04]  /*59010*/  LDL.LU R8, [R1+0x4f0] ;  /* 0x0004f00001087983 */ /* 0x000ea80000300800 */
[----:B------:R-:W2:Y:S04]  /*59020*/  LDL.LU R9, [R1+0x4f4] ;  /* 0x0004f40001097983 */ /* 0x000ea80000300800 */
[----:B------:R-:W2:Y:S04]  /*59030*/  LDL.LU R10, [R1+0x4f8] ;  /* 0x0004f800010a7983 */ /* 0x000ea80000300800 */
[----:B------:R-:W2:Y:S04]  /*59040*/  LDL.LU R11, [R1+0x4fc] ;  /* 0x0004fc00010b7983 */ /* 0x000ea80000300800 */
        /* <DEDUP_REMOVED lines=19> */
[----:B------:R-:W3:Y:S01]  /*59180*/  LDL.LU R51, [R1+0x44c] ;  /* 0x00044c0001337983 */ /* 0x000ee20000300800 */
[----:B----4-:R-:W-:-:S15]  /*59190*/  HMMA.16816.F32 R36, R28, R42, R36 ;  /* 0x0000002a1c24723c */ /* 0x010fde0000001824 */
[----:B------:R-:W-:-:S08]  /*591a0*/  NOP ;  /* 0x0000000000007918 */ /* 0x000fd00000000000 */
[----:B------:R-:W-:Y:S04]  /*591b0*/  STL.64 [R1+0x500], R36 ;  /* 0x0005002401007387 */ /* 0x000fe80000100a00 */
[----:B------:R0:W-:Y:S04]  /*591c0*/  STL.64 [R1+0x508], R38 ;  /* 0x0005082601007387 */ /* 0x0001e80000100a00 */
[----:B0-----:R-:W2:Y:S04]  /*591d0*/  LDL.LU.64 R38, [R1+0x6538] ;  /* 0x0065380001267983 */ /* 0x001ea80000300a00 */
[----:B------:R-:W3:Y:S04]  /*591e0*/  LDL.LU.64 R36, [R1+0x6530] ;  /* 0x0065300001247983 */ /* 0x000ee80000300a00 */
[----:B------:R-:W4:Y:S04]  /*591f0*/  LDL.LU R46, [R1+0x25bc] ;  /* 0x0025bc00012e7983 */ /* 0x000f280000300800 */
[----:B------:R-:W4:Y:S04]  /*59200*/  LDL.LU R0, [R1+0x25b8] ;  /* 0x0025b80001007983 */ /* 0x000f280000300800 */
[----:B------:R-:W4:Y:S04]  /*59210*/  LDL.LU R61, [R1+0x25c4] ;  /* 0x0025c400013d7983 */ /* 0x000f280000300800 */
[----:B------:R-:W4:Y:S04]  /*59220*/  LDL.LU R60, [R1+0x25c0] ;  /* 0x0025c000013c7983 */ /* 0x000f280000300800 */
[----:B------:R-:W-:Y:S04]  /*59230*/  STL.64 [R1+0x64a8], R42 ;  /* 0x0064a82a01007387 */ /* 0x000fe80000100a00 */
[----:B------:R0:W-:Y:S04]  /*59240*/  STL.64 [R1+0x64a0], R40 ;  /* 0x0064a02801007387 */ /* 0x0001e80000100a00 */
[----:B0-----:R-:W4:Y:S04]  /*59250*/  LDL.LU R40, [R1+0x470] ;  /* 0x0004700001287983 */ /* 0x001f280000300800 */
[----:B------:R-:W4:Y:S04]  /*59260*/  LDL.LU R41, [R1+0x474] ;  /* 0x0004740001297983 */ /* 0x000f280000300800 */
[----:B------:R-:W4:Y:S04]  /*59270*/  LDL.LU R42, [R1+0x478] ;  /* 0x00047800012a7983 */ /* 0x000f280000300800 */
[----:B------:R-:W4:Y:S01]  /*59280*/  LDL.LU R43, [R1+0x47c] ;  /* 0x00047c00012b7983 */ /* 0x000f220000300800 */
        /* <DEDUP_REMOVED lines=13> */
[----:B0-----:R-:W3:Y:S04]  /*59360*/  LDL.LU R36, [R1+0x480] ;  /* 0x0004800001247983 */ /* 0x001ee80000300800 */
        /* <DEDUP_REMOVED lines=16> */
[----:B0-----:R-:W4:Y:S04]  /*59470*/  LDL.LU R32, [R1+0x490] ;  /* 0x0004900001207983 */ /* 0x001f280000300800 */
[----:B------:R-:W4:Y:S04]  /*59480*/  LDL.LU R33, [R1+0x494] ;  /* 0x0004940001217983 */ /* 0x000f280000300800 */
[----:B------:R-:W4:Y:S04]  /*59490*/  LDL.LU R34, [R1+0x498] ;  /* 0x0004980001227983 */ /* 0x000f280000300800 */
[----:B------:R-:W4:Y:S01]  /*594a0*/  LDL.LU R35, [R1+0x49c] ;  /* 0x00049c0001237983 */ /* 0x000f220000300800 */
        /* <DEDUP_REMOVED lines=12> */
[----:B------:R2:W-:Y:S01]  /*59570*/  STL.64 [R1+0x6460], R24 ;  /* 0x0064601801007387 */ /* 0x0005e20000100a00 */
[C---:B----4-:R-:W-:Y:S06]  /*59580*/  HMMA.16816.F32 R32, R28.reuse, R22, R32 ;  /* 0x000000161c20723c */ /* 0x050fec0000001820 */
[----:B------:R-:W-:Y:S01]  /*59590*/  STL.64 [R1+0x6488], R22 ;  /* 0x0064881601007387 */ /* 0x000fe20000100a00 */
[----:B--2---:R-:W-:-:S15]  /*595a0*/  HMMA.16816.F32 R24, R28, R20, R36 ;  /* 0x000000141c18723c */ /* 0x004fde0000001824 */
[----:B------:R-:W-:-:S01]  /*595b0*/  NOP ;  /* 0x0000000000007918 */ /* 0x000fc20000000000 */
[----:B------:R-:W-:Y:S04]  /*595c0*/  STL.64 [R1+0x490], R32 ;  /* 0x0004902001007387 */ /* 0x000fe80000100a00 */
[----:B------:R-:W-:Y:S04]  /*595d0*/  STL.64 [R1+0x498], R34 ;  /* 0x0004982201007387 */ /* 0x000fe80000100a00 */
[----:B------:R0:W-:Y:S02]  /*595e0*/  STL.64 [R1+0x6480], R20 ;  /* 0x0064801401007387 */ /* 0x0001e40000100a00 */
[C---:B0-----:R-:W-:Y:S02]  /*595f0*/  HMMA.16816.F32 R20, R28.reuse, R18, R40 ;  /* 0x000000121c14723c */ /* 0x041fe40000001828 */
[----:B------:R-:W-:Y:S04]  /*59600*/  STL.64 [R1+0x480], R24 ;  /* 0x0004801801007387 */ /* 0x000fe80000100a00 */
[----:B------:R-:W-:Y:S01]  /*59610*/  STL.64 [R1+0x488], R26 ;  /* 0x0004881a01007387 */ /* 0x000fe20000100a00 */
[----:B---3--:R-:W-:Y:S03]  /*59620*/  HMMA.16816.F32 R4, R28, R16, R4 ;  /* 0x000000101c04723c */ /* 0x008fe60000001804 */
[----:B------:R-:W-:-:S13]  /*59630*/  STL.64 [R1+0x64b8], R18 ;  /* 0x0064b81201007387 */ /* 0x000fda0000100a00 */
[----:B------:R-:W-:Y:S04]  /*59640*/  STL.64 [R1+0x470], R20 ;  /* 0x0004701401007387 */ /* 0x000fe80000100a00 */
[----:B------:R-:W-:Y:S04]  /*59650*/  STL.64 [R1+0x478], R22 ;  /* 0x0004781601007387 */ /* 0x000fe80000100a00 */
[----:B------:R0:W-:Y:S02]  /*59660*/  STL.64 [R1+0x64b0], R16 ;  /* 0x0064b01001007387 */ /* 0x0001e40000100a00 */
[----:B0-----:R-:W-:Y:S02]  /*59670*/  HMMA.16816.F32 R16, R28, R14, R56 ;  /* 0x0000000e1c10723c */ /* 0x001fe40000001838 */
[----:B------:R-:W-:Y:S04]  /*59680*/  STL.64 [R1+0x460], R4 ;  /* 0x0004600401007387 */ /* 0x000fe80000100a00 */
[----:B------:R-:W-:-:S15]  /*59690*/  STL.64 [R1+0x468], R6 ;  /* 0x0004680601007387 */ /* 0x000fde0000100a00 */
[----:B------:R-:W-:-:S02]  /*596a0*/  NOP ;  /* 0x0000000000007918 */ /* 0x000fc40000000000 */
[----:B------:R-:W-:Y:S04]  /*596b0*/  STL.64 [R1+0x450], R16 ;  /* 0x0004501001007387 */ /* 0x000fe80000100a00 */
[----:B------:R0:W-:Y:S02]  /*596c0*/  STL.64 [R1+0x458], R18 ;  /* 0x0004581201007387 */ /* 0x0001e40000100a00 */
[----:B0-----:R-:W-:Y:S06]  /*596d0*/  HMMA.16816.F32 R16, R28, R12, R48 ;  /* 0x0000000c1c10723c */ /* 0x001fec0000001830 */
[----:B------:R-:W-:Y:S04]  /*596e0*/  STL [R1+0x6458], R13 ;  /* 0x0064580d01007387 */ /* 0x000fe80000100800 */
[----:B------:R-:W-:-:S13]  /*596f0*/  STL.64 [R1+0x64c8], R14 ;  /* 0x0064c80e01007387 */ /* 0x000fda0000100a00 */
[----:B------:R0:W-:Y:S04]  /*59700*/  STL.64 [R1+0x440], R16 ;  /* 0x0004401001007387 */ /* 0x0001e80000100a00 */
[----:B------:R1:W-:Y:S04]  /*59710*/  STL.64 [R1+0x448], R18 ;  /* 0x0004481201007387 */ /* 0x0003e80000100a00 */
[----:B------:R2:W-:Y:S04]  /*59720*/  STL [R1+0x64c0], R12 ;  /* 0x0064c00c01007387 */ /* 0x0005e80000100800 */
[----:B------:R-:W3:Y:S04]  /*59730*/  LDL.LU R48, [R1+0x370] ;  /* 0x0003700001307983 */ /* 0x000ee80000300800 */
[----:B------:R-:W3:Y:S04]  /*59740*/  LDL.LU R49, [R1+0x374] ;  /* 0x0003740001317983 */ /* 0x000ee80000300800 */
[----:B------:R-:W3:Y:S04]  /*59750*/  LDL.LU R50, [R1+0x378] ;  /* 0x0003780001327983 */ /* 0x000ee80000300800 */
[----:B------:R-:W3:Y:S04]  /*59760*/  LDL.LU R51, [R1+0x37c] ;  /* 0x00037c0001337983 */ /* 0x000ee80000300800 */
[----:B------:R-:W4:Y:S04]  /*59770*/  LDL.LU R56, [R1+0x390] ;  /* 0x0003900001387983 */ /* 0x000f280000300800 */
[----:B------:R-:W4:Y:S04]  /*59780*/  LDL.LU R57, [R1+0x394] ;  /* 0x0003940001397983 */ /* 0x000f280000300800 */
[----:B------:R-:W4:Y:S04]  /*59790*/  LDL.LU R58, [R1+0x398] ;  /* 0x00039800013a7983 */ /* 0x000f280000300800 */
[----:B------:R-:W4:Y:S04]  /*597a0*/  LDL.LU R59, [R1+0x39c] ;  /* 0x00039c00013b7983 */ /* 0x000f280000300800 */
[----:B0-----:R-:W3:Y:S04]  /*597b0*/  LDL.LU R16, [R1+0x420] ;  /* 0x0004200001107983 */ /* 0x001ee80000300800 */
[----:B------:R-:W3:Y:S04]  /*597c0*/  LDL.LU R17, [R1+0x424] ;  /* 0x0004240001117983 */ /* 0x000ee80000300800 */
[----:B-1----:R-:W3:Y:S04]  /*597d0*/  LDL.LU R18, [R1+0x428] ;  /* 0x0004280001127983 */ /* 0x002ee80000300800 */
[----:B------:R-:W3:Y:S04]  /*597e0*/  LDL.LU R19, [R1+0x42c] ;  /* 0x00042c0001137983 */ /* 0x000ee80000300800 */
[----:B--2---:R-:W2:Y:S04]  /*597f0*/  LDL.LU R12, [R1+0x430] ;  /* 0x00043000010c7983 */ /* 0x004ea80000300800 */
[----:B------:R-:W2:Y:S04]  /*59800*/  LDL.LU R13, [R1+0x434] ;  /* 0x00043400010d7983 */ /* 0x000ea80000300800 */
[----:B------:R-:W2:Y:S04]  /*59810*/  LDL.LU R14, [R1+0x438] ;  /* 0x00043800010e7983 */ /* 0x000ea80000300800 */
[----:B------:R-:W2:Y:S01]  /*59820*/  LDL.LU R15, [R1+0x43c] ;  /* 0x00043c00010f7983 */ /* 0x000ea20000300800 */
[----:B------:R-:W-:-:S03]  /*59830*/  IMAD R4, R44, 0x100, R52 ;  /* 0x000001002c047824 */ /* 0x000fc600078e0234 */
        /* <DEDUP_REMOVED lines=17> */
[----:B------:R-:W-:-:S03]  /*59950*/  IMAD R5, R47, 0x100, R45 ;  /* 0x000001002f057824 */ /* 0x000fc600078e022d */
[----:B------:R-:W4:Y:S01]  /*59960*/  LDL.LU R21, [R1+0x404] ;  /* 0x0004040001157983 */ /* 0x000f220000300800 */
        /* <DEDUP_REMOVED lines=11> */
[C---:B---3--:R-:W-:Y:S06]  /*59a20*/  HMMA.16816.F32 R16, R28.reuse, R8, R16 ;  /* 0x000000081c10723c */ /* 0x048fec0000001810 */
[----:B--2---:R-:W-:-:S15]  /*59a30*/  HMMA.16816.F32 R12, R28, R10, R12 ;  /* 0x0000000a1c0c723c */ /* 0x004fde000000180c */
[----:B------:R-:W-:-:S08]  /*59a40*/  NOP ;  /* 0x0000000000007918 */ /* 0x000fd00000000000 */
[----:B------:R-:W-:Y:S04]  /*59a50*/  STL.64 [R1+0x430], R12 ;  /* 0x0004300c01007387 */ /* 0x000fe80000100a00 */
[----:B------:R0:W-:Y:S04]  /*59a60*/  STL.64 [R1+0x438], R14 ;  /* 0x0004380e01007387 */ /* 0x0001e80000100a00 */
[----:B0-----:R-:W2:Y:S04]  /*59a70*/  LDL.LU.64 R14, [R1+0x64c8] ;  /* 0x0064c800010e7983 */ /* 0x001ea80000300a00 */
[----:B------:R-:W3:Y:S04]  /*59a80*/  LDL.LU R12, [R1+0x64c0] ;  /* 0x0064c000010c7983 */ /* 0x000ee80000300800 */
[----:B------:R-:W-:Y:S04]  /*59a90*/  STL.64 [R1+0x420], R16 ;  /* 0x0004201001007387 */ /* 0x000fe80000100a00 */
[----:B------:R0:W-:Y:S01]  /*59aa0*/  STL.64 [R1+0x428], R18 ;  /* 0x0004281201007387 */ /* 0x0001e20000100a00 */
[----:B----4-:R-:W-:Y:S03]  /*59ab0*/  HMMA.16816.F32 R28, R28, R2, R40 ;  /* 0x000000021c1c723c */ /* 0x010fe60000001828 */
[----:B0-----:R-:W4:Y:S04]  /*59ac0*/  LDL.LU.64 R18, [R1+0x64b8] ;  /* 0x0064b80001127983 */ /* 0x001f280000300a00 */
[----:B------:R-:W2:Y:S04]  /*59ad0*/  LDL.LU.64 R16, [R1+0x64b0] ;  /* 0x0064b00001107983 */ /* 0x000ea80000300a00 */
[----:B------:R-:W-:Y:S04]  /*59ae0*/  STL.64 [R1+0x6450], R10 ;  /* 0x0064500a01007387 */ /* 0x000fe80000100a00 */
[----:B------:R0:W-:Y:S04]  /*59af0*/  STL.64 [R1+0x6448], R8 ;  /* 0x0064480801007387 */ /* 0x0001e80000100a00 */
[----:B0-----:R-:W3:Y:S04]  /*59b00*/  LDL.LU R8, [R1+0x3a0] ;  /* 0x0003a00001087983 */ /* 0x001ee80000300800 */
[----:B------:R-:W3:Y:S04]  /*59b10*/  LDL.LU R9, [R1+0x3a4] ;  /* 0x0003a40001097983 */ /* 0x000ee80000300800 */
[----:B------:R-:W3:Y:S04]  /*59b20*/  LDL.LU R10, [R1+0x3a8] ;  /* 0x0003a800010a7983 */ /* 0x000ee80000300800 */
[----:B------:R-:W3:Y:S04]  /*59b30*/  LDL.LU R11, [R1+0x3ac] ;  /* 0x0003ac00010b7983 */ /* 0x000ee80000300800 */
[----:B------:R-:W4:Y:S01]  /*59b40*/  LDL.LU.64 R42, [R1+0x64a8] ;  /* 0x0064a800012a7983 */ /* 0x000f220000300a00 */
[----:B------:R-:W-:Y:S01]  /*59b50*/  IMAD R7, R60, 0x100, R61 ;  /* 0x000001003c077824 */ /* 0x000fe200078e023d */
[----:B------:R-:W-:-:S02]  /*59b60*/  F2FP.F16.E4M3.UNPACK_B R4, R4 ;  /* 0x00000004ff04723e */ /* 0x000fc400020006ff */
[----:B------:R-:W-:Y:S01]  /*59b70*/  F2FP.F16.E4M3.UNPACK_B R5, R5 ;  /* 0x00000005ff05723e */ /* 0x000fe200020006ff */
[----:B------:R-:W2:Y:S01]  /*59b80*/  LDL.LU.64 R40, [R1+0x64a0] ;  /* 0x0064a00001287983 */ /* 0x000ea20000300a00 */
[----:B------:R-:W-:Y:S02]  /*59b90*/  F2FP.F16.E4M3.UNPACK_B R6, R6 ;  /* 0x00000006ff06723e */ /* 0x000fe400020006ff */
[----:B------:R-:W-:Y:S01]  /*59ba0*/  F2FP.F16.E4M3.UNPACK_B R7, R7 ;  /* 0x00000007ff07723e */ /* 0x000fe200020006ff */
[----:B------:R0:W-:Y:S04]  /*59bb0*/  STL.64 [R1+0x210], R28 ;  /* 0x0002101c01007387 */ /* 0x0001e80000100a00 */
[----:B------:R1:W-:Y:S04]  /*59bc0*/  STL.64 [R1+0x218], R30 ;  /* 0x0002181e01007387 */ /* 0x0003e80000100a00 */
[----:B0-----:R-:W3:Y:S04]  /*59bd0*/  LDL.LU R28, [R1+0x3b0] ;  /* 0x0003b000011c7983 */ /* 0x001ee80000300800 */
[----:B------:R-:W3:Y:S04]  /*59be0*/  LDL.LU R29, [R1+0x3b4] ;  /* 0x0003b400011d7983 */ /* 0x000ee80000300800 */
[----:B-1----:R-:W3:Y:S04]  /*59bf0*/  LDL.LU R30, [R1+0x3b8] ;  /* 0x0003b800011e7983 */ /* 0x002ee80000300800 */
[----:B------:R-:W3:Y:S01]  /*59c00*/  LDL.LU R31, [R1+0x3bc] ;  /* 0x0003bc00011f7983 */ /* 0x000ee20000300800 */
[----:B----4-:R-:W-:-:S15]  /*59c10*/  HMMA.16816.F32 R36, R4, R42, R36 ;  /* 0x0000002a0424723c */ /* 0x010fde0000001824 */
[----:B------:R-:W-:-:S08]  /*59c20*/  NOP ;  /* 0x0000000000007918 */ /* 0x000fd00000000000 */
[----:B------:R-:W-:Y:S04]  /*59c30*/  STL.64 [R1+0x410], R36 ;  /* 0x0004102401007387 */ /* 0x000fe80000100a00 */
[----:B------:R0:W-:Y:S04]  /*59c40*/  STL.64 [R1+0x418], R38 ;  /* 0x0004182601007387 */ /* 0x0001e80000100a00 */
[----:B0-----:R-:W4:Y:S04]  /*59c50*/  LDL.LU.64 R38, [R1+0x6498] ;  /* 0x0064980001267983 */ /* 0x001f280000300a00 */
[----:B------:R-:W3:Y:S04]  /*59c60*/  LDL.LU.64 R36, [R1+0x6490] ;  /* 0x0064900001247983 */ /* 0x000ee80000300a00 */
[----:B------:R-:W-:Y:S04]  /*59c70*/  STL.64 [R1+0x6420], R42 ;  /* 0x0064202a01007387 */ /* 0x000fe80000100a00 */
[----:B--2---:R0:W-:Y:S04]  /*59c80*/  STL.64 [R1+0x6418], R40 ;  /* 0x0064182801007387 */ /* 0x0041e80000100a00 */
[----:B0-----:R-:W2:Y:S04]  /*59c90*/  LDL.LU R40, [R1+0x3c0] ;  /* 0x0003c00001287983 */ /* 0x001ea80000300800 */
[----:B------:R-:W2:Y:S04]  /*59ca0*/  LDL.LU R41, [R1+0x3c4] ;  /* 0x0003c40001297983 */ /* 0x000ea80000300800 */
[----:B------:R-:W2:Y:S04]  /*59cb0*/  LDL.LU R42, [R1+0x3c8] ;  /* 0x0003c800012a7983 */ /* 0x000ea80000300800 */
[----:B------:R-:W2:Y:S01]  /*59cc0*/  LDL.LU R43, [R1+0x3cc] ;  /* 0x0003cc00012b7983 */ /* 0x000ea20000300800 */
[C---:B----4-:R-:W-:Y:S06]  /*59cd0*/  HMMA.16816.F32 R20, R4.reuse, R38, R20 ;  /* 0x000000260414723c */ /* 0x050fec0000001814 */
[----:B---3--:R-:W-:-:S15]  /*59ce0*/  HMMA.16816.F32 R32, R4, R36, R32 ;  /* 0x000000240420723c */ /* 0x008fde0000001820 */
[----:B------:R-:W-:-:S02]  /*59cf0*/  NOP ;  /* 0x0000000000007918 */ /* 0x000fc40000000000 */
[----:B------:R-:W-:Y:S04]  /*59d00*/  STL.64 [R1+0x400], R20 ;  /* 0x0004001401007387 */ /* 0x000fe80000100a00 */
[----:B------:R0:W-:Y:S04]  /*59d10*/  STL.64 [R1+0x408], R22 ;  /* 0x0004081601007387 */ /* 0x0001e80000100a00 */
[----:B0-----:R-:W3:Y:S04]  /*59d20*/  LDL.LU.64 R22, [R1+0x6488] ;  /* 0x0064880001167983 */ /* 0x001ee80000300a00 */
[----:B------:R-:W4:Y:S04]  /*59d30*/  LDL.LU.64 R20, [R1+0x6480] ;  /* 0x0064800001147983 */ /* 0x000f280000300a00 */
[----:B------:R-:W-:Y:S04]  /*59d40*/  STL.64 [R1+0x3f0], R32 ;  /* 0x0003f02001007387 */ /* 0x000fe80000100a00 */
[----:B------:R0:W-:Y:S04]  /*59d50*/  STL.64 [R1+0x3f8], R34 ;  /* 0x0003f82201007387 */ /* 0x0001e80000100a00 */
[----:B0-----:R-:W2:Y:S04]  /*59d60*/  LDL.LU.64 R34, [R1+0x6478] ;  /* 0x0064780001227983 */ /* 0x001ea80000300a00 */
[----:B------:R-:W3:Y:S04]  /*59d70*/  LDL.LU.64 R32, [R1+0x6470] ;  /* 0x0064700001207983 */ /* 0x000ee80000300a00 */
[----:B------:R-:W-:Y:S04]  /*59d80*/  STL.64 [R1+0x6410], R38 ;  /* 0x0064102601007387 */ /* 0x000fe80000100a00 */
[----:B------:R0:W-:Y:S04]  /*59d90*/  STL.64 [R1+0x6408], R36 ;  /* 0x0064082401007387 */ /* 0x0001e80000100a00 */
[----:B0-----:R-:W3:Y:S04]  /*59da0*/  LDL.LU R36, [R1+0x3d0] ;  /* 0x0003d00001247983 */ /* 0x001ee80000300800 */
[----:B------:R-:W3:Y:S04]  /*59db0*/  LDL.LU R37, [R1+0x3d4] ;  /* 0x0003d40001257983 */ /* 0x000ee80000300800 */
[----:B------:R-:W3:Y:S04]  /*59dc0*/  LDL.LU R38, [R1+0x3d8] ;  /* 0x0003d80001267983 */ /* 0x000ee80000300800 */
[----:B------:R-:W3:Y:S01]  /*59dd0*/  LDL.LU R39, [R1+0x3dc] ;  /* 0x0003dc0001277983 */ /* 0x000ee20000300800 */
[----:B--2---:R-:W-:-:S15]  /*59de0*/  HMMA.16816.F32 R24, R4, R34, R24 ;  /* 0x000000220418723c */ /* 0x004fde0000001818 */
[----:B------:R-:W-:-:S08]  /*59df0*/  NOP ;  /* 0x0000000000007918 */ /* 0x000fd00000000000 */
[----:B------:R-:W-:Y:S04]  /*59e00*/  STL.64 [R1+0x3e0], R24 ;  /* 0x0003e01801007387 */ /* 0x000fe80000100a00 */
[----:B------:R0:W-:Y:S04]  /*59e10*/  STL.64 [R1+0x3e8], R26 ;  /* 0x0003e81a01007387 */ /* 0x0001e80000100a00 */
[----:B0-----:R-:W2:Y:S04]  /*59e20*/  LDL.LU.64 R26, [R1+0x6468] ;  /* 0x00646800011a7983 */ /* 0x001ea80000300a00 */
[----:B------:R-:W4:Y:S01]  /*59e30*/  LDL.LU.64 R24, [R1+0x6460] ;  /* 0x0064600001187983 */ /* 0x000f220000300a00 */
[C---:B---3--:R-:W-:Y:S03]  /*59e40*/  HMMA.16816.F32 R36, R4.reuse, R32, R36 ;  /* 0x000000200424723c */ /* 0x048fe60000001824 */
[----:B------:R-:W-:Y:S04]  /*59e50*/  STL.64 [R1+0x6430], R34 ;  /* 0x0064302201007387 */ /* 0x000fe80000100a00 */
[----:B------:R2:W-:Y:S01]  /*59e60*/  STL.64 [R1+0x6428], R32 ;  /* 0x0064282001007387 */ /* 0x0005e20000100a00 */
[----:B------:R-:W-:-:S15]  /*59e70*/  HMMA.16816.F32 R8, R4, R22, R8 ;  /* 0x000000160408723c */ /* 0x000fde0000001808 */
[----:B------:R-:W-:Y:S04]  /*59e80*/  STL.64 [R1+0x3d0], R36 ;  /* 0x0003d02401007387 */ /* 0x000fe80000100a00 */
[----:B------:R-:W-:Y:S01]  /*59e90*/  STL.64 [R1+0x3d8], R38 ;  /* 0x0003d82601007387 */ /* 0x000fe20000100a00 */
[C---:B--2---:R-:W-:Y:S06]  /*59ea0*/  HMMA.16816.F32 R32, R4.reuse, R26, R40 ;  /* 0x0000001a0420723c */ /* 0x044fec0000001828 */
[----:B----4-:R-:W-:Y:S01]  /*59eb0*/  HMMA.16816.F32 R28, R4, R24, R28 ;  /* 0x00000018041c723c */ /* 0x010fe2000000181c */
[----:B------:R-:W-:-:S15]  /*59ec0*/  STL.64 [R1+0x6440], R26 ;  /* 0x0064401a01007387 */ /* 0x000fde0000100a00 */
[----:B------:R-:W-:-:S01]  /*59ed0*/  NOP ;  /* 0x0000000000007918 */ /* 0x000fc20000000000 */
[----:B------:R-:W-:Y:S04]  /*59ee0*/  STL.64 [R1+0x3c0], R32 ;  /* 0x0003c02001007387 */ /* 0x000fe80000100a00 */
[----:B------:R-:W-:Y:S04]  /*59ef0*/  STL.64 [R1+0x3c8], R34 ;  /* 0x0003c82201007387 */ /* 0x000fe80000100a00 */
[----:B------:R0:W-:Y:S04]  /*59f00*/  STL.64 [R1+0x6438], R24 ;  /* 0x0064381801007387 */ /* 0x0001e80000100a00 */
[----:B------:R-:W-:Y:S04]  /*59f10*/  STL.64 [R1+0x3b0], R28 ;  /* 0x0003b01c01007387 */ /* 0x000fe80000100a00 */
[----:B------:R1:W-:Y:S01]  /*59f20*/  STL.64 [R1+0x3b8], R30 ;  /* 0x0003b81e01007387 */ /* 0x0003e20000100a00 */
[C---:B0-----:R-:W-:Y:S03]  /*59f30*/  HMMA.16816.F32 R24, R4.reuse, R18, R52 ;  /* 0x000000120418723c */ /* 0x041fe60000001834 */
[----:B------:R-:W-:Y:S03]  /*59f40*/  STL.64 [R1+0x3a0], R8 ;  /* 0x0003a00801007387 */ /* 0x000fe60000100a00 */
[C---:B-1----:R-:W-:Y:S01]  /*59f50*/  HMMA.16816.F32 R28, R4.reuse, R20, R56 ;  /* 0x00000014041c723c */ /* 0x042fe20000001838 */
[----:B------:R0:W-:Y:S05]  /*59f60*/  STL.64 [R1+0x3a8], R10 ;  /* 0x0003a80a01007387 */ /* 0x0001ea0000100a00 */
[----:B0-----:R-:W-:-:S15]  /*59f70*/  HMMA.16816.F32 R8, R4, R16, R48 ;  /* 0x000000100408723c */ /* 0x001fde0000001830 */
[----:B------:R-:W-:-:S02]  /*59f80*/  NOP ;  /* 0x0000000000007918 */ /* 0x000fc40000000000 */
[----:B------:R-:W-:Y:S04]  /*59f90*/  STL.64 [R1+0x390], R28 ;  /* 0x0003901c01007387 */ /* 0x000fe80000100a00 */
[----:B------:R-:W-:Y:S04]  /*59fa0*/  STL.64 [R1+0x398], R30 ;  /* 0x0003981e01007387 */ /* 0x000fe80000100a00 */
[----:B------:R-:W-:Y:S04]  /*59fb0*/  STL.64 [R1+0x6400], R18 ;  /* 0x0064001201007387 */ /* 0x000fe80000100a00 */
[----:B------:R-:W-:Y:S04]  /*59fc0*/  STL.64 [R1+0x380], R24 ;  /* 0x0003801801007387 */ /* 0x000fe80000100a00 */
[----:B------:R-:W-:Y:S04]  /*59fd0*/  STL.64 [R1+0x388], R26 ;  /* 0x0003881a01007387 */ /* 0x000fe80000100a00 */
[----:B------:R-:W-:Y:S04]  /*59fe0*/  STL.64 [R1+0x63f8], R16 ;  /* 0x0063f81001007387 */ /* 0x000fe80000100a00 */
[----:B------:R-:W-:Y:S04]  /*59ff0*/  STL.64 [R1+0x370], R8 ;  /* 0x0003700801007387 */ /* 0x000fe80000100a00 */
[----:B------:R0:W-:Y:S04]  /*5a000*/  STL.64 [R1+0x378], R10 ;  /* 0x0003780a01007387 */ /* 0x0001e80000100a00 */
[----:B------:R-:W2:Y:S01]  /*5a010*/  LDL.LU R48, [R1+0x2c0] ;  /* 0x0002c00001307983 */ /* 0x000ea20000300800 */
[----:B0-----:R-:W-:-:S15]  /*5a020*/  HMMA.16816.F32 R8, R4, R14, R44 ;  /* 0x0000000e0408723c */ /* 0x001fde000000182c */
[----:B------:R-:W-:-:S08]  /*5a030*/  NOP ;  /* 0x0000000000007918 */ /* 0x000fd00000000000 */
[----:B------:R0:W-:Y:S04]  /*5a040*/  STL.64 [R1+0x360], R8 ;  /* 0x0003600801007387 */ /* 0x0001e80000100a00 */
[----:B------:R1:W-:Y:S04]  /*5a050*/  STL.64 [R1+0x368], R10 ;  /* 0x0003680a01007387 */ /* 0x0003e80000100a00 */
[----:B------:R-:W2:Y:S04]  /*5a060*/  LDL.LU R49, [R1+0x2c4] ;  /* 0x0002c40001317983 */ /* 0x000ea80000300800 */
[----:B------:R-:W2:Y:S04]  /*5a070*/  LDL.LU R50, [R1+0x2c8] ;  /* 0x0002c80001327983 */ /* 0x000ea80000300800 */
[----:B------:R-:W2:Y:S04]  /*5a080*/  LDL.LU R51, [R1+0x2cc] ;  /* 0x0002cc0001337983 */ /* 0x000ea80000300800 */
[----:B------:R-:W3:Y:S04]  /*5a090*/  LDL.LU R56, [R1+0x2e0] ;  /* 0x0002e00001387983 */ /* 0x000ee80000300800 */
[----:B------:R-:W3:Y:S04]  /*5a0a0*/  LDL.LU R57, [R1+0x2e4] ;  /* 0x0002e40001397983 */ /* 0x000ee80000300800 */
[----:B------:R-:W3:Y:S04]  /*5a0b0*/  LDL.LU R58, [R1+0x2e8] ;  /* 0x0002e800013a7983 */ /* 0x000ee80000300800 */
[----:B------:R-:W3:Y:S04]  /*5a0c0*/  LDL.LU R59, [R1+0x2ec] ;  /* 0x0002ec00013b7983 */ /* 0x000ee80000300800 */
[----:B0-----:R-:W4:Y:S04]  /*5a0d0*/  LDL.LU R8, [R1+0x350] ;  /* 0x0003500001087983 */ /* 0x001f280000300800 */
[----:B------:R-:W4:Y:S04]  /*5a0e0*/  LDL.LU R9, [R1+0x354] ;  /* 0x0003540001097983 */ /* 0x000f280000300800 */
[----:B-1----:R-:W4:Y:S04]  /*5a0f0*/  LDL.LU R10, [R1+0x358] ;  /* 0x00035800010a7983 */ /* 0x002f280000300800 */
[----:B------:R-:W4:Y:S04]  /*5a100*/  LDL.LU R11, [R1+0x35c] ;  /* 0x00035c00010b7983 */ /* 0x000f280000300800 */
        /* <DEDUP_REMOVED lines=36> */
[----:B--2---:R-:W-:-:S03]  /*5a350*/  IMAD R28, R28, 0x100, R13 ;  /* 0x000001001c1c7824 */ /* 0x004fc600078e020d */
[----:B------:R-:W4:Y:S02]  /*5a360*/  LDL.LU R13, [R1+0x6458] ;  /* 0x00645800010d7983 */ /* 0x000f240000300800 */
[----:B----4-:R-:W-:-:S15]  /*5a370*/  HMMA.16816.F32 R8, R4, R12, R8 ;  /* 0x0000000c0408723c */ /* 0x010fde0000001808 */
[----:B------:R-:W-:-:S08]  /*5a380*/  NOP ;  /* 0x0000000000007918 */ /* 0x000fd00000000000 */
[----:B------:R-:W-:Y:S04]  /*5a390*/  STL.64 [R1+0x350], R8 ;  /* 0x0003500801007387 */ /* 0x000fe80000100a00 */
[----:B------:R0:W-:Y:S04]  /*5a3a0*/  STL.64 [R1+0x358], R10 ;  /* 0x0003580a01007387 */ /* 0x0001e80000100a00 */
[----:B0-----:R-:W3:Y:S04]  /*5a3b0*/  LDL.LU.64 R10, [R1+0x6450] ;  /* 0x00645000010a7983 */ /* 0x001ee80000300a00 */
[----:B------:R-:W2:Y:S04]  /*5a3c0*/  LDL.LU.64 R8, [R1+0x6448] ;  /* 0x0064480001087983 */ /* 0x000ea80000300a00 */
[----:B------:R-:W-:Y:S01]  /*5a3d0*/  STL [R1+0x63c0], R13 ;  /* 0x0063c00d01007387 */ /* 0x000fe20000100800 */
[C---:B---3--:R-:W-:Y:S06]  /*5a3e0*/  HMMA.16816.F32 R24, R4.reuse, R10, R24 ;  /* 0x0000000a0418723c */ /* 0x048fec0000001818 */
[----:B--2---:R-:W-:-:S15]  /*5a3f0*/  HMMA.16816.F32 R32, R4, R8, R32 ;  /* 0x000000080420723c */ /* 0x004fde0000001820 */
[----:B------:R-:W-:-:S02]  /*5a400*/  NOP ;  /* 0x0000000000007918 */ /* 0x000fc40000000000 */
[----:B------:R-:W-:Y:S04]  /*5a410*/  STL.64 [R1+0x340], R24 ;  /* 0x0003401801007387 */ /* 0x000fe80000100a00 */
[----:B------:R0:W-:Y:S01]  /*5a420*/  STL.64 [R1+0x348], R26 ;  /* 0x0003481a01007387 */ /* 0x0001e20000100a00 */
[----:B------:R-:W-:Y:S03]  /*5a430*/  HMMA.16816.F32 R4, R4, R2, R40 ;  /* 0x000000020404723c */ /* 0x000fe60000001828 */
        /* <DEDUP_REMOVED lines=13> */
[----:B------:R-:W-:-:S02]  /*5a510*/  IMAD R29, R30, 0x100, R29 ;  /* 0x000001001e1d7824 */ /* 0x000fc400078e021d */
[----:B------:R-:W-:Y:S01]  /*5a520*/  IMAD R30, R0, 0x100, R31 ;  /* 0x00000100001e7824 */ /* 0x000fe200078e021f */
[----:B------:R-:W-:Y:S01]  /*5a530*/  F2FP.F16.E4M3.UNPACK_B R28, R28 ;  /* 0x0000001cff1c723e */ /* 0x000fe200020006ff */
[----:B------:R-:W-:Y:S01]  /*5a540*/  IMAD R31, R60, 0x100, R61 ;  /* 0x000001003c1f7824 */ /* 0x000fe200078e023d */
        /* <DEDUP_REMOVED lines=14> */
[----:B0-----:R-:W3:Y:S04]  /*5a630*/  LDL.LU.64 R38, [R1+0x6410] ;  /* 0x0064100001267983 */ /* 0x001ee80000300a00 */
[----:B------:R-:W4:Y:S04]  /*5a640*/  LDL.LU.64 R36, [R1+0x6408] ;  /* 0x0064080001247983 */ /* 0x000f280000300a00 */
[----:B------:R-:W-:Y:S04]  /*5a650*/  STL.64 [R1+0x63a8], R42 ;  /* 0x0063a82a01007387 */ /* 0x000fe80000100a00 */
[----:B--2---:R3:W-:Y:S02]  /*5a660*/  STL.64 [R1+0x63a0], R40 ;  /* 0x0063a02801007387 */ /* 0x0047e40000100a00 */
[C---:B---3--:R-:W-:Y:S06]  /*5a670*/  HMMA.16816.F32 R40, R28.reuse, R38, R4 ;  /* 0x000000261c28723c */ /* 0x048fec0000001804 */
[C---:B----4-:R-:W-:Y:S01]  /*5a680*/  HMMA.16816.F32 R4, R28.reuse, R36, R8 ;  /* 0x000000241c04723c */ /* 0x050fe20000001808 */
[----:B------:R-:W-:Y:S05]  /*5a690*/  STL.64 [R1+0x63d0], R38 ;  /* 0x0063d02601007387 */ /* 0x000fea0000100a00 */
[C---:B------:R-:W-:Y:S11]  /*5a6a0*/  HMMA.16816.F32 R8, R28.reuse, R34, R16 ;  /* 0x000000221c08723c */ /* 0x040ff60000001810 */
[----:B------:R-:W-:Y:S04]  /*5a6b0*/  STL.64 [R1+0x310], R40 ;  /* 0x0003102801007387 */ /* 0x000fe80000100a00 */
[----:B------:R-:W-:Y:S04]  /*5a6c0*/  STL.64 [R1+0x318], R42 ;  /* 0x0003182a01007387 */ /* 0x000fe80000100a00 */
[----:B------:R-:W-:Y:S04]  /*5a6d0*/  STL.64 [R1+0x63c8], R36 ;  /* 0x0063c82401007387 */ /* 0x000fe80000100a00 */
[----:B------:R-:W-:Y:S04]  /*5a6e0*/  STL.64 [R1+0x300], R4 ;  /* 0x0003000401007387 */ /* 0x000fe80000100a00 */
[----:B------:R0:W-:Y:S02]  /*5a6f0*/  STL.64 [R1+0x308], R6 ;  /* 0x0003080601007387 */ /* 0x0001e40000100a00 */
[C---:B0-----:R-:W-:Y:S02]  /*5a700*/  HMMA.16816.F32 R4, R28.reuse, R32, R56 ;  /* 0x000000201c04723c */ /* 0x041fe40000001838 */
[----:B------:R-:W-:Y:S04]  /*5a710*/  STL.64 [R1+0x63e0], R34 ;  /* 0x0063e02201007387 */ /* 0x000fe80000100a00 */
[----:B------:R-:W-:Y:S04]  /*5a720*/  STL.64 [R1+0x2f0], R8 ;  /* 0x0002f00801007387 */ /* 0x000fe80000100a00 */
[----:B------:R0:W-:Y:S04]  /*5a730*/  STL.64 [R1+0x2f8], R10 ;  /* 0x0002f80a01007387 */ /* 0x0001e80000100a00 */
[----:B------:R-:W-:Y:S01]  /*5a740*/  STL.64 [R1+0x63d8], R32 ;  /* 0x0063d82001007387 */ /* 0x000fe20000100a00 */
[C---:B0-----:R-:W-:Y:S08]  /*5a750*/  HMMA.16816.F32 R8, R28.reuse, R26, R52 ;  /* 0x0000001a1c08723c */ /* 0x041ff00000001834 */
[----:B------:R-:W-:Y:S04]  /*5a760*/  STL.64 [R1+0x2e0], R4 ;  /* 0x0002e00401007387 */ /* 0x000fe80000100a00 */
[----:B------:R0:W-:Y:S02]  /*5a770*/  STL.64 [R1+0x2e8], R6 ;  /* 0x0002e80601007387 */ /* 0x0001e40000100a00 */
[C---:B0-----:R-:W-:Y:S02]  /*5a780*/  HMMA.16816.F32 R4, R28.reuse, R24, R48 ;  /* 0x000000181c04723c */ /* 0x041fe40000001830 */
[----:B------:R-:W-:Y:S07]  /*5a790*/  STL.64 [R1+0x63f0], R26 ;  /* 0x0063f01a01007387 */ /* 0x000fee0000100a00 */
[----:B------:R-:W-:Y:S04]  /*5a7a0*/  STL.64 [R1+0x2d0], R8 ;  /* 0x0002d00801007387 */ /* 0x000fe80000100a00 */
[----:B------:R-:W-:Y:S04]  /*5a7b0*/  STL.64 [R1+0x2d8], R10 ;  /* 0x0002d80a01007387 */ /* 0x000fe80000100a00 */
[----:B------:R-:W-:Y:S06]  /*5a7c0*/  STL.64 [R1+0x63e8], R24 ;  /* 0x0063e81801007387 */ /* 0x000fec0000100a00 */
        /* <DEDUP_REMOVED lines=30> */
[----:B------:R-:W3:Y:S04]  /*5a9b0*/  LDL.LU R36, [R1+0x270] ;  /* 0x0002700001247983 */ /* 0x000ee80000300800 */
[----:B------:R-:W3:Y:S04]  /*5a9c0*/  LDL.LU R37, [R1+0x274] ;  /* 0x0002740001257983 */ /* 0x000ee80000300800 */
[----:B------:R-:W3:Y:S04]  /*5a9d0*/  LDL.LU R38, [R1+0x278] ;  /* 0x0002780001267983 */ /* 0x000ee80000300800 */
[----:B------:R-:W3:Y:S04]  /*5a9e0*/  LDL.LU R39, [R1+0x27c] ;  /* 0x00027c0001277983 */ /* 0x000ee80000300800 */
[----:B------:R-:W4:Y:S04]  /*5a9f0*/  LDL.LU R13, [R1+0x25ec] ;  /* 0x0025ec00010d7983 */ /* 0x000f280000300800 */
[----:B0-----:R-:W4:Y:S04]  /*5aa00*/  LDL.LU R4, [R1+0x25e8] ;  /* 0x0025e80001047983 */ /* 0x001f280000300800 */
[----:B------:R-:W4:Y:S04]  /*5aa10*/  LDL.LU R5, [R1+0x25f4] ;  /* 0x0025f40001057983 */ /* 0x000f280000300800 */
[----:B-1----:R-:W4:Y:S04]  /*5aa20*/  LDL.LU R6, [R1+0x25f0] ;  /* 0x0025f00001067983 */ /* 0x002f280000300800 */
        /* <DEDUP_REMOVED lines=22> */
[C---:B---3--:R-:W-:Y:S03]  /*5ab90*/  HMMA.16816.F32 R36, R28.reuse, R14, R36 ;  /* 0x0000000e1c24723c */ /* 0x048fe60000001824 */
[----:B------:R-:W-:Y:S04]  /*5aba0*/  STL.64 [R1+0x6388], R22 ;  /* 0x0063881601007387 */ /* 0x000fe80000100a00 */
[----:B------:R0:W-:Y:S04]  /*5abb0*/  STL.64 [R1+0x6380], R20 ;  /* 0x0063801401007387 */ /* 0x0001e80000100a00 */
[----:B0-----:R-:W3:Y:S04]  /*5abc0*/  LDL.LU R20, [R1+0x1e20] ;  /* 0x001e200001147983 */ /* 0x001ee80000300800 */
[----:B------:R-:W3:Y:S04]  /*5abd0*/  LDL.LU R21, [R1+0x1e24] ;  /* 0x001e240001157983 */ /* 0x000ee80000300800 */
[----:B------:R-:W3:Y:S04]  /*5abe0*/  LDL.LU R22, [R1+0x1e28] ;  /* 0x001e280001167983 */ /* 0x000ee80000300800 */
[----:B------:R-:W3:Y:S01]  /*5abf0*/  LDL.LU R23, [R1+0x1e2c] ;  /* 0x001e2c0001177983 */ /* 0x000ee20000300800 */
[----:B----4-:R-:W-:Y:S01]  /*5ac00*/  IMAD R4, R4, 0x100, R13 ;  /* 0x0000010004047824 */ /* 0x010fe200078e020d */
[C---:B--2---:R-:W-:Y:S06]  /*5ac10*/  HMMA.16816.F32 R24, R28.reuse, R18, R24 ;  /* 0x000000121c18723c */ /* 0x044fec0000001818 */
[----:B------:R-:W-:-:S15]  /*5ac20*/  HMMA.16816.F32 R32, R28, R16, R32 ;  /* 0x000000101c20723c */ /* 0x000fde0000001820 */
        /* <DEDUP_REMOVED lines=8> */
[----:B------:R-:W4:Y:S04]  /*5acb0*/  LDL.LU.64 R32, [R1+0x63d8] ;  /* 0x0063d80001207983 */ /* 0x000f280000300a00 */
[----:B------:R-:W-:Y:S04]  /*5acc0*/  STL.64 [R1+0x6368], R18 ;  /* 0x0063681201007387 */ /* 0x000fe80000100a00 */
[----:B------:R0:W-:Y:S04]  /*5acd0*/  STL.64 [R1+0x6360], R16 ;  /* 0x0063601001007387 */ /* 0x0001e80000100a00 */
[----:B0-----:R-:W3:Y:S04]  /*5ace0*/  LDL.LU R16, [R1+0x630] ;  /* 0x0006300001107983 */ /* 0x001ee80000300800 */
[----:B------:R-:W3:Y:S04]  /*5acf0*/  LDL.LU R17, [R1+0x634] ;  /* 0x0006340001117983 */ /* 0x000ee80000300800 */
[----:B------:R-:W3:Y:S04]  /*5ad00*/  LDL.LU R18, [R1+0x638] ;  /* 0x0006380001127983 */ /* 0x000ee80000300800 */
[----:B------:R-:W3:Y:S04]  /*5ad10*/  LDL.LU R19, [R1+0x63c] ;  /* 0x00063c0001137983 */ /* 0x000ee80000300800 */
[----:B------:R-:W-:Y:S04]  /*5ad20*/  STL.64 [R1+0x270], R36 ;  /* 0x0002702401007387 */ /* 0x000fe80000100a00 */
[----:B------:R0:W-:Y:S04]  /*5ad30*/  STL.64 [R1+0x278], R38 ;  /* 0x0002782601007387 */ /* 0x0001e80000100a00 */
[----:B0-----:R-:W2:Y:S04]  /*5ad40*/  LDL.LU.64 R38, [R1+0x63d0] ;  /* 0x0063d00001267983 */ /* 0x001ea80000300a00 */
[----:B------:R-:W4:Y:S04]  /*5ad50*/  LDL.LU.64 R36, [R1+0x63c8] ;  /* 0x0063c80001247983 */ /* 0x000f280000300a00 */
[----:B------:R-:W3:Y:S02]  /*5ad60*/  LDL.LU R13, [R1+0x63c0] ;  /* 0x0063c000010d7983 */ /* 0x000ee40000300800 */
[----:B---3--:R-:W-:-:S15]  /*5ad70*/  HMMA.16816.F32 R8, R28, R12, R8 ;  /* 0x0000000c1c08723c */ /* 0x008fde0000001808 */
[----:B------:R-:W-:-:S08]  /*5ad80*/  NOP ;  /* 0x0000000000007918 */ /* 0x000fd00000000000 */
[----:B------:R-:W-:Y:S04]  /*5ad90*/  STL.64 [R1+0x260], R8 ;  /* 0x0002600801007387 */ /* 0x000fe80000100a00 */
[----:B------:R0:W-:Y:S04]  /*5ada0*/  STL.64 [R1+0x268], R10 ;  /* 0x0002680a01007387 */ /* 0x0001e80000100a00 */
[----:B0-----:R-:W3:Y:S04]  /*5adb0*/  LDL.LU.64 R10, [R1+0x63b8] ;  /* 0x0063b800010a7983 */ /* 0x001ee80000300a00 */
[----:B------:R-:W2:Y:S04]  /*5adc0*/  LDL.LU.64 R8, [R1+0x63b0] ;  /* 0x0063b00001087983 */ /* 0x000ea80000300a00 */
[----:B------:R-:W-:Y:S04]  /*5add0*/  STL.64 [R1+0x6378], R14 ;  /* 0x0063780e01007387 */ /* 0x000fe80000100a00 */
[----:B------:R0:W-:Y:S04]  /*5ade0*/  STL.64 [R1+0x6370], R12 ;  /* 0x0063700c01007387 */ /* 0x0001e80000100a00 */
[----:B0-----:R-:W2:Y:S04]  /*5adf0*/  LDL.LU R12, [R1+0x240] ;  /* 0x00024000010c7983 */ /* 0x001ea80000300800 */
[----:B------:R-:W2:Y:S04]  /*5ae00*/  LDL.LU R13, [R1+0x244] ;  /* 0x00024400010d7983 */ /* 0x000ea80000300800 */
[----:B------:R-:W2:Y:S04]  /*5ae10*/  LDL.LU R14, [R1+0x248] ;  /* 0x00024800010e7983 */ /* 0x000ea80000300800 */
[----:B------:R-:W2:Y:S01]  /*5ae20*/  LDL.LU R15, [R1+0x24c] ;  /* 0x00024c00010f7983 */ /* 0x000ea20000300800 */
[----:B---3--:R-:W-:-:S15]  /*5ae30*/  HMMA.16816.F32 R40, R28, R10, R40 ;  /* 0x0000000a1c28723c */ /* 0x008fde0000001828 */
[----:B------:R-:W-:-:S08]  /*5ae40*/  NOP ;  /* 0x0000000000007918 */ /* 0x000fd00000000000 */
[----:B------:R-:W-:Y:S04]  /*5ae50*/  STL.64 [R1+0x250], R40 ;  /* 0x0002502801007387 */ /* 0x000fe80000100a00 */
[----:B------:R0:W-:Y:S04]  /*5ae60*/  STL.64 [R1+0x258], R42 ;  /* 0x0002582a01007387 */ /* 0x0001e80000100a00 */
[----:B0-----:R-:W3:Y:S01]  /*5ae70*/  LDL.LU.64 R42, [R1+0x63a8] ;  /* 0x0063a800012a7983 */ /* 0x001ee20000300a00 */
[----:B--2---:R-:W-:Y:S03]  /*5ae80*/  HMMA.16816.F32 R12, R28, R8, R12 ;  /* 0x000000081c0c723c */ /* 0x004fe6000000180c */
[----:B------:R-:W2:Y:S04]  /*5ae90*/  LDL.LU.64 R40, [R1+0x63a0] ;  /* 0x0063a00001287983 */ /* 0x000ea80000300a00 */
[----:B------:R-:W-:Y:S04]  /*5aea0*/  STL.64 [R1+0x6398], R10 ;  /* 0x0063980a01007387 */ /* 0x000fe80000100a00 */
[----:B------:R0:W-:Y:S01]  /*5aeb0*/  STL.64 [R1+0x6390], R8 ;  /* 0x0063900801007387 */ /* 0x0001e20000100a00 */
[----:B------:R-:W-:-:S02]  /*5aec0*/  IMAD R5, R6, 0x100, R5 ;  /* 0x0000010006057824 */ /* 0x000fc400078e0205 */
[----:B------:R-:W-:Y:S02]  /*5aed0*/  IMAD R6, R0, 0x100, R7 ;  /* 0x0000010000067824 */ /* 0x000fe400078e0207 */
[----:B------:R-:W-:Y:S01]  /*5aee0*/  IMAD R7, R60, 0x100, R61 ;  /* 0x000001003c077824 */ /* 0x000fe200078e023d */
[----:B0-----:R-:W-:Y:S01]  /*5aef0*/  HMMA.16816.F32 R8, R28, R2, R16 ;  /* 0x000000021c08723c */ /* 0x001fe20000001810 */
[----:B------:R-:W-:Y:S02]  /*5af00*/  F2FP.F16.E4M3.UNPACK_B R4, R4 ;  /* 0x00000004ff04723e */ /* 0x000fe400020006ff */
[----:B------:R-:W-:Y:S02]  /*5af10*/  F2FP.F16.E4M3.UNPACK_B R5, R5 ;  /* 0x00000005ff05723e */ /* 0x000fe400020006ff */
[----:B------:R-:W-:Y:S02]  /*5af20*/  F2FP.F16.E4M3.UNPACK_B R6, R6 ;  /* 0x00000006ff06723e */ /* 0x000fe400020006ff */
[----:B------:R-:W-:Y:S01]  /*5af30*/  F2FP.F16.E4M3.UNPACK_B R7, R7 ;  /* 0x00000007ff07723e */ /* 0x000fe200020006ff */
[----:B------:R-:W-:Y:S04]  /*5af40*/  STL.64 [R1+0x240], R12 ;  /* 0x0002400c01007387 */ /* 0x000fe80000100a00 */
[----:B------:R0:W-:Y:S11]  /*5af50*/  STL.64 [R1+0x248], R14 ;  /* 0x0002480e01007387 */ /* 0x0001f60000100a00 */
[----:B------:R-:W-:Y:S01]  /*5af60*/  STL.64 [R1+0x630], R8 ;  /* 0x0006300801007387 */ /* 0x000fe20000100a00 */
[C---:B0-----:R-:W-:Y:S03]  /*5af70*/  HMMA.16816.F32 R12, R4.reuse, R38, R56 ;  /* 0x00000026040c723c */ /* 0x041fe60000001838 */
[----:B------:R4:W-:Y:S03]  /*5af80*/  STL.64 [R1+0x638], R10 ;  /* 0x0006380a01007387 */ /* 0x0009e60000100a00 */
[C---:B----4-:R-:W-:Y:S06]  /*5af90*/  HMMA.16816.F32 R8, R4.reuse, R36, R52 ;  /* 0x000000240408723c */ /* 0x050fec0000001834 */
[----:B---3--:R-:W-:-:S15]  /*5afa0*/  HMMA.16816.F32 R16, R4, R42, R20 ;  /* 0x0000002a0410723c */ /* 0x008fde0000001814 */
[----:B------:R-:W-:-:S08]  /*5afb0*/  NOP ;  /* 0x0000000000007918 */ /* 0x000fd00000000000 */
[----:B------:R-:W-:Y:S04]  /*5afc0*/  STL.64 [R1+0x1e20], R16 ;  /* 0x001e201001007387 */ /* 0x000fe80000100a00 */
[----:B------:R-:W-:Y:S04]  /*5afd0*/  STL.64 [R1+0x1e28], R18 ;  /* 0x001e281201007387 */ /* 0x000fe80000100a00 */
[----:B------:R-:W-:Y:S04]  /*5afe0*/  STL.64 [R1+0x6358], R38 ;  /* 0x0063582601007387 */ /* 0x000fe80000100a00 */
[----:B------:R-:W-:Y:S04]  /*5aff0*/  STL.64 [R1+0x1e10], R12 ;  /* 0x001e100c01007387 */ /* 0x000fe80000100a00 */
[----:B------:R0:W-:Y:S04]  /*5b000*/  STL.64 [R1+0x1e18], R14 ;  /* 0x001e180e01007387 */ /* 0x0001e80000100a00 */
[----:B------:R1:W-:Y:S04]  /*5b010*/  STL.64 [R1+0x6350], R36 ;  /* 0x0063502401007387 */ /* 0x0003e80000100a00 */
[----:B------:R-:W-:Y:S01]  /*5b020*/  STL.64 [R1+0x1e00], R8 ;  /* 0x001e000801007387 */ /* 0x000fe20000100a00 */
[C---:B0-----:R-:W-:Y:S03]  /*5b030*/  HMMA.16816.F32 R12, R4.reuse, R34, R48 ;  /* 0x00000022040c723c */ /* 0x041fe60000001830 */
[----:B------:R0:W-:Y:S04]  /*5b040*/  STL.64 [R1+0x1e08], R10 ;  /* 0x001e080a01007387 */ /* 0x0001e80000100a00 */
[----:B-1----:R-:W3:Y:S01]  /*5b050*/  LDL.LU R36, [R1+0x1d60] ;  /* 0x001d600001247983 */ /* 0x002ee20000300800 */
[----:B0-----:R-:W-:-:S15]  /*5b060*/  HMMA.16816.F32 R8, R4, R32, R44 ;  /* 0x000000200408723c */ /* 0x001fde000000182c */
[----:B------:R-:W-:Y:S04]  /*5b070*/  STL.64 [R1+0x1df0], R12 ;  /* 0x001df00c01007387 */ /* 0x000fe80000100a00 */
[----:B------:R-:W-:Y:S04]  /*5b080*/  STL.64 [R1+0x1df8], R14 ;  /* 0x001df80e01007387 */ /* 0x000fe80000100a00 */
[----:B------:R0:W-:Y:S04]  /*5b090*/  STL.64 [R1+0x1de0], R8 ;  /* 0x001de00801007387 */ /* 0x0001e80000100a00 */
[----:B------:R1:W-:Y:S04]  /*5b0a0*/  STL.64 [R1+0x1de8], R10 ;  /* 0x001de80a01007387 */ /* 0x0003e80000100a00 */
        /* <DEDUP_REMOVED lines=47> */
[----:B------:R-:W-:-:S08]  /*5b3a0*/  NOP ;  /* 0x0000000000007918 */ /* 0x000fd00000000000 */
        /* <DEDUP_REMOVED lines=27> */
[----:B0-----:R-:W3:Y:S04]  /*5b560*/  LDL.LU R20, [R1+0x1d90] ;  /* 0x001d900001147983 */ /* 0x001ee80000300800 */
[----:B------:R-:W3:Y:S04]  /*5b570*/  LDL.LU R21, [R1+0x1d94] ;  /* 0x001d940001157983 */ /* 0x000ee80000300800 */
[----:B------:R-:W3:Y:S04]  /*5b580*/  LDL.LU R22, [R1+0x1d98] ;  /* 0x001d980001167983 */ /* 0x000ee80000300800 */
[----:B------:R-:W3:Y:S01]  /*5b590*/  LDL.LU R23, [R1+0x1d9c] ;  /* 0x001d9c0001177983 */ /* 0x000ee20000300800 */
[----:B------:R-:W-:-:S02]  /*5b5a0*/  IMAD R30, R0, 0x100, R56 ;  /* 0x00000100001e7824 */ /* 0x000fc400078e0238 */
[----:B------:R-:W-:Y:S02]  /*5b5b0*/  IMAD R29, R57, 0x100, R58 ;  /* 0x00000100391d7824 */ /* 0x000fe400078e023a */
[----:B------:R-:W-:Y:S01]  /*5b5c0*/  IMAD R28, R59, 0x100, R31 ;  /* 0x000001003b1c7824 */ /* 0x000fe200078e021f */
[----:B---3--:R-:W-:-:S15]  /*5b5d0*/  HMMA.16816.F32 R20, R4, R18, R20 ;  /* 0x000000120414723c */ /* 0x008fde0000001814 */
[----:B------:R-:W-:-:S08]  /*5b5e0*/  NOP ;  /* 0x0000000000007918 */ /* 0x000fd00000000000 */
[----:B------:R-:W-:Y:S04]  /*5b5f0*/  STL.64 [R1+0x1d90], R20 ;  /* 0x001d901401007387 */ /* 0x000fe80000100a00 */
[----:B------:R0:W-:Y:S04]  /*5b600*/  STL.64 [R1+0x1d98], R22 ;  /* 0x001d981601007387 */ /* 0x0001e80000100a00 */
[----:B------:R-:W-:Y:S04]  /*5b610*/  STL.64 [R1+0x6308], R18 ;  /* 0x0063081201007387 */ /* 0x000fe80000100a00 */
[----:B--2---:R1:W-:Y:S01]  /*5b620*/  STL.64 [R1+0x6300], R16 ;  /* 0x0063001001007387 */ /* 0x0043e20000100a00 */
[C---:B0-----:R-:W-:Y:S06]  /*5b630*/  HMMA.16816.F32 R20, R4.reuse, R16, R24 ;  /* 0x000000100414723c */ /* 0x041fec0000001818 */
[----:B-1----:R-:W-:-:S15]  /*5b640*/  HMMA.16816.F32 R16, R4, R14, R32 ;  /* 0x0000000e0410723c */ /* 0x002fde0000001820 */
[----:B------:R-:W-:-:S02]  /*5b650*/  NOP ;  /* 0x0000000000007918 */ /* 0x000fc40000000000 */
[----:B------:R-:W-:Y:S04]  /*5b660*/  STL.64 [R1+0x1d80], R20 ;  /* 0x001d801401007387 */ /* 0x000fe80000100a00 */
[----:B------:R-:W-:Y:S04]  /*5b670*/  STL.64 [R1+0x1d88], R22 ;  /* 0x001d881601007387 */ /* 0x000fe80000100a00 */
[----:B------:R-:W-:Y:S04]  /*5b680*/  STL.64 [R1+0x1d70], R16 ;  /* 0x001d701001007387 */ /* 0x000fe80000100a00 */
[----:B------:R4:W-:Y:S02]  /*5b690*/  STL.64 [R1+0x1d78], R18 ;  /* 0x001d781201007387 */ /* 0x0009e40000100a00 */
[C---:B----4-:R-:W-:Y:S02]  /*5b6a0*/  HMMA.16816.F32 R16, R4.reuse, R12, R36 ;  /* 0x0000000c0410723c */ /* 0x050fe40000001824 */
[----:B------:R-:W-:Y:S04]  /*5b6b0*/  STL.64 [R1+0x6328], R14 ;  /* 0x0063280e01007387 */ /* 0x000fe80000100a00 */
[----:B------:R0:W-:Y:S02]  /*5b6c0*/  STL.64 [R1+0x6320], R12 ;  /* 0x0063200c01007387 */ /* 0x0001e40000100a00 */
[----:B0-----:R-:W-:-:S15]  /*5b6d0*/  HMMA.16816.F32 R12, R4, R8, R48 ;  /* 0x00000008040c723c */ /* 0x001fde0000001830 */
[----:B------:R-:W-:Y:S04]  /*5b6e0*/  STL.64 [R1+0x1d60], R16 ;  /* 0x001d601001007387 */ /* 0x000fe80000100a00 */
[----:B------:R0:W-:Y:S02]  /*5b6f0*/  STL.64 [R1+0x1d68], R18 ;  /* 0x001d681201007387 */ /* 0x0001e40000100a00 */
[C---:B0-----:R-:W-:Y:S06]  /*5b700*/  HMMA.16816.F32 R16, R4.reuse, R10, R52 ;  /* 0x0000000a0410723c */ /* 0x041fec0000001834 */
[----:B------:R-:W-:-:S15]  /*5b710*/  HMMA.16816.F32 R4, R4, R2, R44 ;  /* 0x000000020404723c */ /* 0x000fde000000182c */
[----:B------:R-:W-:-:S02]  /*5b720*/  NOP ;  /* 0x0000000000007918 */ /* 0x000fc40000000000 */
        /* <DEDUP_REMOVED lines=20> */
[----:B------:R-:W-:Y:S01]  /*5b870*/  IMAD R31, R60, 0x100, R61 ;  /* 0x000001003c1f7824 */ /* 0x000fe200078e023d */
[----:B------:R-:W-:-:S02]  /*5b880*/  F2FP.F16.E4M3.UNPACK_B R28, R28 ;  /* 0x0000001cff1c723e */ /* 0x000fc400020006ff */
[----:B------:R-:W2:Y:S01]  /*5b890*/  LDL.LU R20, [R1+0x1cd0] ;  /* 0x001cd00001147983 */ /* 0x000ea20000300800 */
[----:B------:R-:W-:Y:S02]  /*5b8a0*/  F2FP.F16.E4M3.UNPACK_B R29, R29 ;  /* 0x0000001dff1d723e */ /* 0x000fe400020006ff */
[----:B------:R-:W-:Y:S01]  /*5b8b0*/  F2FP.F16.E4M3.UNPACK_B R30, R30 ;  /* 0x0000001eff1e723e */ /* 0x000fe200020006ff */
[----:B------:R-:W2:Y:S01]  /*5b8c0*/  LDL.LU R21, [R1+0x1cd4] ;  /* 0x001cd40001157983 */ /* 0x000ea20000300800 */
[----:B------:R-:W-:-:S03]  /*5b8d0*/  F2FP.F16.E4M3.UNPACK_B R31, R31 ;  /* 0x0000001fff1f723e */ /* 0x000fc600020006ff */
[----:B------:R-:W2:Y:S04]  /*5b8e0*/  LDL.LU R22, [R1+0x1cd8] ;  /* 0x001cd80001167983 */ /* 0x000ea80000300800 */
        /* <DEDUP_REMOVED lines=3290> */
[----:B------:R-:W2:Y:S01]  /*68690*/  LDL.LU R39, [R1+0xa8c] ;  /* 0x000a8c0001277983 */ /* 0x000ea20000300800 */
[----:B------:R-:W-:Y:S01]  /*686a0*/  IMAD R31, R60, 0x100, R61 ;  /* 0x000001003c1f7824 */ /* 0x000fe200078e023d */
[----:B------:R-:W-:-:S02]  /*686b0*/  F2FP.F16.E4M3.UNPACK_B R28, R28 ;  /* 0x0000001cff1c723e */ /* 0x000fc400020006ff */
[----:B------:R-:W3:Y:S01]  /*686c0*/  LDL.LU R32, [R1+0xa60] ;  /* 0x000a600001207983 */ /* 0x000ee20000300800 */
[----:B------:R-:W-:Y:S02]  /*686d0*/  F2FP.F16.E4M3.UNPACK_B R29, R29 ;  /* 0x0000001dff1d723e */ /* 0x000fe400020006ff */
[----:B------:R-:W-:Y:S01]  /*686e0*/  F2FP.F16.E4M3.UNPACK_B R30, R30 ;  /* 0x0000001eff1e723e */ /* 0x000fe200020006ff */
[----:B------:R-:W3:Y:S01]  /*686f0*/  LDL.LU R33, [R1+0xa64] ;  /* 0x000a640001217983 */ /* 0x000ee20000300800 */
[----:B------:R-:W-:-:S03]  /*68700*/  F2FP.F16.E4M3.UNPACK_B R31, R31 ;  /* 0x0000001fff1f723e */ /* 0x000fc600020006ff */
        /* <DEDUP_REMOVED lines=88> */
[----:B------:R2:W-:Y:S01]  /*68c90*/  STL.64 [R1+0x5920], R24 ;  /* 0x0059201801007387 */ /* 0x0005e20000100a00 */
[C---:B---3--:R-:W-:Y:S06]  /*68ca0*/  HMMA.16816.F32 R32, R28.reuse, R22, R32 ;  /* 0x000000161c20723c */ /* 0x048fec0000001820 */
        /* <DEDUP_REMOVED lines=9> */
[----:B----4-:R-:W-:Y:S03]  /*68d40*/  HMMA.16816.F32 R4, R28, R16, R4 ;  /* 0x000000101c04723c */ /* 0x010fe60000001804 */
        /* <DEDUP_REMOVED lines=10> */
[----:B0-----:R-:W-:Y:S02]  /*68df0*/  HMMA.16816.F32 R16, R28, R12, R48 ;  /* 0x0000000c1c10723c */ /* 0x001fe40000001830 */
[----:B------:R-:W-:Y:S01]  /*68e00*/  STL.64 [R1+0x5988], R14 ;  /* 0x0059880e01007387 */ /* 0x000fe20000100a00 */
[----:B------:R-:W-:-:S03]  /*68e10*/  IMAD R4, R44, 0x100, R52 ;  /* 0x000001002c047824 */ /* 0x000fc600078e0234 */
[----:B------:R0:W-:Y:S01]  /*68e20*/  STL.64 [R1+0x5980], R12 ;  /* 0x0059800c01007387 */ /* 0x0001e20000100a00 */
[----:B------:R-:W-:Y:S02]  /*68e30*/  IMAD R5, R47, 0x100, R45 ;  /* 0x000001002f057824 */ /* 0x000fe400078e022d */
[----:B------:R-:W-:-:S14]  /*68e40*/  IMAD R6, R0, 0x100, R46 ;  /* 0x0000010000067824 */ /* 0x000fdc00078e022e */
[----:B------:R1:W-:Y:S04]  /*68e50*/  STL.64 [R1+0x9c0], R16 ;  /* 0x0009c01001007387 */ /* 0x0003e80000100a00 */
[----:B------:R2:W-:Y:S04]  /*68e60*/  STL.64 [R1+0x9c8], R18 ;  /* 0x0009c81201007387 */ /* 0x0005e80000100a00 */
        /* <DEDUP_REMOVED lines=12> */
[----:B0-----:R-:W4:Y:S04]  /*68f30*/  LDL.LU R12, [R1+0x1ed0] ;  /* 0x001ed000010c7983 */ /* 0x001f280000300800 */
[----:B------:R-:W4:Y:S04]  /*68f40*/  LDL.LU R13, [R1+0x1ed4] ;  /* 0x001ed400010d7983 */ /* 0x000f280000300800 */
[----:B------:R-:W4:Y:S04]  /*68f50*/  LDL.LU R14, [R1+0x1ed8] ;  /* 0x001ed800010e7983 */ /* 0x000f280000300800 */
[----:B------:R-:W4:Y:S04]  /*68f60*/  LDL.LU R15, [R1+0x1edc] ;  /* 0x001edc00010f7983 */ /* 0x000f280000300800 */
[----:B-1----:R-:W3:Y:S04]  /*68f70*/  LDL.LU R16, [R1+0x1ec0] ;  /* 0x001ec00001107983 */ /* 0x002ee80000300800 */
[----:B------:R-:W3:Y:S04]  /*68f80*/  LDL.LU R17, [R1+0x1ec4] ;  /* 0x001ec40001117983 */ /* 0x000ee80000300800 */
[----:B--2---:R-:W3:Y:S04]  /*68f90*/  LDL.LU R18, [R1+0x1ec8] ;  /* 0x001ec80001127983 */ /* 0x004ee80000300800 */
[----:B------:R-:W3:Y:S04]  /*68fa0*/  LDL.LU R19, [R1+0x1ecc] ;  /* 0x001ecc0001137983 */ /* 0x000ee80000300800 */
        /* <DEDUP_REMOVED lines=19> */
[----:B------:R-:W2:Y:S01]  /*690e0*/  LDL.LU R23, [R1+0x99c] ;  /* 0x00099c0001177983 */ /* 0x000ea20000300800 */
[----:B------:R-:W-:-:S03]  /*690f0*/  IMAD R7, R60, 0x100, R61 ;  /* 0x000001003c077824 */ /* 0x000fc600078e023d */
[----:B------:R-:W2:Y:S04]  /*69100*/  LDL.LU R24, [R1+0x970] ;  /* 0x0009700001187983 */ /* 0x000ea80000300800 */
[----:B------:R-:W2:Y:S04]  /*69110*/  LDL.LU R25, [R1+0x974] ;  /* 0x0009740001197983 */ /* 0x000ea80000300800 */
[----:B------:R-:W2:Y:S04]  /*69120*/  LDL.LU R26, [R1+0x978] ;  /* 0x00097800011a7983 */ /* 0x000ea80000300800 */
        /* <DEDUP_REMOVED lines=11> */
[----:B------:R0:W-:Y:S01]  /*691e0*/  STL.64 [R1+0x1ec8], R18 ;  /* 0x001ec81201007387 */ /* 0x0001e20000100a00 */
[----:B--2---:R-:W-:Y:S03]  /*691f0*/  HMMA.16816.F32 R28, R28, R2, R40 ;  /* 0x000000021c1c723c */ /* 0x004fe60000001828 */
[----:B0-----:R-:W2:Y:S04]  /*69200*/  LDL.LU.64 R18, [R1+0x5978] ;  /* 0x0059780001127983 */ /* 0x001ea80000300a00 */
[----:B------:R-:W3:Y:S04]  /*69210*/  LDL.LU.64 R16, [R1+0x5970] ;  /* 0x0059700001107983 */ /* 0x000ee80000300a00 */
[----:B------:R-:W-:Y:S04]  /*69220*/  STL.64 [R1+0x5918], R10 ;  /* 0x0059180a01007387 */ /* 0x000fe80000100a00 */
[----:B------:R0:W-:Y:S04]  /*69230*/  STL.64 [R1+0x5910], R8 ;  /* 0x0059100801007387 */ /* 0x0001e80000100a00 */
[----:B0-----:R-:W4:Y:S04]  /*69240*/  LDL.LU R8, [R1+0x930] ;  /* 0x0009300001087983 */ /* 0x001f280000300800 */
[----:B------:R-:W4:Y:S04]  /*69250*/  LDL.LU R9, [R1+0x934] ;  /* 0x0009340001097983 */ /* 0x000f280000300800 */
[----:B------:R-:W4:Y:S04]  /*69260*/  LDL.LU R10, [R1+0x938] ;  /* 0x00093800010a7983 */ /* 0x000f280000300800 */
[----:B------:R-:W4:Y:S04]  /*69270*/  LDL.LU R11, [R1+0x93c] ;  /* 0x00093c00010b7983 */ /* 0x000f280000300800 */
[----:B------:R-:W2:Y:S01]  /*69280*/  LDL.LU.64 R42, [R1+0x5968] ;  /* 0x00596800012a7983 */ /* 0x000ea20000300a00 */
[----:B------:R-:W-:-:S02]  /*69290*/  F2FP.F16.E4M3.UNPACK_B R4, R4 ;  /* 0x00000004ff04723e */ /* 0x000fc400020006ff */
[----:B------:R-:W-:Y:S01]  /*692a0*/  F2FP.F16.E4M3.UNPACK_B R5, R5 ;  /* 0x00000005ff05723e */ /* 0x000fe200020006ff */
[----:B------:R-:W3:Y:S01]  /*692b0*/  LDL.LU.64 R40, [R1+0x5960] ;  /* 0x0059600001287983 */ /* 0x000ee20000300a00 */
[----:B------:R-:W-:Y:S02]  /*692c0*/  F2FP.F16.E4M3.UNPACK_B R6, R6 ;  /* 0x00000006ff06723e */ /* 0x000fe400020006ff */
[----:B------:R-:W-:Y:S01]  /*692d0*/  F2FP.F16.E4M3.UNPACK_B R7, R7 ;  /* 0x00000007ff07723e */ /* 0x000fe200020006ff */
[----:B------:R0:W-:Y:S04]  /*692e0*/  STL.64 [R1+0x9b0], R28 ;  /* 0x0009b01c01007387 */ /* 0x0001e80000100a00 */
[----:B------:R1:W-:Y:S04]  /*692f0*/  STL.64 [R1+0x9b8], R30 ;  /* 0x0009b81e01007387 */ /* 0x0003e80000100a00 */
[----:B0-----:R-:W4:Y:S04]  /*69300*/  LDL.LU R28, [R1+0x940] ;  /* 0x00094000011c7983 */ /* 0x001f280000300800 */
[----:B------:R-:W4:Y:S04]  /*69310*/  LDL.LU R29, [R1+0x944] ;  /* 0x00094400011d7983 */ /* 0x000f280000300800 */
[----:B-1----:R-:W4:Y:S04]  /*69320*/  LDL.LU R30, [R1+0x948] ;  /* 0x00094800011e7983 */ /* 0x002f280000300800 */
[----:B------:R-:W4:Y:S01]  /*69330*/  LDL.LU R31, [R1+0x94c] ;  /* 0x00094c00011f7983 */ /* 0x000f220000300800 */
[----:B--2---:R-:W-:-:S15]  /*69340*/  HMMA.16816.F32 R36, R4, R42, R36 ;  /* 0x0000002a0424723c */ /* 0x004fde0000001824 */
[----:B------:R-:W-:-:S08]  /*69350*/  NOP ;  /* 0x0000000000007918 */ /* 0x000fd00000000000 */
[----:B------:R-:W-:Y:S04]  /*69360*/  STL.64 [R1+0x9a0], R36 ;  /* 0x0009a02401007387 */ /* 0x000fe80000100a00 */
[----:B------:R0:W-:Y:S04]  /*69370*/  STL.64 [R1+0x9a8], R38 ;  /* 0x0009a82601007387 */ /* 0x0001e80000100a00 */
[----:B0-----:R-:W2:Y:S04]  /*69380*/  LDL.LU.64 R38, [R1+0x5958] ;  /* 0x0059580001267983 */ /* 0x001ea80000300a00 */
[----:B------:R-:W4:Y:S04]  /*69390*/  LDL.LU.64 R36, [R1+0x5950] ;  /* 0x0059500001247983 */ /* 0x000f280000300a00 */
[----:B------:R-:W-:Y:S04]  /*693a0*/  STL.64 [R1+0x58e8], R42 ;  /* 0x0058e82a01007387 */ /* 0x000fe80000100a00 */
[----:B---3--:R0:W-:Y:S04]  /*693b0*/  STL.64 [R1+0x58e0], R40 ;  /* 0x0058e02801007387 */ /* 0x0081e80000100a00 */
[----:B0-----:R-:W3:Y:S04]  /*693c0*/  LDL.LU R40, [R1+0x950] ;  /* 0x0009500001287983 */ /* 0x001ee80000300800 */
[----:B------:R-:W3:Y:S04]  /*693d0*/  LDL.LU R41, [R1+0x954] ;  /* 0x0009540001297983 */ /* 0x000ee80000300800 */
[----:B------:R-:W3:Y:S04]  /*693e0*/  LDL.LU R42, [R1+0x958] ;  /* 0x00095800012a7983 */ /* 0x000ee80000300800 */
[----:B------:R-:W3:Y:S01]  /*693f0*/  LDL.LU R43, [R1+0x95c] ;  /* 0x00095c00012b7983 */ /* 0x000ee20000300800 */
        /* <DEDUP_REMOVED lines=21> */
[----:B0-----:R-:W3:Y:S04]  /*69550*/  LDL.LU.64 R26, [R1+0x5928] ;  /* 0x00592800011a7983 */ /* 0x001ee80000300a00 */
[----:B------:R-:W4:Y:S01]  /*69560*/  LDL.LU.64 R24, [R1+0x5920] ;  /* 0x0059200001187983 */ /* 0x000f220000300a00 */
[----:B--2---:R-:W-:Y:S03]  /*69570*/  HMMA.16816.F32 R36, R4, R32, R36 ;  /* 0x000000200424723c */ /* 0x004fe60000001824 */
[----:B------:R-:W-:Y:S04]  /*69580*/  STL.64 [R1+0x58b8], R34 ;  /* 0x0058b82201007387 */ /* 0x000fe80000100a00 */
[----:B------:R3:W-:-:S15]  /*69590*/  STL.64 [R1+0x58b0], R32 ;  /* 0x0058b02001007387 */ /* 0x0007de0000100a00 */
[----:B------:R-:W-:-:S01]  /*695a0*/  NOP ;  /* 0x0000000000007918 */ /* 0x000fc20000000000 */
[----:B------:R-:W-:Y:S04]  /*695b0*/  STL.64 [R1+0x960], R36 ;  /* 0x0009602401007387 */ /* 0x000fe80000100a00 */
[----:B------:R-:W-:Y:S01]  /*695c0*/  STL.64 [R1+0x968], R38 ;  /* 0x0009682601007387 */ /* 0x000fe20000100a00 */
[C---:B---3--:R-:W-:Y:S06]  /*695d0*/  HMMA.16816.F32 R32, R4.reuse, R26, R40 ;  /* 0x0000001a0420723c */ /* 0x048fec0000001828 */
[----:B------:R-:W-:Y:S01]  /*695e0*/  STL.64 [R1+0x58c8], R26 ;  /* 0x0058c81a01007387 */ /* 0x000fe20000100a00 */
[----:B----4-:R-:W-:-:S15]  /*695f0*/  HMMA.16816.F32 R28, R4, R24, R28 ;  /* 0x00000018041c723c */ /* 0x010fde000000181c */
[----:B------:R-:W-:-:S01]  /*69600*/  NOP ;  /* 0x0000000000007918 */ /* 0x000fc20000000000 */
[----:B------:R-:W-:Y:S04]  /*69610*/  STL.64 [R1+0x950], R32 ;  /* 0x0009502001007387 */ /* 0x000fe80000100a00 */
[----:B------:R-:W-:Y:S04]  /*69620*/  STL.64 [R1+0x958], R34 ;  /* 0x0009582201007387 */ /* 0x000fe80000100a00 */
[----:B------:R0:W-:Y:S02]  /*69630*/  STL.64 [R1+0x58c0], R24 ;  /* 0x0058c01801007387 */ /* 0x0001e40000100a00 */
[C---:B0-----:R-:W-:Y:S06]  /*69640*/  HMMA.16816.F32 R24, R4.reuse, R22, R8 ;  /* 0x000000160418723c */ /* 0x041fec0000001808 */
[C---:B------:R-:W-:Y:S01]  /*69650*/  HMMA.16816.F32 R8, R4.reuse, R20, R56 ;  /* 0x000000140408723c */ /* 0x040fe20000001838 */
[----:B------:R-:W-:Y:S04]  /*69660*/  STL.64 [R1+0x940], R28 ;  /* 0x0009401c01007387 */ /* 0x000fe80000100a00 */
[----:B------:R-:W-:Y:S04]  /*69670*/  STL.64 [R1+0x948], R30 ;  /* 0x0009481e01007387 */ /* 0x000fe80000100a00 */
[----:B------:R-:W-:Y:S08]  /*69680*/  STL.64 [R1+0x58f8], R22 ;  /* 0x0058f81601007387 */ /* 0x000ff00000100a00 */
[----:B------:R-:W-:Y:S04]  /*69690*/  STL.64 [R1+0x930], R24 ;  /* 0x0009301801007387 */ /* 0x000fe80000100a00 */
[----:B------:R-:W-:Y:S04]  /*696a0*/  STL.64 [R1+0x938], R26 ;  /* 0x0009381a01007387 */ /* 0x000fe80000100a00 */
[----:B------:R0:W-:Y:S04]  /*696b0*/  STL.64 [R1+0x58f0], R20 ;  /* 0x0058f01401007387 */ /* 0x0001e80000100a00 */
[----:B------:R-:W-:Y:S04]  /*696c0*/  STL.64 [R1+0x920], R8 ;  /* 0x0009200801007387 */ /* 0x000fe80000100a00 */
[----:B------:R1:W-:Y:S01]  /*696d0*/  STL.64 [R1+0x928], R10 ;  /* 0x0009280a01007387 */ /* 0x0003e20000100a00 */
[C---:B0-----:R-:W-:Y:S06]  /*696e0*/  HMMA.16816.F32 R20, R4.reuse, R18, R52 ;  /* 0x000000120414723c */ /* 0x041fec0000001834 */
[----:B-1----:R-:W-:Y:S01]  /*696f0*/  HMMA.16816.F32 R8, R4, R16, R48 ;  /* 0x000000100408723c */ /* 0x002fe20000001830 */
[----:B------:R-:W-:-:S15]  /*69700*/  STL.64 [R1+0x5908], R18 ;  /* 0x0059081201007387 */ /* 0x000fde0000100a00 */
[----:B------:R-:W-:-:S01]  /*69710*/  NOP ;  /* 0x0000000000007918 */ /* 0x000fc20000000000 */
        /* <DEDUP_REMOVED lines=21> */
[----:B0-----:R-:W2:Y:S04]  /*69870*/  LDL.LU R8, [R1+0x8e0] ;  /* 0x0008e00001087983 */ /* 0x001ea80000300800 */
[----:B------:R-:W2:Y:S04]  /*69880*/  LDL.LU R9, [R1+0x8e4] ;  /* 0x0008e40001097983 */ /* 0x000ea80000300800 */
[----:B-1----:R-:W2:Y:S04]  /*69890*/  LDL.LU R10, [R1+0x8e8] ;  /* 0x0008e800010a7983 */ /* 0x002ea80000300800 */
[----:B------:R-:W2:Y:S01]  /*698a0*/  LDL.LU R11, [R1+0x8ec] ;  /* 0x0008ec00010b7983 */ /* 0x000ea20000300800 */
[----:B------:R-:W-:-:S03]  /*698b0*/  IMAD R28, R60, 0x100, R61 ;  /* 0x000001003c1c7824 */ /* 0x000fc600078e023d */
        /* <DEDUP_REMOVED lines=38> */
[----:B0-----:R-:W3:Y:S04]  /*69b20*/  LDL.LU.64 R10, [R1+0x5918] ;  /* 0x00591800010a7983 */ /* 0x001ee80000300a00 */
[----:B------:R-:W4:Y:S04]  /*69b30*/  LDL.LU.64 R8, [R1+0x5910] ;  /* 0x0059100001087983 */ /* 0x000f280000300a00 */
[----:B------:R-:W-:Y:S01]  /*69b40*/  STL [R1+0x589c], R13 ;  /* 0x00589c0d01007387 */ /* 0x000fe20000100800 */
[C---:B---3--:R-:W-:Y:S06]  /*69b50*/  HMMA.16816.F32 R16, R4.reuse, R10, R16 ;  /* 0x0000000a0410723c */ /* 0x048fec0000001810 */
[----:B----4-:R-:W-:-:S15]  /*69b60*/  HMMA.16816.F32 R20, R4, R8, R20 ;  /* 0x000000080414723c */ /* 0x010fde0000001814 */
        /* <DEDUP_REMOVED lines=61> */
[----:B--2---:R-:W-:-:S15]  /*69f40*/  HMMA.16816.F32 R36, R28, R34, R36 ;  /* 0x000000221c24723c */ /* 0x004fde0000001824 */
[----:B------:R-:W-:-:S08]  /*69f50*/  NOP ;  /* 0x0000000000007918 */ /* 0x000fd00000000000 */
[----:B------:R-:W-:Y:S04]  /*69f60*/  STL.64 [R1+0x890], R36 ;  /* 0x0008902401007387 */ /* 0x000fe80000100a00 */
[----:B------:R0:W-:Y:S04]  /*69f70*/  STL.64 [R1+0x898], R38 ;  /* 0x0008982601007387 */ /* 0x0001e80000100a00 */
[----:B------:R-:W-:Y:S04]  /*69f80*/  STL.64 [R1+0x58a8], R34 ;  /* 0x0058a82201007387 */ /* 0x000fe80000100a00 */
[----:B---3--:R1:W-:Y:S01]  /*69f90*/  STL.64 [R1+0x58a0], R32 ;  /* 0x0058a02001007387 */ /* 0x0083e20000100a00 */
[C---:B0-----:R-:W-:Y:S06]  /*69fa0*/  HMMA.16816.F32 R36, R28.reuse, R32, R40 ;  /* 0x000000201c24723c */ /* 0x041fec0000001828 */
[C---:B-1----:R-:W-:Y:S06]  /*69fb0*/  HMMA.16816.F32 R32, R28.reuse, R26, R4 ;  /* 0x0000001a1c20723c */ /* 0x042fec0000001804 */
[C---:B------:R-:W-:Y:S11]  /*69fc0*/  HMMA.16816.F32 R4, R28.reuse, R22, R56 ;  /* 0x000000161c04723c */ /* 0x040ff60000001838 */
[----:B------:R-:W-:Y:S04]  /*69fd0*/  STL.64 [R1+0x880], R36 ;  /* 0x0008802401007387 */ /* 0x000fe80000100a00 */
[----:B------:R-:W-:Y:S04]  /*69fe0*/  STL.64 [R1+0x888], R38 ;  /* 0x0008882601007387 */ /* 0x000fe80000100a00 */
[----:B------:R-:W-:Y:S04]  /*69ff0*/  STL.64 [R1+0x870], R32 ;  /* 0x0008702001007387 */ /* 0x000fe80000100a00 */
[----:B------:R0:W-:Y:S04]  /*6a000*/  STL.64 [R1+0x878], R34 ;  /* 0x0008782201007387 */ /* 0x0001e80000100a00 */
[----:B------:R-:W-:Y:S04]  /*6a010*/  STL.64 [R1+0x860], R8 ;  /* 0x0008600801007387 */ /* 0x000fe80000100a00 */
[----:B------:R1:W-:Y:S01]  /*6a020*/  STL.64 [R1+0x868], R10 ;  /* 0x0008680a01007387 */ /* 0x0003e20000100a00 */
[C---:B0-----:R-:W-:Y:S03]  /*6a030*/  HMMA.16816.F32 R32, R28.reuse, R20, R52 ;  /* 0x000000141c20723c */ /* 0x041fe60000001834 */
[----:B------:R-:W-:Y:S04]  /*6a040*/  STL.64 [R1+0x850], R4 ;  /* 0x0008500401007387 */ /* 0x000fe80000100a00 */
[----:B------:R0:W-:Y:S01]  /*6a050*/  STL.64 [R1+0x858], R6 ;  /* 0x0008580601007387 */ /* 0x0001e20000100a00 */
[C---:B-1----:R-:W-:Y:S06]  /*6a060*/  HMMA.16816.F32 R8, R28.reuse, R18, R48 ;  /* 0x000000121c08723c */ /* 0x042fec0000001830 */
[C---:B0-----:R-:W-:Y:S09]  /*6a070*/  HMMA.16816.F32 R4, R28.reuse, R16, R44 ;  /* 0x000000101c04723c */ /* 0x041ff2000000182c */
[----:B------:R-:W-:Y:S04]  /*6a080*/  STL.64 [R1+0x840], R32 ;  /* 0x0008402001007387 */ /* 0x000fe80000100a00 */
[----:B------:R-:W-:Y:S04]  /*6a090*/  STL.64 [R1+0x848], R34 ;  /* 0x0008482201007387 */ /* 0x000fe80000100a00 */
[----:B------:R-:W2:Y:S04]  /*6a0a0*/  LDL.LU R48, [R1+0x780] ;  /* 0x0007800001307983 */ /* 0x000ea80000300800 */
[----:B------:R0:W-:Y:S04]  /*6a0b0*/  STL.64 [R1+0x830], R8 ;  /* 0x0008300801007387 */ /* 0x0001e80000100a00 */
[----:B------:R1:W-:Y:S04]  /*6a0c0*/  STL.64 [R1+0x838], R10 ;  /* 0x0008380a01007387 */ /* 0x0003e80000100a00 */
[----:B------:R3:W-:Y:S04]  /*6a0d0*/  STL.64 [R1+0x820], R4 ;  /* 0x0008200401007387 */ /* 0x0007e80000100a00 */
[----:B------:R4:W-:Y:S04]  /*6a0e0*/  STL.64 [R1+0x828], R6 ;  /* 0x0008280601007387 */ /* 0x0009e80000100a00 */
[----:B------:R-:W2:Y:S04]  /*6a0f0*/  LDL.LU R49, [R1+0x784] ;  /* 0x0007840001317983 */ /* 0x000ea80000300800 */
[----:B------:R-:W2:Y:S04]  /*6a100*/  LDL.LU R50, [R1+0x788] ;  /* 0x0007880001327983 */ /* 0x000ea80000300800 */
[----:B------:R-:W2:Y:S04]  /*6a110*/  LDL.LU R51, [R1+0x78c] ;  /* 0x00078c0001337983 */ /* 0x000ea80000300800 */
[----:B0-----:R-:W2:Y:S04]  /*6a120*/  LDL.LU R8, [R1+0x800] ;  /* 0x0008000001087983 */ /* 0x001ea80000300800 */
[----:B------:R-:W2:Y:S04]  /*6a130*/  LDL.LU R9, [R1+0x804] ;  /* 0x0008040001097983 */ /* 0x000ea80000300800 */
[----:B-1----:R-:W2:Y:S04]  /*6a140*/  LDL.LU R10, [R1+0x808] ;  /* 0x00080800010a7983 */ /* 0x002ea80000300800 */
[----:B------:R-:W2:Y:S04]  /*6a150*/  LDL.LU R11, [R1+0x80c] ;  /* 0x00080c00010b7983 */ /* 0x000ea80000300800 */
[----:B------:R-:W2:Y:S04]  /*6a160*/  LDL.LU R32, [R1+0x810] ;  /* 0x0008100001207983 */ /* 0x000ea80000300800 */
[----:B------:R-:W2:Y:S04]  /*6a170*/  LDL.LU R33, [R1+0x814] ;  /* 0x0008140001217983 */ /* 0x000ea80000300800 */
[----:B------:R-:W2:Y:S04]  /*6a180*/  LDL.LU R34, [R1+0x818] ;  /* 0x0008180001227983 */ /* 0x000ea80000300800 */
[----:B------:R-:W2:Y:S04]  /*6a190*/  LDL.LU R35, [R1+0x81c] ;  /* 0x00081c0001237983 */ /* 0x000ea80000300800 */
        /* <DEDUP_REMOVED lines=9> */
[----:B----4-:R-:W4:Y:S04]  /*6a230*/  LDL.LU R6, [R1+0x3d08] ;  /* 0x003d080001067983 */ /* 0x010f280000300800 */
        /* <DEDUP_REMOVED lines=24> */
[----:B--2---:R-:W-:Y:S01]  /*6a3c0*/  HMMA.16816.F32 R32, R28, R14, R32 ;  /* 0x0000000e1c20723c */ /* 0x004fe20000001820 */
[----:B---3--:R-:W-:-:S15]  /*6a3d0*/  IMAD R4, R4, 0x100, R13 ;  /* 0x0000010004047824 */ /* 0x008fde00078e020d */
[----:B------:R-:W-:-:S07]  /*6a3e0*/  NOP ;  /* 0x0000000000007918 */ /* 0x000fce0000000000 */
[----:B------:R-:W-:Y:S04]  /*6a3f0*/  STL.64 [R1+0x810], R32 ;  /* 0x0008102001007387 */ /* 0x000fe80000100a00 */
[----:B------:R0:W-:Y:S04]  /*6a400*/  STL.64 [R1+0x818], R34 ;  /* 0x0008182201007387 */ /* 0x0001e80000100a00 */
[----:B0-----:R-:W2:Y:S04]  /*6a410*/  LDL.LU.64 R34, [R1+0x58a8] ;  /* 0x0058a80001227983 */ /* 0x001ea80000300a00 */
[----:B------:R-:W3:Y:S04]  /*6a420*/  LDL.LU.64 R32, [R1+0x58a0] ;  /* 0x0058a00001207983 */ /* 0x000ee80000300a00 */
[----:B------:R-:W4:Y:S01]  /*6a430*/  LDL.LU R13, [R1+0x589c] ;  /* 0x00589c00010d7983 */ /* 0x000f220000300800 */
[----:B------:R-:W-:-:S03]  /*6a440*/  IMAD R5, R5, 0x100, R60 ;  /* 0x0000010005057824 */ /* 0x000fc600078e023c */
[----:B------:R-:W3:Y:S01]  /*6a450*/  LDL.LU R60, [R1+0x5898] ;  /* 0x00589800013c7983 */ /* 0x000ee20000300800 */
[----:B----4-:R-:W-:-:S15]  /*6a460*/  HMMA.16816.F32 R8, R28, R12, R8 ;  /* 0x0000000c1c08723c */ /* 0x010fde0000001808 */
[----:B------:R-:W-:-:S08]  /*6a470*/  NOP ;  /* 0x0000000000007918 */ /* 0x000fd00000000000 */
[----:B------:R-:W-:Y:S04]  /*6a480*/  STL.64 [R1+0x800], R8 ;  /* 0x0008000801007387 */ /* 0x000fe80000100a00 */
[----:B------:R0:W-:Y:S04]  /*6a490*/  STL.64 [R1+0x808], R10 ;  /* 0x0008080a01007387 */ /* 0x0001e80000100a00 */
[----:B0-----:R-:W4:Y:S04]  /*6a4a0*/  LDL.LU.64 R10, [R1+0x5890] ;  /* 0x00589000010a7983 */ /* 0x001f280000300a00 */
[----:B------:R-:W2:Y:S04]  /*6a4b0*/  LDL.LU.64 R8, [R1+0x5888] ;  /* 0x0058880001087983 */ /* 0x000ea80000300a00 */
[----:B------:R-:W-:Y:S04]  /*6a4c0*/  STL.64 [R1+0x5820], R14 ;  /* 0x0058200e01007387 */ /* 0x000fe80000100a00 */
[----:B------:R0:W-:Y:S01]  /*6a4d0*/  STL.64 [R1+0x5818], R12 ;  /* 0x0058180c01007387 */ /* 0x0001e20000100a00 */
[----:B------:R-:W-:-:S02]  /*6a4e0*/  IMAD R6, R6, 0x100, R61 ;  /* 0x0000010006067824 */ /* 0x000fc400078e023d */
[----:B------:R-:W-:Y:S01]  /*6a4f0*/  IMAD R7, R7, 0x100, R0 ;  /* 0x0000010007077824 */ /* 0x000fe200078e0200 */
[----:B0-----:R-:W3:Y:S04]  /*6a500*/  LDL.LU R12, [R1+0x7c0] ;  /* 0x0007c000010c7983 */ /* 0x001ee80000300800 */
[----:B------:R-:W3:Y:S04]  /*6a510*/  LDL.LU R13, [R1+0x7c4] ;  /* 0x0007c400010d7983 */ /* 0x000ee80000300800 */
[----:B------:R-:W3:Y:S04]  /*6a520*/  LDL.LU R14, [R1+0x7c8] ;  /* 0x0007c800010e7983 */ /* 0x000ee80000300800 */
[----:B------:R-:W3:Y:S04]  /*6a530*/  LDL.LU R15, [R1+0x7cc] ;  /* 0x0007cc00010f7983 */ /* 0x000ee80000300800 */
[----:B------:R-:W3:Y:S04]  /*6a540*/  LDL.LU R61, [R1+0x5884] ;  /* 0x00588400013d7983 */ /* 0x000ee80000300800 */
[----:B------:R-:W3:Y:S01]  /*6a550*/  LDL.LU R0, [R1+0x5880] ;  /* 0x0058800001007983 */ /* 0x000ee20000300800 */
[C---:B----4-:R-:W-:Y:S06]  /*6a560*/  HMMA.16816.F32 R36, R28.reuse, R10, R36 ;  /* 0x0000000a1c24723c */ /* 0x050fec0000001824 */
[C---:B--2---:R-:W-:Y:S06]  /*6a570*/  HMMA.16816.F32 R40, R28.reuse, R8, R40 ;  /* 0x000000081c28723c */ /* 0x044fec0000001828 */
[----:B------:R-:W-:Y:S11]  /*6a580*/  HMMA.16816.F32 R28, R28, R2, R44 ;  /* 0x000000021c1c723c */ /* 0x000ff6000000182c */
        /* <DEDUP_REMOVED lines=14> */
[----:B------:R-:W3:Y:S04]  /*6a670*/  LDL.LU.64 R44, [R1+0x5858] ;  /* 0x00585800012c7983 */ /* 0x000ee80000300a00 */
[----:B------:R0:W-:Y:S04]  /*6a680*/  STL.64 [R1+0x7f0], R28 ;  /* 0x0007f01c01007387 */ /* 0x0001e80000100a00 */
[----:B------:R1:W-:Y:S04]  /*6a690*/  STL.64 [R1+0x7f8], R30 ;  /* 0x0007f81e01007387 */ /* 0x0003e80000100a00 */
[----:B0-----:R-:W3:Y:S04]  /*6a6a0*/  LDL.LU R28, [R1+0x7e0] ;  /* 0x0007e000011c7983 */ /* 0x001ee80000300800 */
[----:B------:R-:W3:Y:S04]  /*6a6b0*/  LDL.LU R29, [R1+0x7e4] ;  /* 0x0007e400011d7983 */ /* 0x000ee80000300800 */
[----:B-1----:R-:W3:Y:S04]  /*6a6c0*/  LDL.LU R30, [R1+0x7e8] ;  /* 0x0007e800011e7983 */ /* 0x002ee80000300800 */
[----:B------:R-:W3:Y:S01]  /*6a6d0*/  LDL.LU R31, [R1+0x7ec] ;  /* 0x0007ec00011f7983 */ /* 0x000ee20000300800 */
[----:B------:R-:W-:-:S02]  /*6a6e0*/  F2FP.F16.E4M3.UNPACK_B R4, R4 ;  /* 0x00000004ff04723e */ /* 0x000fc400020006ff */
[----:B------:R-:W-:Y:S02]  /*6a6f0*/  F2FP.F16.E4M3.UNPACK_B R5, R5 ;  /* 0x00000005ff05723e */ /* 0x000fe400020006ff */
[----:B------:R-:W-:Y:S02]  /*6a700*/  F2FP.F16.E4M3.UNPACK_B R6, R6 ;  /* 0x00000006ff06723e */ /* 0x000fe400020006ff */
[----:B------:R-:W-:Y:S01]  /*6a710*/  F2FP.F16.E4M3.UNPACK_B R7, R7 ;  /* 0x00000007ff07723e */ /* 0x000fe200020006ff */
[----:B----4-:R-:W-:Y:S04]  /*6a720*/  STL.64 [R1+0x5830], R42 ;  /* 0x0058302a01007387 */ /* 0x010fe80000100a00 */
[----:B--2---:R-:W-:Y:S02]  /*6a730*/  STL.64 [R1+0x5828], R40 ;  /* 0x0058282801007387 */ /* 0x004fe40000100a00 */
[----:B---3--:R-:W-:-:S15]  /*6a740*/  HMMA.16816.F32 R28, R4, R42, R28 ;  /* 0x0000002a041c723c */ /* 0x008fde000000181c */
[----:B------:R-:W-:-:S08]  /*6a750*/  NOP ;  /* 0x0000000000007918 */ /* 0x000fd00000000000 */
[----:B------:R-:W-:Y:S04]  /*6a760*/  STL.64 [R1+0x7e0], R28 ;  /* 0x0007e01c01007387 */ /* 0x000fe80000100a00 */
[----:B------:R0:W-:Y:S02]  /*6a770*/  STL.64 [R1+0x7e8], R30 ;  /* 0x0007e81e01007387 */ /* 0x0001e40000100a00 */
[C---:B0-----:R-:W-:Y:S06]  /*6a780*/  HMMA.16816.F32 R28, R4.reuse, R38, R8 ;  /* 0x00000026041c723c */ /* 0x041fec0000001808 */
[C---:B------:R-:W-:Y:S01]  /*6a790*/  HMMA.16816.F32 R8, R4.reuse, R36, R12 ;  /* 0x000000240408723c */ /* 0x040fe2000000180c */
        /* <DEDUP_REMOVED lines=14> */
[----:B------:R0:W-:Y:S04]  /*6a880*/  STL.64 [R1+0x7a8], R10 ;  /* 0x0007a80a01007387 */ /* 0x0001e80000100a00 */
[----:B------:R-:W2:Y:S01]  /*6a890*/  LDL.LU R52, [R1+0x700] ;  /* 0x0007000001347983 */ /* 0x000ea20000300800 */
[----:B0-----:R-:W-:Y:S06]  /*6a8a0*/  HMMA.16816.F32 R8, R4, R24, R48 ;  /* 0x000000180408723c */ /* 0x001fec0000001830 */
[----:B------:R-:W-:Y:S04]  /*6a8b0*/  STL.64 [R1+0x790], R12 ;  /* 0x0007900c01007387 */ /* 0x000fe80000100a00 */
[----:B------:R-:W-:-:S13]  /*6a8c0*/  STL.64 [R1+0x798], R14 ;  /* 0x0007980e01007387 */ /* 0x000fda0000100a00 */
        /* <DEDUP_REMOVED lines=77> */
[----:B------:R0:W-:Y:S04]  /*6ada0*/  STL.64 [R1+0x57b0], R18 ;  /* 0x0057b01201007387 */ /* 0x0001e80000100a00 */
[----:B0-----:R-:W3:Y:S04]  /*6adb0*/  LDL.LU R18, [R1+0x3d1c] ;  /* 0x003d1c0001127983 */ /* 0x001ee80000300800 */
[----:B------:R-:W2:Y:S04]  /*6adc0*/  LDL.LU R19, [R1+0x3d24] ;  /* 0x003d240001137983 */ /* 0x000ea80000300800 */
[----:B------:R-:W-:Y:S01]  /*6add0*/  STL.64 [R1+0x57a8], R16 ;  /* 0x0057a81001007387 */ /* 0x000fe20000100a00 */
[----:B----4-:R-:W-:-:S15]  /*6ade0*/  HMMA.16816.F32 R8, R4, R14, R8 ;  /* 0x0000000e0408723c */ /* 0x010fde0000001808 */
[----:B------:R-:W-:-:S08]  /*6adf0*/  NOP ;  /* 0x0000000000007918 */ /* 0x000fd00000000000 */
[----:B------:R-:W-:Y:S04]  /*6ae00*/  STL.64 [R1+0x730], R8 ;  /* 0x0007300801007387 */ /* 0x000fe80000100a00 */
[----:B------:R0:W-:Y:S04]  /*6ae10*/  STL.64 [R1+0x738], R10 ;  /* 0x0007380a01007387 */ /* 0x0001e80000100a00 */
[----:B0-----:R-:W4:Y:S04]  /*6ae20*/  LDL.LU.64 R10, [R1+0x5810] ;  /* 0x00581000010a7983 */ /* 0x001f280000300a00 */
[----:B------:R-:W4:Y:S01]  /*6ae30*/  LDL.LU.64 R8, [R1+0x5808] ;  /* 0x0058080001087983 */ /* 0x000f220000300a00 */
[----:B---3--:R-:W-:-:S02]  /*6ae40*/  IMAD R28, R28, 0x100, R18 ;  /* 0x000001001c1c7824 */ /* 0x008fc400078e0212 */
[----:B--2---:R-:W-:Y:S02]  /*6ae50*/  IMAD R29, R29, 0x100, R19 ;  /* 0x000001001d1d7824 */ /* 0x004fe400078e0213 */
[----:B------:R-:W-:Y:S01]  /*6ae60*/  HMMA.16816.F32 R16, R4, R12, R20 ;  /* 0x0000000c0410723c */ /* 0x000fe20000001814 */
[----:B------:R-:W-:Y:S05]  /*6ae70*/  STL.64 [R1+0x57d0], R14 ;  /* 0x0057d00e01007387 */ /* 0x000fea0000100a00 */
[----:B------:R-:W-:-:S15]  /*6ae80*/  STL.64 [R1+0x57c8], R12 ;  /* 0x0057c80c01007387 */ /* 0x000fde0000100a00 */
[----:B------:R-:W-:-:S02]  /*6ae90*/  NOP ;  /* 0x0000000000007918 */ /* 0x000fc40000000000 */
[----:B------:R-:W-:Y:S04]  /*6aea0*/  STL.64 [R1+0x720], R16 ;  /* 0x0007201001007387 */ /* 0x000fe80000100a00 */
[----:B------:R4:W-:Y:S01]  /*6aeb0*/  STL.64 [R1+0x728], R18 ;  /* 0x0007281201007387 */ /* 0x0009e20000100a00 */
[----:B------:R-:W-:Y:S02]  /*6aec0*/  IMAD R30, R31, 0x100, R30 ;  /* 0x000001001f1e7824 */ /* 0x000fe400078e021e */
[----:B------:R-:W-:Y:S01]  /*6aed0*/  IMAD R31, R46, 0x100, R47 ;  /* 0x000001002e1f7824 */ /* 0x000fe200078e022f */
[----:B------:R-:W-:Y:S02]  /*6aee0*/  F2FP.F16.E4M3.UNPACK_B R28, R28 ;  /* 0x0000001cff1c723e */ /* 0x000fe400020006ff */
[----:B------:R-:W-:-:S02]  /*6aef0*/  F2FP.F16.E4M3.UNPACK_B R29, R29 ;  /* 0x0000001dff1d723e */ /* 0x000fc400020006ff */
[----:B------:R-:W-:Y:S02]  /*6af00*/  F2FP.F16.E4M3.UNPACK_B R30, R30 ;  /* 0x0000001eff1e723e */ /* 0x000fe400020006ff */
[----:B------:R-:W-:Y:S01]  /*6af10*/  F2FP.F16.E4M3.UNPACK_B R31, R31 ;  /* 0x0000001fff1f723e */ /* 0x000fe200020006ff */
[C---:B----4-:R-:W-:Y:S06]  /*6af20*/  HMMA.16816.F32 R16, R4.reuse, R10, R24 ;  /* 0x0000000a0410723c */ /* 0x050fec0000001818 */
[----:B------:R-:W-:-:S15]  /*6af30*/  HMMA.16816.F32 R12, R4, R8, R32 ;  /* 0x00000008040c723c */ /* 0x000fde0000001820 */
[----:B------:R-:W-:-:S02]  /*6af40*/  NOP ;  /* 0x0000000000007918 */ /* 0x000fc40000000000 */
[----:B------:R-:W-:Y:S04]  /*6af50*/  STL.64 [R1+0x1e70], R16 ;  /* 0x001e701001007387 */ /* 0x000fe80000100a00 */
[----:B------:R-:W-:Y:S04]  /*6af60*/  STL.64 [R1+0x1e78], R18 ;  /* 0x001e781201007387 */ /* 0x000fe80000100a00 */
[----:B------:R-:W-:Y:S04]  /*6af70*/  STL.64 [R1+0x57f0], R10 ;  /* 0x0057f00a01007387 */ /* 0x000fe80000100a00 */
[----:B------:R0:W-:Y:S02]  /*6af80*/  STL.64 [R1+0x57e8], R8 ;  /* 0x0057e80801007387 */ /* 0x0001e40000100a00 */
[----:B0-----:R-:W-:Y:S06]  /*6af90*/  HMMA.16816.F32 R8, R4, R2, R56 ;  /* 0x000000020408723c */ /* 0x001fec0000001838 */
        /* <DEDUP_REMOVED lines=8> */
[----:B------:R1:W-:Y:S04]  /*6b020*/  STL.64 [R1+0x708], R6 ;  /* 0x0007080601007387 */ /* 0x0003e80000100a00 */
[----:B0-----:R-:W2:Y:S01]  /*6b030*/  LDL.LU R40, [R1+0x650] ;  /* 0x0006500001287983 */ /* 0x001ea20000300800 */
[----:B-1----:R-:W-:-:S15]  /*6b040*/  HMMA.16816.F32 R4, R28, R38, R48 ;  /* 0x000000261c04723c */ /* 0x002fde0000001830 */
[----:B------:R-:W-:-:S08]  /*6b050*/  NOP ;  /* 0x0000000000007918 */ /* 0x000fd00000000000 */
[----:B------:R-:W-:Y:S04]  /*6b060*/  STL.64 [R1+0x6f0], R4 ;  /* 0x0006f00401007387 */ /* 0x000fe80000100a00 */
        /* <DEDUP_REMOVED lines=44> */
[----:B----4-:R-:W-:-:S15]  /*6b330*/  HMMA.16816.F32 R32, R28, R36, R32 ;  /* 0x000000241c20723c */ /* 0x010fde0000001820 */
[----:B------:R-:W-:-:S08]  /*6b340*/  NOP ;  /* 0x0000000000007918 */ /* 0x000fd00000000000 */
        /* <DEDUP_REMOVED lines=52> */
[----:B------:R-:W-:-:S15]  /*6b690*/  STL.64 [R1+0x5728], R20 ;  /* 0x0057281401007387 */ /* 0x000fde0000100a00 */
[----:B------:R-:W-:-:S01]  /*6b6a0*/  NOP ;  /* 0x0000000000007918 */ /* 0x000fc20000000000 */
[----:B------:R-:W-:Y:S04]  /*6b6b0*/  STL.64 [R1+0x680], R24 ;  /* 0x0006801801007387 */ /* 0x000fe80000100a00 */
[----:B------:R3:W-:Y:S01]  /*6b6c0*/  STL.64 [R1+0x688], R26 ;  /* 0x0006881a01007387 */ /* 0x0007e20000100a00 */
[----:B------:R-:W-:Y:S02]  /*6b6d0*/  IMAD R4, R7, 0x100, R6 ;  /* 0x0000010007047824 */ /* 0x000fe400078e0206 */
[----:B------:R-:W-:Y:S02]  /*6b6e0*/  IMAD R6, R52, 0x100, R53 ;  /* 0x0000010034067824 */ /* 0x000fe400078e0235 */
[----:B------:R-:W-:Y:S01]  /*6b6f0*/  IMAD R5, R54, 0x100, R55 ;  /* 0x0000010036057824 */ /* 0x000fe200078e0237 */
[C---:B---3--:R-:W-:Y:S06]  /*6b700*/  HMMA.16816.F32 R24, R28.reuse, R18, R32 ;  /* 0x000000121c18723c */ /* 0x048fec0000001820 */
[----:B------:R-:W-:Y:S01]  /*6b710*/  STL.64 [R1+0x5720], R18 ;  /* 0x0057201201007387 */ /* 0x000fe20000100a00 */
[----:B----4-:R-:W-:-:S15]  /*6b720*/  HMMA.16816.F32 R20, R28, R16, R36 ;  /* 0x000000101c14723c */ /* 0x010fde0000001824 */
[----:B------:R-:W-:-:S01]  /*6b730*/  NOP ;  /* 0x0000000000007918 */ /* 0x000fc20000000000 */
        /* <DEDUP_REMOVED lines=8> */
[----:B------:R0:W-:Y:S04]  /*6b7c0*/  STL.64 [R1+0x658], R18 ;  /* 0x0006581201007387 */ /* 0x0001e80000100a00 */
[----:B------:R-:W-:Y:S04]  /*6b7d0*/  STL.64 [R1+0x5740], R14 ;  /* 0x0057400e01007387 */ /* 0x000fe80000100a00 */
[----:B------:R1:W-:Y:S01]  /*6b7e0*/  STL.64 [R1+0x5738], R12 ;  /* 0x0057380c01007387 */ /* 0x0003e20000100a00 */
[C---:B0-----:R-:W-:Y:S06]  /*6b7f0*/  HMMA.16816.F32 R16, R28.reuse, R12, R56 ;  /* 0x0000000c1c10723c */ /* 0x041fec0000001838 */
[----:B-1----:R-:W-:-:S15]  /*6b800*/  HMMA.16816.F32 R12, R28, R10, R48 ;  /* 0x0000000a1c0c723c */ /* 0x002fde0000001830 */
[----:B------:R-:W-:-:S02]  /*6b810*/  NOP ;  /* 0x0000000000007918 */ /* 0x000fc40000000000 */
[----:B------:R0:W-:Y:S04]  /*6b820*/  STL.64 [R1+0x640], R16 ;  /* 0x0006401001007387 */ /* 0x0001e80000100a00 */
[----:B------:R1:W-:Y:S04]  /*6b830*/  STL.64 [R1+0x648], R18 ;  /* 0x0006481201007387 */ /* 0x0003e80000100a00 */
[----:B------:R-:W2:Y:S04]  /*6b840*/  LDL.LU R52, [R1+0x1f20] ;  /* 0x001f200001347983 */ /* 0x000ea80000300800 */
[----:B------:R-:W-:Y:S04]  /*6b850*/  STL.64 [R1+0x1e50], R12 ;  /* 0x001e500c01007387 */ /* 0x000fe80000100a00 */
[----:B------:R-:W-:Y:S04]  /*6b860*/  STL.64 [R1+0x1e58], R14 ;  /* 0x001e580e01007387 */ /* 0x000fe80000100a00 */
[----:B------:R-:W2:Y:S04]  /*6b870*/  LDL.LU R53, [R1+0x1f24] ;  /* 0x001f240001357983 */ /* 0x000ea80000300800 */
[----:B------:R-:W3:Y:S04]  /*6b880*/  LDL.LU R54, [R1+0x1f28] ;  /* 0x001f280001367983 */ /* 0x000ee80000300800 */
[----:B------:R-:W3:Y:S04]  /*6b890*/  LDL.LU R55, [R1+0x1f2c] ;  /* 0x001f2c0001377983 */ /* 0x000ee80000300800 */
[----:B---3--:R-:W-:Y:S04]  /*6b8a0*/  STL.64 [R1+0x5760], R54 ;  /* 0x0057603601007387 */ /* 0x008fe80000100a00 */
[----:B--2---:R-:W-:Y:S04]  /*6b8b0*/  STL.64 [R1+0x5758], R52 ;  /* 0x0057583401007387 */ /* 0x004fe80000100a00 */
[----:B------:R-:W2:Y:S04]  /*6b8c0*/  LDL.LU R20, [R1+0x1f80] ;  /* 0x001f800001147983 */ /* 0x000ea80000300800 */
[----:B------:R-:W2:Y:S04]  /*6b8d0*/  LDL.LU R21, [R1+0x1f84] ;  /* 0x001f840001157983 */ /* 0x000ea80000300800 */
[----:B------:R-:W3:Y:S04]  /*6b8e0*/  LDL.LU R22, [R1+0x1f88] ;  /* 0x001f880001167983 */ /* 0x000ee80000300800 */
[----:B------:R-:W3:Y:S04]  /*6b8f0*/  LDL.LU R23, [R1+0x1f8c] ;  /* 0x001f8c0001177983 */ /* 0x000ee80000300800 */
[----:B---3--:R-:W-:Y:S04]  /*6b900*/  STL.64 [R1+0x5780], R22 ;  /* 0x0057801601007387 */ /* 0x008fe80000100a00 */
[----:B--2---:R2:W-:Y:S04]  /*6b910*/  STL.64 [R1+0x5778], R20 ;  /* 0x0057781401007387 */ /* 0x0045e80000100a00 */
        /* <DEDUP_REMOVED lines=43> */
[----:B------:R0:W-:Y:S04]  /*6bbd0*/  STL.64 [R1+0x1e40], R16 ;  /* 0x001e401001007387 */ /* 0x0001e80000100a00 */
[----:B------:R1:W-:Y:S01]  /*6bbe0*/  STL.64 [R1+0x1e48], R18 ;  /* 0x001e481201007387 */ /* 0x0003e20000100a00 */
[----:B---3--:R-:W-:Y:S03]  /*6bbf0*/  HMMA.16816.F32 R28, R28, R2, R40 ;  /* 0x000000021c1c723c */ /* 0x008fe60000001828 */
[----:B0-----:R-:W3:Y:S04]  /*6bc00*/  LDL.LU R16, [R1+0x1f70] ;  /* 0x001f700001107983 */ /* 0x001ee80000300800 */
[----:B------:R-:W3:Y:S04]  /*6bc10*/  LDL.LU R17, [R1+0x1f74] ;  /* 0x001f740001117983 */ /* 0x000ee80000300800 */
[----:B-1----:R-:W3:Y:S04]  /*6bc20*/  LDL.LU R18, [R1+0x1f78] ;  /* 0x001f780001127983 */ /* 0x002ee80000300800 */
[----:B------:R-:W3:Y:S04]  /*6bc30*/  LDL.LU R19, [R1+0x1f7c] ;  /* 0x001f7c0001137983 */ /* 0x000ee80000300800 */
[----:B------:R-:W2:Y:S01]  /*6bc40*/  LDL.LU.64 R42, [R1+0x57a0] ;  /* 0x0057a000012a7983 */ /* 0x000ea20000300a00 */
[----:B------:R-:W-:-:S02]  /*6bc50*/  F2FP.F16.E4M3.UNPACK_B R4, R4 ;  /* 0x00000004ff04723e */ /* 0x000fc400020006ff */
[----:B------:R-:W-:Y:S01]  /*6bc60*/  F2FP.F16.E4M3.UNPACK_B R5, R5 ;  /* 0x00000005ff05723e */ /* 0x000fe200020006ff */
[----:B------:R-:W4:Y:S01]  /*6bc70*/  LDL.LU.64 R40, [R1+0x5798] ;  /* 0x0057980001287983 */ /* 0x000f220000300a00 */
        /* <DEDUP_REMOVED lines=13> */
[----:B------:R-:W3:Y:S01]  /*6bd50*/  LDL.LU.64 R36, [R1+0x5788] ;  /* 0x0057880001247983 */ /* 0x000ee20000300a00 */
[C---:B--2---:R-:W-:Y:S06]  /*6bd60*/  HMMA.16816.F32 R20, R4.reuse, R38, R20 ;  /* 0x000000260414723c */ /* 0x044fec0000001814 */
[----:B---3--:R-:W-:-:S15]  /*6bd70*/  HMMA.16816.F32 R32, R4, R36, R32 ;  /* 0x000000240420723c */ /* 0x008fde0000001820 */
[----:B------:R-:W-:-:S02]  /*6bd80*/  NOP ;  /* 0x0000000000007918 */ /* 0x000fc40000000000 */
[----:B------:R-:W-:Y:S04]  /*6bd90*/  STL.64 [R1+0x1fd0], R20 ;  /* 0x001fd01401007387 */ /* 0x000fe80000100a00 */
[----:B------:R0:W-:Y:S04]  /*6bda0*/  STL.64 [R1+0x1fd8], R22 ;  /* 0x001fd81601007387 */ /* 0x0001e80000100a00 */
[----:B0-----:R-:W2:Y:S04]  /*6bdb0*/  LDL.LU.64 R22, [R1+0x5780] ;  /* 0x0057800001167983 */ /* 0x001ea80000300a00 */
[----:B------:R-:W2:Y:S04]  /*6bdc0*/  LDL.LU.64 R20, [R1+0x5778] ;  /* 0x0057780001147983 */ /* 0x000ea80000300a00 */
[----:B------:R-:W-:Y:S04]  /*6bdd0*/  STL.64 [R1+0x1fc0], R32 ;  /* 0x001fc02001007387 */ /* 0x000fe80000100a00 */
[----:B------:R0:W-:Y:S04]  /*6bde0*/  STL.64 [R1+0x1fc8], R34 ;  /* 0x001fc82201007387 */ /* 0x0001e80000100a00 */
[----:B0-----:R-:W3:Y:S04]  /*6bdf0*/  LDL.LU.64 R34, [R1+0x5770] ;  /* 0x0057700001227983 */ /* 0x001ee80000300a00 */
[----:B------:R-:W4:Y:S04]  /*6be00*/  LDL.LU.64 R32, [R1+0x5768] ;  /* 0x0057680001207983 */ /* 0x000f280000300a00 */
[----:B------:R-:W-:Y:S04]  /*6be10*/  STL.64 [R1+0x56d0], R38 ;  /* 0x0056d02601007387 */ /* 0x000fe80000100a00 */
[----:B------:R0:W-:Y:S04]  /*6be20*/  STL.64 [R1+0x56c8], R36 ;  /* 0x0056c82401007387 */ /* 0x0001e80000100a00 */
[----:B0-----:R-:W2:Y:S04]  /*6be30*/  LDL.LU R36, [R1+0x1f40] ;  /* 0x001f400001247983 */ /* 0x001ea80000300800 */
[----:B------:R-:W2:Y:S04]  /*6be40*/  LDL.LU R37, [R1+0x1f44] ;  /* 0x001f440001257983 */ /* 0x000ea80000300800 */
[----:B------:R-:W2:Y:S04]  /*6be50*/  LDL.LU R38, [R1+0x1f48] ;  /* 0x001f480001267983 */ /* 0x000ea80000300800 */
[----:B------:R-:W2:Y:S01]  /*6be60*/  LDL.LU R39, [R1+0x1f4c] ;  /* 0x001f4c0001277983 */ /* 0x000ea20000300800 */
        /* <DEDUP_REMOVED lines=45> */
[----:B------:R3:W-:Y:S02]  /*6c140*/  STL.64 [R1+0x1f68], R26 ;  /* 0x001f681a01007387 */ /* 0x0007e40000100a00 */
        /* <DEDUP_REMOVED lines=14> */
[----:B------:R-:W-:Y:S04]  /*6c230*/  STL.64 [R1+0x5650], R14 ;  /* 0x0056500e01007387 */ /* 0x000fe80000100a00 */
[----:B------:R-:W-:Y:S01]  /*6c240*/  STL.64 [R1+0x5648], R12 ;  /* 0x0056480c01007387 */ /* 0x000fe20000100a00 */
[----:B------:R-:W-:-:S02]  /*6c250*/  IMAD.MOV.U32 R54, RZ, RZ, R41 ;  /* 0x000000ffff367224 */ /* 0x000fc400078e0029 */
[----:B------:R-:W-:Y:S02]  /*6c260*/  IMAD.MOV.U32 R55, RZ, RZ, R40 ;  /* 0x000000ffff377224 */ /* 0x000fe400078e0028 */
[----:B------:R-:W-:Y:S02]  /*6c270*/  IMAD.MOV.U32 R52, RZ, RZ, R45 ;  /* 0x000000ffff347224 */ /* 0x000fe400078e002d */
[----:B------:R-:W-:Y:S02]  /*6c280*/  IMAD.MOV.U32 R53, RZ, RZ, R44 ;  /* 0x000000ffff357224 */ /* 0x000fe400078e002c */
[----:B------:R-:W-:-:S08]  /*6c290*/  IMAD R28, R56, 0x100, R57 ;  /* 0x00000100381c7824 */ /* 0x000fd000078e0239 */
[----:B------:R0:W-:Y:S04]  /*6c2a0*/  STL.64 [R1+0x1f20], R16 ;  /* 0x001f201001007387 */ /* 0x0001e80000100a00 */
[----:B------:R1:W-:Y:S04]  /*6c2b0*/  STL.64 [R1+0x1f28], R18 ;  /* 0x001f281201007387 */ /* 0x0003e80000100a00 */
[----:B------:R-:W-:Y:S04]  /*6c2c0*/  STL.64 [R1+0x5670], R54 ;  /* 0x0056703601007387 */ /* 0x000fe80000100a00 */
[----:B------:R-:W-:Y:S04]  /*6c2d0*/  STL.64 [R1+0x5668], R52 ;  /* 0x0056683401007387 */ /* 0x000fe80000100a00 */
[----:B------:R-:W2:Y:S04]  /*6c2e0*/  LDL.LU R56, [R1+0xb0] ;  /* 0x0000b00001387983 */ /* 0x000ea80000300800 */
[----:B------:R-:W2:Y:S04]  /*6c2f0*/  LDL.LU R57, [R1+0xb4] ;  /* 0x0000b40001397983 */ /* 0x000ea80000300800 */
[----:B------:R-:W3:Y:S04]  /*6c300*/  LDL.LU R58, [R1+0xb8] ;  /* 0x0000b800013a7983 */ /* 0x000ee80000300800 */
[----:B------:R-:W3:Y:S04]  /*6c310*/  LDL.LU R59, [R1+0xbc] ;  /* 0x0000bc00013b7983 */ /* 0x000ee80000300800 */
[----:B---3--:R-:W-:Y:S04]  /*6c320*/  STL.64 [R1+0x56a0], R58 ;  /* 0x0056a03a01007387 */ /* 0x008fe80000100a00 */
[----:B--2---:R-:W-:Y:S04]  /*6c330*/  STL.64 [R1+0x5698], R56 ;  /* 0x0056983801007387 */ /* 0x004fe80000100a00 */
[----:B0-----:R-:W2:Y:S04]  /*6c340*/  LDL.LU R16, [R1+0x110] ;  /* 0x0001100001107983 */ /* 0x001ea80000300800 */
[----:B------:R-:W2:Y:S04]  /*6c350*/  LDL.LU R17, [R1+0x114] ;  /* 0x0001140001117983 */ /* 0x000ea80000300800 */
[----:B-1----:R-:W3:Y:S04]  /*6c360*/  LDL.LU R18, [R1+0x118] ;  /* 0x0001180001127983 */ /* 0x002ee80000300800 */
        /* <DEDUP_REMOVED lines=9> */
[----:B------:R-:W2:Y:S04]  /*6c400*/  LDL.LU R20, [R1+0x150] ;  /* 0x0001500001147983 */ /* 0x000ea80000300800 */
        /* <DEDUP_REMOVED lines=13> */
[----:B------:R-:W2:Y:S04]  /*6c4e0*/  LDL.LU R34, [R1+0x1e38] ;  /* 0x001e380001227983 */ /* 0x000ea80000300800 */
[----:B------:R-:W2:Y:S04]  /*6c4f0*/  LDL.LU R35, [R1+0x1e3c] ;  /* 0x001e3c0001237983 */ /* 0x000ea80000300800 */
[----:B0-----:R-:W3:Y:S04]  /*6c500*/  LDL.LU R12, [R1+0x2030] ;  /* 0x00203000010c7983 */ /* 0x001ee80000300800 */
[----:B------:R-:W3:Y:S04]  /*6c510*/  LDL.LU R13, [R1+0x2034] ;  /* 0x00203400010d7983 */ /* 0x000ee80000300800 */
[----:B------:R-:W3:Y:S04]  /*6c520*/  LDL.LU R14, [R1+0x2038] ;  /* 0x00203800010e7983 */ /* 0x000ee80000300800 */
[----:B------:R-:W3:Y:S04]  /*6c530*/  LDL.LU R15, [R1+0x203c] ;  /* 0x00203c00010f7983 */ /* 0x000ee80000300800 */
[----:B-1----:R-:W4:Y:S04]  /*6c540*/  LDL.LU R24, [R1+0x2020] ;  /* 0x0020200001187983 */ /* 0x002f280000300800 */
        /* <DEDUP_REMOVED lines=10> */
[----:B------:R-:W3:Y:S01]  /*6c5f0*/  LDL.LU R39, [R1+0x200c] ;  /* 0x00200c0001277983 */ /* 0x000ee20000300800 */
[----:B------:R-:W-:-:S03]  /*6c600*/  IMAD R29, R50, 0x100, R51 ;  /* 0x00000100321d7824 */ /* 0x000fc600078e0233 */
[----:B------:R-:W3:Y:S01]  /*6c610*/  LDL.LU R16, [R1+0x1f10] ;  /* 0x001f100001107983 */ /* 0x000ee20000300800 */
[----:B------:R-:W-:-:S03]  /*6c620*/  IMAD R30, R48, 0x100, R49 ;  /* 0x00000100301e7824 */ /* 0x000fc600078e0231 */
[----:B------:R-:W3:Y:S01]  /*6c630*/  LDL.LU R17, [R1+0x1f14] ;  /* 0x001f140001117983 */ /* 0x000ee20000300800 */
[----:B------:R-:W-:-:S03]  /*6c640*/  IMAD R31, R46, 0x100, R47 ;  /* 0x000001002e1f7824 */ /* 0x000fc600078e022f */
[----:B------:R-:W3:Y:S04]  /*6c650*/  LDL.LU R18, [R1+0x1f18] ;  /* 0x001f180001127983 */ /* 0x000ee80000300800 */
[----:B------:R-:W3:Y:S04]  /*6c660*/  LDL.LU R19, [R1+0x1f1c] ;  /* 0x001f1c0001137983 */ /* 0x000ee80000300800 */
[----:B------:R-:W3:Y:S01]  /*6c670*/  LDL.LU R56, [R1+0x1b0] ;  /* 0x0001b00001387983 */ /* 0x000ee20000300800 */
[----:B------:R-:W-:-:S03]  /*6c680*/  F2FP.F16.E4M3.UNPACK_B R28, R28 ;  /* 0x0000001cff1c723e */ /* 0x000fc600020006ff */
[----:B------:R-:W3:Y:S01]  /*6c690*/  LDL.LU R57, [R1+0x1b4] ;  /* 0x0001b40001397983 */ /* 0x000ee20000300800 */
[----:B------:R-:W-:-:S03]  /*6c6a0*/  F2FP.F16.E4M3.UNPACK_B R29, R29 ;  /* 0x0000001dff1d723e */ /* 0x000fc600020006ff */
[----:B------:R-:W3:Y:S01]  /*6c6b0*/  LDL.LU R58, [R1+0x1b8] ;  /* 0x0001b800013a7983 */ /* 0x000ee20000300800 */
[----:B------:R-:W-:Y:S02]  /*6c6c0*/  F2FP.F16.E4M3.UNPACK_B R30, R30 ;  /* 0x0000001eff1e723e */ /* 0x000fe400020006ff */
[----:B------:R-:W-:Y:S01]  /*6c6d0*/  F2FP.F16.E4M3.UNPACK_B R31, R31 ;  /* 0x0000001fff1f723e */ /* 0x000fe200020006ff */
        /* <DEDUP_REMOVED lines=15> */
[C---:B----4-:R-:W-:Y:S06]  /*6c7d0*/  HMMA.16816.F32 R24, R4.reuse, R10, R24 ;  /* 0x0000000a0418723c */ /* 0x050fec0000001818 */
[C---:B--2---:R-:W-:Y:S06]  /*6c7e0*/  HMMA.16816.F32 R20, R4.reuse, R8, R20 ;  /* 0x000000080414723c */ /* 0x044fec0000001814 */
[----:B---3--:R-:W-:Y:S11]  /*6c7f0*/  HMMA.16816.F32 R4, R4, R2, R12 ;  /* 0x000000020404723c */ /* 0x008ff6000000180c */
[----:B------:R-:W-:Y:S01]  /*6c800*/  STL.64 [R1+0x2020], R24 ;  /* 0x0020201801007387 */ /* 0x000fe20000100a00 */
[----:B------:R-:W-:Y:S03]  /*6c810*/  HMMA.16816.F32 R36, R28, R42, R36 ;  /* 0x0000002a1c24723c */ /* 0x000fe60000001824 */
[----:B------:R0:W-:Y:S04]  /*6c820*/  STL.64 [R1+0x2028], R26 ;  /* 0x0020281a01007387 */ /* 0x0001e80000100a00 */
[----:B0-----:R-:W2:Y:S04]  /*6c830*/  LDL.LU.64 R26, [R1+0x5710] ;  /* 0x00571000011a7983 */ /* 0x001ea80000300a00 */
[----:B------:R-:W2:Y:S04]  /*6c840*/  LDL.LU.64 R24, [R1+0x5708] ;  /* 0x0057080001187983 */ /* 0x000ea80000300a00 */
[----:B------:R-:W-:Y:S04]  /*6c850*/  STL.64 [R1+0x2010], R20 ;  /* 0x0020101401007387 */ /* 0x000fe80000100a00 */
[----:B------:R0:W-:Y:S04]  /*6c860*/  STL.64 [R1+0x2018], R22 ;  /* 0x0020181601007387 */ /* 0x0001e80000100a00 */
[----:B0-----:R-:W3:Y:S04]  /*6c870*/  LDL.LU.64 R22, [R1+0x5700] ;  /* 0x0057000001167983 */ /* 0x001ee80000300a00 */
[----:B------:R-:W3:Y:S04]  /*6c880*/  LDL.LU.64 R20, [R1+0x56f8] ;  /* 0x0056f80001147983 */ /* 0x000ee80000300a00 */
[----:B------:R-:W4:Y:S04]  /*6c890*/  LDL.LU.64 R14, [R1+0x56f0] ;  /* 0x0056f000010e7983 */ /* 0x000f280000300a00 */
[----:B------:R-:W4:Y:S04]  /*6c8a0*/  LDL.LU.64 R12, [R1+0x56e8] ;  /* 0x0056e800010c7983 */ /* 0x000f280000300a00 */
[----:B------:R0:W-:Y:S04]  /*6c8b0*/  STL.64 [R1+0x2030], R4 ;  /* 0x0020300401007387 */ /* 0x0001e80000100a00 */
[----:B------:R1:W-:Y:S04]  /*6c8c0*/  STL.64 [R1+0x2038], R6 ;  /* 0x0020380601007387 */ /* 0x0003e80000100a00 */
[----:B0-----:R-:W4:Y:S01]  /*6c8d0*/  LDL.LU R4, [R1+0x50] ;  /* 0x0000500001047983 */ /* 0x001f220000300800 */
[----:B------:R-:W-:-:S03]  /*6c8e0*/  IMAD.MOV.U32 R5, RZ, RZ, R0 ;  /* 0x000000ffff057224 */ /* 0x000fc600078e0000 */
[----:B------:R-:W3:Y:S01]  /*6c8f0*/  LDL.LU R0, [R1+0x56e0] ;  /* 0x0056e00001007983 */ /* 0x000ee20000300800 */
[----:B-1----:R-:W-:Y:S02]  /*6c900*/  IMAD.MOV.U32 R6, RZ, RZ, R61 ;  /* 0x000000ffff067224 */ /* 0x002fe400078e003d */
[----:B------:R-:W-:Y:S01]  /*6c910*/  IMAD.MOV.U32 R7, RZ, RZ, R60 ;  /* 0x000000ffff077224 */ /* 0x000fe200078e003c */
[----:B------:R-:W4:Y:S04]  /*6c920*/  LDL.LU R61, [R1+0x56dc] ;  /* 0x0056dc00013d7983 */ /* 0x000f280000300800 */
[----:B------:R-:W3:Y:S04]  /*6c930*/  LDL.LU R60, [R1+0x56d8] ;  /* 0x0056d800013c7983 */ /* 0x000ee80000300800 */
[----:B------:R-:W-:Y:S04]  /*6c940*/  STL.64 [R1+0x2000], R36 ;  /* 0x0020002401007387 */ /* 0x000fe80000100a00 */
[----:B------:R0:W-:Y:S04]  /*6c950*/  STL.64 [R1+0x2008], R38 ;  /* 0x0020082601007387 */ /* 0x0001e80000100a00 */
[----:B0-----:R-:W2:Y:S04]  /*6c960*/  LDL.LU.64 R38, [R1+0x56d0] ;  /* 0x0056d00001267983 */ /* 0x001ea80000300a00 */
[----:B------:R-:W4:Y:S01]  /*6c970*/  LDL.LU.64 R36, [R1+0x56c8] ;  /* 0x0056c80001247983 */ /* 0x000f220000300a00 */
[C---:B--2---:R-:W-:Y:S06]  /*6c980*/  HMMA.16816.F32 R16, R28.reuse, R38, R16 ;  /* 0x000000261c10723c */ /* 0x044fec0000001810 */
[----:B----4-:R-:W-:-:S15]  /*6c990*/  HMMA.16816.F32 R36, R28, R36, R32 ;  /* 0x000000241c24723c */ /* 0x010fde0000001820 */
[----:B------:R-:W-:-:S02]  /*6c9a0*/  NOP ;  /* 0x0000000000007918 */ /* 0x000fc40000000000 */
[----:B------:R-:W-:Y:S04]  /*6c9b0*/  STL.64 [R1+0x1f10], R16 ;  /* 0x001f101001007387 */ /* 0x000fe80000100a00 */
[----:B------:R0:W-:Y:S04]  /*6c9c0*/  STL.64 [R1+0x1f18], R18 ;  /* 0x001f181201007387 */ /* 0x0001e80000100a00 */
[----:B0-----:R-:W2:Y:S04]  /*6c9d0*/  LDL.LU.64 R18, [R1+0x56c0] ;  /* 0x0056c00001127983 */ /* 0x001ea80000300a00 */
[----:B------:R-:W2:Y:S04]  /*6c9e0*/  LDL.LU.64 R16, [R1+0x56b8] ;  /* 0x0056b80001107983 */ /* 0x000ea80000300a00 */
[----:B------:R-:W4:Y:S04]  /*6c9f0*/  LDL.LU.64 R34, [R1+0x56b0] ;  /* 0x0056b00001227983 */ /* 0x000f280000300a00 */
[----:B------:R-:W3:Y:S04]  /*6ca00*/  LDL.LU.64 R32, [R1+0x56a8] ;  /* 0x0056a80001207983 */ /* 0x000ee80000300a00 */
[----:B------:R0:W-:Y:S04]  /*6ca10*/  STL.64 [R1+0x1e30], R36 ;  /* 0x001e302401007387 */ /* 0x0001e80000100a00 */
[----:B------:R1:W-:Y:S04]  /*6ca20*/  STL.64 [R1+0x1e38], R38 ;  /* 0x001e382601007387 */ /* 0x0003e80000100a00 */
[----:B0-----:R-:W2:Y:S04]  /*6ca30*/  LDL.LU R36, [R1+0x70] ;  /* 0x0000700001247983 */ /* 0x001ea80000300800 */
[----:B------:R-:W2:Y:S04]  /*6ca40*/  LDL.LU R37, [R1+0x74] ;  /* 0x0000740001257983 */ /* 0x000ea80000300800 */
[----:B-1----:R-:W2:Y:S04]  /*6ca50*/  LDL.LU R38, [R1+0x78] ;  /* 0x0000780001267983 */ /* 0x002ea80000300800 */
[----:B------:R-:W2:Y:S01]  /*6ca60*/  LDL.LU R39, [R1+0x7c] ;  /* 0x00007c0001277983 */ /* 0x000ea20000300800 */
[C---:B----4-:R-:W-:Y:S06]  /*6ca70*/  HMMA.16816.F32 R56, R28.reuse, R34, R56 ;  /* 0x000000221c38723c */ /* 0x050fec0000001838 */
[----:B---3--:R-:W-:-:S15]  /*6ca80*/  HMMA.16816.F32 R32, R28, R32, R24 ;  /* 0x000000201c20723c */ /* 0x008fde0000001818 */
[----:B------:R-:W-:-:S02]  /*6ca90*/  NOP ;  /* 0x0000000000007918 */ /* 0x000fc40000000000 */
[----:B------:R-:W-:Y:S04]  /*6caa0*/  STL.64 [R1+0x1b0], R56 ;  /* 0x0001b03801007387 */ /* 0x000fe80000100a00 */
[----:B------:R0:W-:Y:S04]  /*6cab0*/  STL.64 [R1+0x1b8], R58 ;  /* 0x0001b83a01007387 */ /* 0x0001e80000100a00 */
[----:B0-----:R-:W3:Y:S04]  /*6cac0*/  LDL.LU.64 R58, [R1+0x56a0] ;  /* 0x0056a000013a7983 */ /* 0x001ee80000300a00 */
[----:B------:R-:W3:Y:S04]  /*6cad0*/  LDL.LU.64 R56, [R1+0x5698] ;  /* 0x0056980001387983 */ /* 0x000ee80000300a00 */
[----:B------:R-:W4:Y:S04]  /*6cae0*/  LDL.LU.64 R26, [R1+0x5690] ;  /* 0x00569000011a7983 */ /* 0x000f280000300a00 */
[----:B------:R-:W2:Y:S04]  /*6caf0*/  LDL.LU.64 R24, [R1+0x5688] ;  /* 0x0056880001187983 */ /* 0x000ea80000300a00 */
[----:B------:R0:W-:Y:S04]  /*6cb00*/  STL.64 [R1+0x190], R32 ;  /* 0x0001902001007387 */ /* 0x0001e80000100a00 */
[----:B------:R1:W-:Y:S04]  /*6cb10*/  STL.64 [R1+0x198], R34 ;  /* 0x0001982201007387 */ /* 0x0003e80000100a00 */
[----:B0-----:R-:W3:Y:S01]  /*6cb20*/  LDL.LU R32, [R1+0x90] ;  /* 0x0000900001207983 */ /* 0x001ee20000300800 */
[----:B------:R-:W-:-:S03]  /*6cb30*/  IMAD.MOV.U32 R33, RZ, RZ, R60 ;  /* 0x000000ffff217224 */ /* 0x000fc600078e003c */
[----:B------:R-:W3:Y:S01]  /*6cb40*/  LDL.LU R60, [R1+0x5680] ;  /* 0x00568000013c7983 */ /* 0x000ee20000300800 */
[----:B-1----:R-:W-:Y:S02]  /*6cb50*/  IMAD.MOV.U32 R34, RZ, RZ, R61 ;  /* 0x000000ffff227224 */ /* 0x002fe400078e003d */
[----:B------:R-:W-:Y:S01]  /*6cb60*/  IMAD.MOV.U32 R35, RZ, RZ, R0 ;  /* 0x000000ffff237224 */ /* 0x000fe200078e0000 */
        /* <DEDUP_REMOVED lines=24> */
[----:B------:R-:W2:Y:S04]  /*6ccf0*/  LDL.LU.64 R18, [R1+0x5640] ;  /* 0x0056400001127983 */ /* 0x000ea80000300a00 */
[----:B------:R-:W3:Y:S04]  /*6cd00*/  LDL.LU.64 R16, [R1+0x5638] ;  /* 0x0056380001107983 */ /* 0x000ee80000300a00 */
[----:B------:R0:W-:Y:S04]  /*6cd10*/  STL.64 [R1+0x110], R20 ;  /* 0x0001101401007387 */ /* 0x0001e80000100a00 */
[----:B------:R1:W-:Y:S04]  /*6cd20*/  STL.64 [R1+0x118], R22 ;  /* 0x0001181601007387 */ /* 0x0003e80000100a00 */
[----:B0-----:R-:W2:Y:S01]  /*6cd30*/  LDL.LU R20, [R1+0xf0] ;  /* 0x0000f00001147983 */ /* 0x001ea20000300800 */
[----:B------:R-:W-:-:S02]  /*6cd40*/  IMAD.MOV.U32 R21, RZ, RZ, R0 ;  /* 0x000000ffff157224 */ /* 0x000fc400078e0000 */
[----:B-1----:R-:W-:Y:S01]  /*6cd50*/  IMAD.MOV.U32 R22, RZ, RZ, R61 ;  /* 0x000000ffff167224 */ /* 0x002fe200078e003d */
[----:B------:R1:W5:Y:S01]  /*6cd60*/  LDL.LU R0, [R1+0x5634] ;  /* 0x0056340001007983 */ /* 0x0003620000300800 */
[----:B------:R-:W-:Y:S02]  /*6cd70*/  IMAD.MOV.U32 R23, RZ, RZ, R60 ;  /* 0x000000ffff177224 */ /* 0x000fe400078e003c */
[----:B------:R-:W-:Y:S01]  /*6cd80*/  VIADD R51, R51, 0x1 ;  /* 0x0000000133337836 */ /* 0x000fe20000000000 */
[----:B------:R-:W-:Y:S02]  /*6cd90*/  IADD3 R50, P2, R50, UR30, RZ ;  /* 0x0000001e32327c10 */ /* 0x000fe4000ff5e0ff */
[----:B------:R-:W-:Y:S02]  /*6cda0*/  IADD3 R49, P3, R49, UR30, RZ ;  /* 0x0000001e31317c10 */ /* 0x000fe4000ff7e0ff */
[----:B------:R-:W-:Y:S02]  /*6cdb0*/  IADD3 R48, P4, R48, UR30, RZ ;  /* 0x0000001e30307c10 */ /* 0x000fe4000ff9e0ff */
[----:B------:R-:W-:-:S02]  /*6cdc0*/  IADD3 R47, P5, R47, UR30, RZ ;  /* 0x0000001e2f2f7c10 */ /* 0x000fc4000ffbe0ff */
[----:B------:R-:W-:Y:S02]  /*6cdd0*/  IADD3 R46, P6, R46, UR30, RZ ;  /* 0x0000001e2e2e7c10 */ /* 0x000fe4000ffde0ff */
[----:B------:R-:W-:Y:S02]  /*6cde0*/  IADD3 R40, P1, R40, UR30, RZ ;  /* 0x0000001e28287c10 */ /* 0x000fe4000ff3e0ff */
[----:B------:R-:W-:Y:S02]  /*6cdf0*/  IADD3.X R41, R41, UR10, RZ, P2, !PT ;  /* 0x0000000a29297c10 */ /* 0x000fe400097fe4ff */
[----:B------:R-:W-:Y:S02]  /*6ce00*/  IADD3 R45, P2, R45, UR30, RZ ;  /* 0x0000001e2d2d7c10 */ /* 0x000fe4000ff5e0ff */
[----:B------:R-:W-:Y:S01]  /*6ce10*/  IADD3.X R44, R44, UR10, RZ, P3, !PT ;  /* 0x0000000a2c2c7c10 */ /* 0x000fe20009ffe4ff */
[----:B--2---:R-:W-:-:S15]  /*6ce20*/  HMMA.16816.F32 R20, R28, R18, R20 ;  /* 0x000000121c14723c */ /* 0x004fde0000001814 */
[----:B------:R-:W-:-:S08]  /*6ce30*/  NOP ;  /* 0x0000000000007918 */ /* 0x000fd00000000000 */
[----:B------:R-:W-:Y:S04]  /*6ce40*/  STL.64 [R1+0xf0], R20 ;  /* 0x0000f01401007387 */ /* 0x000fe80000100a00 */
[----:B------:R3:W-:Y:S02]  /*6ce50*/  STL.64 [R1+0xf8], R22 ;  /* 0x0000f81601007387 */ /* 0x0007e40000100a00 */
[C---:B---3--:R-:W-:Y:S06]  /*6ce60*/  HMMA.16816.F32 R20, R28.reuse, R16, R24 ;  /* 0x000000101c14723c */ /* 0x048fec0000001818 */
[----:B------:R-:W-:Y:S01]  /*6ce70*/  HMMA.16816.F32 R16, R28, R14, R56 ;  /* 0x0000000e1c10723c */ /* 0x000fe20000001838 */
[----:B------:R-:W0:-:S15]  /*6ce80*/  LDC R56, c[0x0][0x230] ;  /* 0x00008c00ff387b82 */ /* 0x000e1e0000000800 */
[----:B------:R-:W-:-:S01]  /*6ce90*/  NOP ;  /* 0x0000000000007918 */ /* 0x000fc20000000000 */
[----:B------:R-:W-:Y:S04]  /*6cea0*/  STL.64 [R1+0xd0], R20 ;  /* 0x0000d01401007387 */ /* 0x000fe80000100a00 */
[----:B------:R-:W-:Y:S04]  /*6ceb0*/  STL.64 [R1+0xd8], R22 ;  /* 0x0000d81601007387 */ /* 0x000fe80000100a00 */
[----:B------:R-:W-:Y:S04]  /*6cec0*/  STL.64 [R1+0xb0], R16 ;  /* 0x0000b01001007387 */ /* 0x000fe80000100a00 */
[----:B------:R4:W-:Y:S02]  /*6ced0*/  STL.64 [R1+0xb8], R18 ;  /* 0x0000b81201007387 */ /* 0x0009e40000100a00 */
[C---:B----4-:R-:W-:Y:S06]  /*6cee0*/  HMMA.16816.F32 R16, R28.reuse, R12, R32 ;  /* 0x0000000c1c10723c */ /* 0x050fec0000001820 */
[C---:B------:R-:W-:Y:S06]  /*6cef0*/  HMMA.16816.F32 R12, R28.reuse, R10, R36 ;  /* 0x0000000a1c0c723c */ /* 0x040fec0000001824 */
[C---:B------:R-:W-:Y:S11]  /*6cf00*/  HMMA.16816.F32 R8, R28.reuse, R8, R4 ;  /* 0x000000081c08723c */ /* 0x040ff60000001804 */
[----:B------:R-:W-:Y:S04]  /*6cf10*/  STL.64 [R1+0x90], R16 ;  /* 0x0000901001007387 */ /* 0x000fe80000100a00 */
[----:B------:R-:W-:Y:S04]  /*6cf20*/  STL.64 [R1+0x98], R18 ;  /* 0x0000981201007387 */ /* 0x000fe80000100a00 */
[----:B------:R-:W-:Y:S04]  /*6cf30*/  STL.64 [R1+0x70], R12 ;  /* 0x0000700c01007387 */ /* 0x000fe80000100a00 */
[----:B------:R-:W-:Y:S04]  /*6cf40*/  STL.64 [R1+0x78], R14 ;  /* 0x0000780e01007387 */ /* 0x000fe80000100a00 */
[----:B------:R-:W-:Y:S04]  /*6cf50*/  STL.64 [R1+0x50], R8 ;  /* 0x0000500801007387 */ /* 0x000fe80000100a00 */
[----:B------:R2:W-:Y:S02]  /*6cf60*/  STL.64 [R1+0x58], R10 ;  /* 0x0000580a01007387 */ /* 0x0005e40000100a00 */
[----:B--2---:R-:W-:Y:S02]  /*6cf70*/  HMMA.16816.F32 R8, R28, R2, R52 ;  /* 0x000000021c08723c */ /* 0x004fe40000001834 */
[----:B------:R2:W-:Y:S01]  /*6cf80*/  STL [R1+0x2800], R51 ;  /* 0x0028003301007387 */ /* 0x0005e20000100800 */
[----:B0-----:R-:W-:-:S05]  /*6cf90*/  VIADD R56, R56, 0x1f ;  /* 0x0000001f38387836 */ /* 0x001fca0000000000 */
[----:B------:R-:W-:-:S04]  /*6cfa0*/  SHF.R.S32.HI R4, RZ, 0x1f, R56 ;  /* 0x0000001fff047819 */ /* 0x000fc80000011438 */
[----:B------:R-:W-:-:S11]  /*6cfb0*/  LEA.HI R4, R4, R56, RZ, 0x5 ;  /* 0x0000003804047211 */ /* 0x000fd600078f28ff */
[----:B------:R-:W-:Y:S04]  /*6cfc0*/  STL.64 [R1+0x40], R8 ;  /* 0x0000400801007387 */ /* 0x000fe80000100a00 */
[----:B------:R-:W-:Y:S04]  /*6cfd0*/  STL.64 [R1+0x48], R10 ;  /* 0x0000480a01007387 */ /* 0x000fe80000100a00 */
[----:B------:R0:W-:Y:S04]  /*6cfe0*/  STL [R1+0x27f0], R50 ;  /* 0x0027f03201007387 */ /* 0x0001e80000100800 */
[----:B------:R3:W-:Y:S04]  /*6cff0*/  STL [R1+0x27e8], R49 ;  /* 0x0027e83101007387 */ /* 0x0007e80000100800 */
[----:B------:R4:W-:Y:S04]  /*6d000*/  STL [R1+0x27e0], R48 ;  /* 0x0027e03001007387 */ /* 0x0009e80000100800 */
[----:B------:R1:W-:Y:S04]  /*6d010*/  STL [R1+0x27d8], R47 ;  /* 0x0027d82f01007387 */ /* 0x0003e80000100800 */
[----:B------:R1:W-:Y:S04]  /*6d020*/  STL [R1+0x27d0], R46 ;  /* 0x0027d02e01007387 */ /* 0x0003e80000100800 */
[----:B------:R1:W-:Y:S04]  /*6d030*/  STL [R1+0x27c8], R40 ;  /* 0x0027c82801007387 */ /* 0x0003e80000100800 */
[----:B------:R-:W4:Y:S04]  /*6d040*/  LDL.LU R33, [R1+0x27b8] ;  /* 0x0027b80001217983 */ /* 0x000f280000300800 */
[----:B------:R1:W-:Y:S04]  /*6d050*/  STL [R1+0x27ec], R41 ;  /* 0x0027ec2901007387 */ /* 0x0003e80000100800 */
[----:B------:R-:W4:Y:S01]  /*6d060*/  LDL.LU R34, [R1+0x27dc] ;  /* 0x0027dc0001227983 */ /* 0x000f220000300800 */
[----:B------:R-:W-:-:S03]  /*6d070*/  SHF.R.S32.HI R4, RZ, 0x5, R4 ;  /* 0x00000005ff047819 */ /* 0x000fc60000011404 */
[----:B------:R1:W-:Y:S04]  /*6d080*/  STL [R1+0x27c0], R45 ;  /* 0x0027c02d01007387 */ /* 0x0003e80000100800 */
[----:B------:R-:W4:Y:S04]  /*6d090*/  LDL.LU R35, [R1+0x27b0] ;  /* 0x0027b00001237983 */ /* 0x000f280000300800 */
[----:B------:R1:W-:Y:S04]  /*6d0a0*/  STL [R1+0x27e4], R44 ;  /* 0x0027e42c01007387 */ /* 0x0003e80000100800 */
[----:B------:R-:W4:Y:S04]  /*6d0b0*/  LDL.LU R36, [R1+0x27d4] ;  /* 0x0027d40001247983 */ /* 0x000f280000300800 */
[----:B------:R-:W4:Y:S01]  /*6d0c0*/  LDL.LU R37, [R1+0x27a8] ;  /* 0x0027a80001257983 */ /* 0x000f220000300800 */
[----:B------:R-:W-:-:S03]  /*6d0d0*/  ISETP.NE.U32.AND P0, PT, R51, R4, PT ;  /* 0x000000043300720c */ /* 0x000fc60003f05070 */
        /* <DEDUP_REMOVED lines=16> */
[----:B--2---:R-:W2:Y:S04]  /*6d1e0*/  LDL.LU R51, [R1+0x278c] ;  /* 0x00278c0001337983 */ /* 0x004ea80000300800 */
[----:B0-----:R-:W2:Y:S04]  /*6d1f0*/  LDL.LU R50, [R1+0x3774] ;  /* 0x0037740001327983 */ /* 0x001ea80000300800 */
[----:B---3--:R-:W3:Y:S04]  /*6d200*/  LDL.LU R49, [R1+0x2784] ;  /* 0x0027840001317983 */ /* 0x008ee80000300800 */
[----:B----4-:R-:W4:Y:S04]  /*6d210*/  LDL.LU R48, [R1+0x376c] ;  /* 0x00376c0001307983 */ /* 0x010f280000300800 */
[----:B-1----:R-:W4:Y:S04]  /*6d220*/  LDL.LU R47, [R1+0x277c] ;  /* 0x00277c00012f7983 */ /* 0x002f280000300800 */
[----:B------:R-:W4:Y:S04]  /*6d230*/  LDL.LU R46, [R1+0x3764] ;  /* 0x00376400012e7983 */ /* 0x000f280000300800 */
[----:B------:R-:W4:Y:S04]  /*6d240*/  LDL.LU R40, [R1+0x2774] ;  /* 0x0027740001287983 */ /* 0x000f280000300800 */
[----:B------:R-:W4:Y:S04]  /*6d250*/  LDL.LU R41, [R1+0x375c] ;  /* 0x00375c0001297983 */ /* 0x000f280000300800 */
[----:B------:R-:W4:Y:S04]  /*6d260*/  LDL.LU R45, [R1+0x3780] ;  /* 0x00378000012d7983 */ /* 0x000f280000300800 */
[----:B------:R-:W4:Y:S01]  /*6d270*/  LDL.LU R44, [R1+0x3754] ;  /* 0x00375400012c7983 */ /* 0x000f220000300800 */
[----:B------:R-:W-:-:S02]  /*6d280*/  IADD3 R33, P3, R33, UR30, RZ ;  /* 0x0000001e21217c10 */ /* 0x000fc4000ff7e0ff */
[----:B------:R-:W-:-:S03]  /*6d290*/  IADD3.X R34, R34, UR10, RZ, P4, !PT ;  /* 0x0000000a22227c10 */ /* 0x000fc6000a7fe4ff */
[----:B------:R0:W-:Y:S01]  /*6d2a0*/  STL [R1+0x27b8], R33 ;  /* 0x0027b82101007387 */ /* 0x0001e20000100800 */
[----:B------:R-:W-:-:S03]  /*6d2b0*/  IADD3 R35, P4, R35, UR30, RZ ;  /* 0x0000001e23237c10 */ /* 0x000fc6000ff9e0ff */
[----:B------:R1:W-:Y:S01]  /*6d2c0*/  STL [R1+0x27dc], R34 ;  /* 0x0027dc2201007387 */ /* 0x0003e20000100800 */
        /* <DEDUP_REMOVED lines=36> */
[----:B--2---:R-:W-:-:S03]  /*6d510*/  IADD3.X R51, R51, UR10, RZ, P2, !PT ;  /* 0x0000000a33337c10 */ /* 0x004fc600097fe4ff */
[----:B------:R2:W-:Y:S01]  /*6d520*/  STL [R1+0x377c], R52 ;  /* 0x00377c3401007387 */ /* 0x0005e20000100800 */
[----:B------:R-:W-:-:S03]  /*6d530*/  IADD3 R50, P2, R50, UR30, RZ ;  /* 0x0000001e32327c10 */ /* 0x000fc6000ff5e0ff */
[----:B------:R2:W-:Y:S01]  /*6d540*/  STL [R1+0x278c], R51 ;  /* 0x00278c3301007387 */ /* 0x0005e20000100800 */
[----:B---3--:R-:W-:-:S03]  /*6d550*/  IADD3.X R49, R49, UR10, RZ, P3, !PT ;  /* 0x0000000a31317c10 */ /* 0x008fc60009ffe4ff */
[----:B------:R3:W-:Y:S01]  /*6d560*/  STL [R1+0x3774], R50 ;  /* 0x0037743201007387 */ /* 0x0007e20000100800 */
[----:B----4-:R-:W-:-:S03]  /*6d570*/  IADD3 R48, P3, R48, UR30, RZ ;  /* 0x0000001e30307c10 */ /* 0x010fc6000ff7e0ff */
        /* <DEDUP_REMOVED lines=10> */
[----:B0-----:R-:W4:Y:S01]  /*6d620*/  LDL.LU R33, [R1+0x3778] ;  /* 0x0037780001217983 */ /* 0x001f220000300800 */
[----:B------:R-:W-:-:S03]  /*6d630*/  IADD3 R44, P6, R44, UR30, RZ ;  /* 0x0000001e2c2c7c10 */ /* 0x000fc6000ffde0ff */
[----:B------:R0:W-:Y:S04]  /*6d640*/  STL [R1+0x375c], R41 ;  /* 0x00375c2901007387 */ /* 0x0001e80000100800 */
[----:B-1----:R-:W4:Y:S04]  /*6d650*/  LDL.LU R34, [R1+0x374c] ;  /* 0x00374c0001227983 */ /* 0x002f280000300800 */
[----:B------:R1:W-:Y:S04]  /*6d660*/  STL [R1+0x3780], R45 ;  /* 0x0037802d01007387 */ /* 0x0003e80000100800 */
[----:B------:R-:W4:Y:S04]  /*6d670*/  LDL.LU R35, [R1+0x3770] ;  /* 0x0037700001237983 */ /* 0x000f280000300800 */
[----:B------:R1:W-:Y:S04]  /*6d680*/  STL [R1+0x3754], R44 ;  /* 0x0037542c01007387 */ /* 0x0003e80000100800 */
        /* <DEDUP_REMOVED lines=18> */
[----:B------:R-:W2:Y:S04]  /*6d7b0*/  LDL.LU R51, [R1+0x36fc] ;  /* 0x0036fc0001337983 */ /* 0x000ea80000300800 */
[----:B---3--:R-:W3:Y:S04]  /*6d7c0*/  LDL.LU R50, [R1+0x3720] ;  /* 0x0037200001327983 */ /* 0x008ee80000300800 */
[----:B----4-:R-:W4:Y:S04]  /*6d7d0*/  LDL.LU R49, [R1+0x36f4] ;  /* 0x0036f40001317983 */ /* 0x010f280000300800 */
[----:B------:R-:W4:Y:S04]  /*6d7e0*/  LDL.LU R48, [R1+0x3718] ;  /* 0x0037180001307983 */ /* 0x000f280000300800 */
[----:B------:R-:W4:Y:S04]  /*6d7f0*/  LDL.LU R47, [R1+0x36ec] ;  /* 0x0036ec00012f7983 */ /* 0x000f280000300800 */
[----:B------:R-:W4:Y:S04]  /*6d800*/  LDL.LU R46, [R1+0x3710] ;  /* 0x00371000012e7983 */ /* 0x000f280000300800 */
[----:B------:R-:W4:Y:S04]  /*6d810*/  LDL.LU R40, [R1+0x36e4] ;  /* 0x0036e40001287983 */ /* 0x000f280000300800 */
[----:B0-----:R-:W4:Y:S04]  /*6d820*/  LDL.LU R41, [R1+0x3708] ;  /* 0x0037080001297983 */ /* 0x001f280000300800 */
[----:B-1----:R-:W4:Y:S04]  /*6d830*/  LDL.LU R45, [R1+0x36dc] ;  /* 0x0036dc00012d7983 */ /* 0x002f280000300800 */
[----:B------:R-:W4:Y:S01]  /*6d840*/  LDL.LU R44, [R1+0x3700] ;  /* 0x00370000012c7983 */ /* 0x000f220000300800 */
[----:B------:R-:W-:-:S02]  /*6d850*/  IADD3.X R33, R33, UR10, RZ, P1, !PT ;  /* 0x0000000a21217c10 */ /* 0x000fc40008ffe4ff */
        /* <DEDUP_REMOVED lines=57> */
[----:B0-----:R-:W4:Y:S01]  /*6dbf0*/  LDL.LU R33, [R1+0x36d4] ;  /* 0x0036d40001217983 */ /* 0x001f220000300800 */
[----:B------:R-:W-:-:S03]  /*6dc00*/  IADD3.X R44, R44, UR10, RZ, P4, !PT ;  /* 0x0000000a2c2c7c10 */ /* 0x000fc6000a7fe4ff */
        /* <DEDUP_REMOVED lines=29> */
[----:B------:R-:W4:Y:S04]  /*6dde0*/  LDL.LU R40, [R1+0x3690] ;  /* 0x0036900001287983 */ /* 0x000f280000300800 */
[----:B0-----:R-:W4:Y:S04]  /*6ddf0*/  LDL.LU R41, [R1+0x3664] ;  /* 0x0036640001297983 */ /* 0x001f280000300800 */
[----:B-1----:R-:W4:Y:S04]  /*6de00*/  LDL.LU R45, [R1+0x3688] ;  /* 0x00368800012d7983 */ /* 0x002f280000300800 */
        /* <DEDUP_REMOVED lines=1552> */
[----:B--2---:R-:W2:Y:S04]  /*73f10*/  LDL.LU R35, [R1+0x2eb8] ;  /* 0x002eb80001237983 */ /* 0x004ea80000300800 */
[----:B------:R1:W-:Y:S04]  /*73f20*/  STL [R1+0x2e9c], R44 ;  /* 0x002e9c2c01007387 */ /* 0x0003e80000100800 */
        /* <DEDUP_REMOVED lines=91> */
[----:B--2---:R-:W2:Y:S04]  /*744e0*/  LDL.LU R35, [R1+0x2e14] ;  /* 0x002e140001237983 */ /* 0x004ea80000300800 */
[----:B------:R1:W-:Y:S04]  /*744f0*/  STL [R1+0x2e48], R44 ;  /* 0x002e482c01007387 */ /* 0x0003e80000100800 */
        /* <DEDUP_REMOVED lines=31> */
[----:B--2---:R-:W-:-:S03]  /*746f0*/  IADD3 R35, P2, R35, UR30, RZ ;  /* 0x0000001e23237c10 */ /* 0x004fc6000ff5e0ff */
        /* <DEDUP_REMOVED lines=94> */
[----:B---3--:R-:W-:-:S03]  /*74ce0*/  IADD3 R36, P6, R36, UR30, RZ ;  /* 0x0000001e24247c10 */ /* 0x008fc6000ffde0ff */
[----:B------:R2:W-:Y:S01]  /*74cf0*/  STL [R1+0x2dc0], R35 ;  /* 0x002dc02301007387 */ /* 0x0005e20000100800 */
[----:B----4-:R-:W-:-:S03]  /*74d00*/  IADD3.X R37, R37, UR10, RZ, P1, !PT ;  /* 0x0000000a25257c10 */ /* 0x010fc60008ffe4ff */
        /* <DEDUP_REMOVED lines=1071> */
[----:B------:R4:W-:Y:S04]  /*79000*/  STL [R1+0x2808], R40 ;  /* 0x0028082801007387 */ /* 0x0009e80000100800 */
[----:B0-----:R-:W4:Y:S01]  /*79010*/  LDL.LU R33, [R1+0x2804] ;  /* 0x0028040001217983 */ /* 0x001f220000300800 */
[----:B------:R-:W-:-:S03]  /*79020*/  IADD3.X R45, R45, UR36, RZ, P4, !PT ;  /* 0x000000242d2d7c10 */ /* 0x000fc6000a7fe4ff */
[----:B------:R0:W-:Y:S04]  /*79030*/  STL [R1+0x38d4], R41 ;  /* 0x0038d42901007387 */ /* 0x0001e80000100800 */
[----:B-1----:R-:W4:Y:S01]  /*79040*/  LDL.LU R34, [R1+0x38cc] ;  /* 0x0038cc0001227983 */ /* 0x002f220000300800 */
[----:B------:R-:W-:-:S03]  /*79050*/  IADD3 R44, P4, R44, UR14, RZ ;  /* 0x0000000e2c2c7c10 */ /* 0x000fc6000ff9e0ff */
        /* <DEDUP_REMOVED lines=36> */
[----:B---3--:R-:W-:Y:S02]  /*792a0*/  IADD3 R36, P6, R36, UR14, RZ ;  /* 0x0000000e24247c10 */ /* 0x008fe4000ffde0ff */
[----:B----4-:R-:W-:Y:S02]  /*792b0*/  IADD3.X R37, R37, UR36, RZ, P1, !PT ;  /* 0x0000002425257c10 */ /* 0x010fe40008ffe4ff */
[----:B------:R-:W-:Y:S02]  /*792c0*/  IADD3 R38, P1, R38, UR14, RZ ;  /* 0x0000000e26267c10 */ /* 0x000fe4000ff3e0ff */
[----:B------:R-:W-:Y:S01]  /*792d0*/  IADD3.X R39, R39, UR36, RZ, P2, !PT ;  /* 0x0000002427277c10 */ /* 0x000fe200097fe4ff */
        /* <DEDUP_REMOVED lines=43> */
[----:B------:R4:W-:Y:S01]  /*79590*/  STL [R1+0x3898], R48 ;  /* 0x0038983001007387 */ /* 0x0009e20000100800 */
[----:B------:R-:W-:-:S03]  /*795a0*/  IADD3.X R41, R41, UR36, RZ, P1, !PT ;  /* 0x0000002429297c10 */ /* 0x000fc60008ffe4ff */
[----:B------:R4:W-:Y:S01]  /*795b0*/  STL [R1+0x386c], R47 ;  /* 0x00386c2f01007387 */ /* 0x0009e20000100800 */
[----:B------:R-:W-:-:S03]  /*795c0*/  IADD3 R45, P1, R45, UR14, RZ ;  /* 0x0000000e2d2d7c10 */ /* 0x000fc6000ff3e0ff */
[----:B------:R4:W-:Y:S04]  /*795d0*/  STL [R1+0x3890], R46 ;  /* 0x0038902e01007387 */ /* 0x0009e80000100800 */
[----:B------:R4:W-:Y:S01]  /*795e0*/  STL [R1+0x3864], R40 ;  /* 0x0038642801007387 */ /* 0x0009e20000100800 */
[----:B------:R-:W-:-:S03]  /*795f0*/  IADD3.X R44, R44, UR36, RZ, P2, !PT ;  /* 0x000000242c2c7c10 */ /* 0x000fc600097fe4ff */
[----:B0-----:R-:W4:Y:S04]  /*79600*/  LDL.LU R33, [R1+0x3854] ;  /* 0x0038540001217983 */ /* 0x001f280000300800 */
        /* <DEDUP_REMOVED lines=34> */
[----:B------:R-:W-:Y:S02]  /*79830*/  IADD3.X R34, R34, UR36, RZ, P3, !PT ;  /* 0x0000002422227c10 */ /* 0x000fe40009ffe4ff */
[----:B--2---:R-:W-:Y:S02]  /*79840*/  IADD3 R35, P3, R35, UR14, RZ ;  /* 0x0000000e23237c10 */ /* 0x004fe4000ff7e0ff */
[----:B---3--:R-:W-:Y:S02]  /*79850*/  IADD3.X R36, R36, UR36, RZ, P4, !PT ;  /* 0x0000002424247c10 */ /* 0x008fe4000a7fe4ff */
[----:B----4-:R-:W-:Y:S01]  /*79860*/  IADD3 R37, P4, R37, UR14, RZ ;  /* 0x0000000e25257c10 */ /* 0x010fe2000ff9e0ff */
        /* <DEDUP_REMOVED lines=46> */
[----:B------:R4:W-:Y:S04]  /*79b50*/  STL [R1+0x3820], R49 ;  /* 0x0038203101007387 */ /* 0x0009e80000100800 */
[----:B------:R4:W-:Y:S01]  /*79b60*/  STL [R1+0x37f4], R48 ;  /* 0x0037f43001007387 */ /* 0x0009e20000100800 */
[----:B------:R-:W-:-:S03]  /*79b70*/  IADD3 R41, P4, R41, UR14, RZ ;  /* 0x0000000e29297c10 */ /* 0x000fc6000ff9e0ff */
[----:B------:R4:W-:Y:S01]  /*79b80*/  STL [R1+0x3818], R47 ;  /* 0x0038182f01007387 */ /* 0x0009e20000100800 */
[----:B------:R-:W-:-:S03]  /*79b90*/  IADD3.X R45, R45, UR36, RZ, P5, !PT ;  /* 0x000000242d2d7c10 */ /* 0x000fc6000affe4ff */
[----:B------:R4:W-:Y:S04]  /*79ba0*/  STL [R1+0x37ec], R46 ;  /* 0x0037ec2e01007387 */ /* 0x0009e80000100800 */
[----:B------:R4:W-:Y:S01]  /*79bb0*/  STL [R1+0x3810], R40 ;  /* 0x0038102801007387 */ /* 0x0009e20000100800 */
[----:B------:R-:W-:-:S03]  /*79bc0*/  IADD3 R44, P5, R44, UR14, RZ ;  /* 0x0000000e2c2c7c10 */ /* 0x000fc6000ffbe0ff */
        /* <DEDUP_REMOVED lines=35> */
[----:B------:R-:W-:Y:S02]  /*79e00*/  IADD3 R34, P6, R34, UR14, RZ ;  /* 0x0000000e22227c10 */ /* 0x000fe4000ffde0ff */
[----:B--2---:R-:W-:Y:S02]  /*79e10*/  IADD3.X R35, R35, UR36, RZ, P1, !PT ;  /* 0x0000002423237c10 */ /* 0x004fe40008ffe4ff */
[----:B---3--:R-:W-:Y:S02]  /*79e20*/  IADD3 R36, P1, R36, UR14, RZ ;  /* 0x0000000e24247c10 */ /* 0x008fe4000ff3e0ff */
[----:B----4-:R-:W-:Y:S01]  /*79e30*/  IADD3.X R37, R37, UR36, RZ, P2, !PT ;  /* 0x0000002425257c10 */ /* 0x010fe200097fe4ff */
        /* <DEDUP_REMOVED lines=460> */
[----:B------:R-:W0:Y:S01]  /*7bb00*/  S2R R61, SR_TID.X ;  /* 0x00000000003d7919 */ /* 0x000e220000002100 */
[----:B------:R-:W1:Y:S01]  /*7bb10*/  S2R R60, SR_TID.X ;  /* 0x00000000003c7919 */ /* 0x000e620000002100 */
[----:B0-----:R-:W-:-:S02]  /*7bb20*/  LOP3.LUT R61, R61, 0x1f, RZ, 0xc0, !PT ;  /* 0x0000001f3d3d7812 */ /* 0x001fc400078ec0ff */
[----:B-1----:R-:W-:Y:S02]  /*7bb30*/  LOP3.LUT R60, R60, 0x1f, RZ, 0xc0, !PT ;  /* 0x0000001f3c3c7812 */ /* 0x002fe400078ec0ff */
[----:B------:R-:W-:Y:S02]  /*7bb40*/  LOP3.LUT R61, R61, 0x18, RZ, 0x3c, !PT ;  /* 0x000000183d3d7812 */ /* 0x000fe400078e3cff */
[----:B------:R-:W-:Y:S02]  /*7bb50*/  LOP3.LUT R60, R60, 0x10, RZ, 0x3c, !PT ;  /* 0x000000103c3c7812 */ /* 0x000fe400078e3cff */
[----:B------:R-:W-:Y:S02]  /*7bb60*/  IADD3 R33, P5, R33, UR14, RZ ;  /* 0x0000000e21217c10 */ /* 0x000fe4000ffbe0ff */
[----:B------:R-:W-:Y:S02]  /*7bb70*/  IADD3.X R34, R34, UR36, RZ, P6, !PT ;  /* 0x0000002422227c10 */ /* 0x000fe4000b7fe4ff */
[----:B--2---:R-:W-:-:S02]  /*7bb80*/  IADD3 R35, P6, R35, UR14, RZ ;  /* 0x0000000e23237c10 */ /* 0x004fc4000ffde0ff */
        /* <DEDUP_REMOVED lines=54> */
[----:B------:R1:W-:Y:S04]  /*7bef0*/  STL [R1+0x3b40], R46 ;  /* 0x003b402e01007387 */ /* 0x0003e80000100800 */
[----:B------:R1:W-:Y:S04]  /*7bf00*/  STL [R1+0x3b48], R40 ;  /* 0x003b482801007387 */ /* 0x0003e80000100800 */
[----:B------:R1:W-:Y:S04]  /*7bf10*/  STL [R1+0x3b60], R44 ;  /* 0x003b602c01007387 */ /* 0x0003e80000100800 */
[----:B------:R1:W-:Y:S04]  /*7bf20*/  STL [R1+0x3b50], R41 ;  /* 0x003b502901007387 */ /* 0x0003e80000100800 */
[----:B------:R1:W-:Y:S01]  /*7bf30*/  STL [R1+0x3b58], R45 ;  /* 0x003b582d01007387 */ /* 0x0003e20000100800 */
[----:B------:R-:W-:Y:S05]  /*7bf40*/  @P0 BRA `(.L_x_1) ;  /* 0xfffffac000740947 */ /* 0x000fea000383ffff */
.L_x_0:
[----:B------:R-:W2:Y:S01]  /*7bf50*/  LDL.LU R26, [R1+0x68] ;  /* 0x00006800011a7983 */ /* 0x000ea20000300800 */
[----:B------:R-:W-:Y:S01]  /*7bf60*/  ULDC UR6, c[0x0][0x248] ;  /* 0x0000920000067ab9 */ /* 0x000fe20000000800 */
[----:B------:R-:W-:Y:S01]  /*7bf70*/  ULDC.64 UR18, c[0x0][0x228] ;  /* 0x00008a0000127ab9 */ /* 0x000fe20000000a00 */
[----:B------:R-:W-:Y:S01]  /*7bf80*/  ULDC.64 UR20, c[0x0][0x228] ;  /* 0x00008a0000147ab9 */ /* 0x000fe20000000a00 */
[----:B------:R-:W2:Y:S01]  /*7bf90*/  LDL.LU R25, [R1+0x6c] ;  /* 0x00006c0001197983 */ /* 0x000ea20000300800 */
[----:B------:R-:W-:Y:S01]  /*7bfa0*/  ULDC UR7, c[0x0][0x248] ;  /* 0x0000920000077ab9 */ /* 0x000fe20000000800 */
[----:B------:R-:W-:Y:S01]  /*7bfb0*/  ULDC UR8, c[0x0][0x248] ;  /* 0x0000920000087ab9 */ /* 0x000fe20000000800 */
[----:B------:R-:W-:Y:S01]  /*7bfc0*/  ULDC.64 UR46, c[0x0][0x228] ;  /* 0x00008a00002e7ab9 */ /* 0x000fe20000000a00 */
[----:B------:R-:W3:Y:S01]  /*7bfd0*/  LDL.LU R24, [R1+0x80] ;  /* 0x0000800001187983 */ /* 0x000ee20000300800 */
[----:B------:R-:W-:Y:S01]  /*7bfe0*/  ULDC.64 UR10, c[0x0][0x220] ;  /* 0x00008800000a7ab9 */ /* 0x000fe20000000a00 */
[----:B------:R-:W-:Y:S01]  /*7bff0*/  ULDC.64 UR12, c[0x0][0x220] ;  /* 0x00008800000c7ab9 */ /* 0x000fe20000000a00 */
[----:B------:R-:W-:Y:S01]  /*7c000*/  ULDC UR14, c[0x0][0x248] ;  /* 0x00009200000e7ab9 */ /* 0x000fe20000000800 */
[----:B------:R-:W3:Y:S01]  /*7c010*/  LDL.LU R23, [R1+0x84] ;  /* 0x0000840001177983 */ /* 0x000ee20000300800 */
[----:B------:R-:W-:Y:S01]  /*7c020*/  ULDC UR15, c[0x0][0x248] ;  /* 0x00009200000f7ab9 */ /* 0x000fe20000000800 */
[----:B------:R-:W-:Y:S01]  /*7c030*/  ULDC UR16, c[0x0][0x248] ;  /* 0x0000920000107ab9 */ /* 0x000fe20000000800 */
[----:B------:R-:W-:Y:S01]  /*7c040*/  ULDC UR17, c[0x0][0x248] ;  /* 0x0000920000117ab9 */ /* 0x000fe20000000800 */
[----:B------:R-:W4:Y:S01]  /*7c050*/  LDL.LU R22, [R1+0x88] ;  /* 0x0000880001167983 */ /* 0x000f220000300800 */
        /* <DEDUP_REMOVED lines=11> */
[----:B0-----:R-:W4:Y:S01]  /*7c110*/  LDL.LU R19, [R1+0xa4] ;  /* 0x0000a40001137983 */ /* 0x001f220000300800 */
[----:B------:R-:W-:Y:S01]  /*7c120*/  ULDC UR31, c[0x0][0x248] ;  /* 0x00009200001f7ab9 */ /* 0x000fe20000000800 */
[----:B------:R-:W-:Y:S01]  /*7c130*/  ULDC UR32, c[0x0][0x248] ;  /* 0x0000920000207ab9 */ /* 0x000fe20000000800 */
[----:B------:R-:W-:Y:S01]  /*7c140*/  ULDC UR33, c[0x0][0x248] ;  /* 0x0000920000217ab9 */ /* 0x000fe20000000800 */
[----:B------:R-:W4:Y:S01]  /*7c150*/  LDL.LU R18, [R1+0xa8] ;  /* 0x0000a80001127983 */ /* 0x000f220000300800 */
[----:B------:R-:W-:Y:S01]  /*7c160*/  ULDC.64 UR42, c[0x0][0x228] ;  /* 0x00008a00002a7ab9 */ /* 0x000fe20000000a00 */
[----:B------:R-:W-:Y:S01]  /*7c170*/  ULDC.64 UR44, c[0x0][0x228] ;  /* 0x00008a00002c7ab9 */ /* 0x000fe20000000a00 */
[----:B------:R-:W-:Y:S01]  /*7c180*/  ULDC.64 UR60, c[0x0][0x228] ;  /* 0x00008a00003c7ab9 */ /* 0x000fe20000000a00 */
        /* <DEDUP_REMOVED lines=13> */
[----:B------:R-:W-:-:S03]  /*7c260*/  ULDC.64 UR36, c[0x0][0x228] ;  /* 0x00008a0000247ab9 */ /* 0x000fc60000000a00 */
[----:B------:R-:W4:Y:S04]  /*7c270*/  LDL.LU R13, [R1+0xcc] ;  /* 0x0000cc00010d7983 */ /* 0x000f280000300800 */
[----:B------:R-:W4:Y:S04]  /*7c280*/  LDL.LU R12, [R1+0xe0] ;  /* 0x0000e000010c7983 */ /* 0x000f280000300800 */
[----:B------:R-:W4:Y:S04]  /*7c290*/  LDL.LU R11, [R1+0xe4] ;  /* 0x0000e400010b7983 */ /* 0x000f280000300800 */
[----:B------:R-:W4:Y:S04]  /*7c2a0*/  LDL.LU R10, [R1+0xe8] ;  /* 0x0000e800010a7983 */ /* 0x000f280000300800 */
[----:B------:R-:W4:Y:S04]  /*7c2b0*/  LDL.LU R9, [R1+0xec] ;  /* 0x0000ec0001097983 */ /* 0x000f280000300800 */
[----:B------:R-:W4:Y:S04]  /*7c2c0*/  LDL.LU R8, [R1+0x100] ;  /* 0x0001000001087983 */ /* 0x000f280000300800 */
[----:B-1----:R-:W4:Y:S04]  /*7c2d0*/  LDL.LU R7, [R1+0x104] ;  /* 0x0001040001077983 */ /* 0x002f280000300800 */
[----:B------:R-:W4:Y:S04]  /*7c2e0*/  LDL.LU R6, [R1+0x108] ;  /* 0x0001080001067983 */ /* 0x000f280000300800 */
[----:B------:R-:W4:Y:S04]  /*7c2f0*/  LDL.LU R5, [R1+0x10c] ;  /* 0x00010c0001057983 */ /* 0x000f280000300800 */
[----:B------:R-:W4:Y:S04]  /*7c300*/  LDL.LU R4, [R1+0x120] ;  /* 0x0001200001047983 */ /* 0x000f280000300800 */
[----:B------:R-:W4:Y:S04]  /*7c310*/  LDL.LU R3, [R1+0x124] ;  /* 0x0001240001037983 */ /* 0x000f280000300800 */
[----:B-----5:R-:W-:Y:S04]  /*7c320*/  STL [R1+0x66b8], R0 ;  /* 0x0066b80001007387 */ /* 0x020fe80000100800 */
[----:B------:R3:W-:Y:S04]  /*7c330*/  STL [R1+0x66b4], R2 ;  /* 0x0066b40201007387 */ /* 0x0007e80000100800 */
[----:B------:R-:W-:Y:S01]  /*7c340*/  STL [R1+0x66b0], R60 ;  /* 0x0066b03c01007387 */ /* 0x000fe20000100800 */
[----:B--2---:R-:W-:-:S05]  /*7c350*/  F2FP.SATFINITE.E4M3.F32.PACK_AB_MERGE_C R25, R25, R26, RZ ;  /* 0x0000001a1919723e */ /* 0x004fca00048070ff */
[----:B------:R-:W-:Y:S01]  /*7c360*/  STL [R1+0x5508], R25 ;  /* 0x0055081901007387 */ /* 0x000fe20000100800 */
[----:B---3--:R-:W-:-:S05]  /*7c370*/  F2FP.SATFINITE.E4M3.F32.PACK_AB_MERGE_C R2, R23, R24, RZ ;  /* 0x000000181702723e */ /* 0x008fca00048070ff */
[----:B------:R0:W-:Y:S01]  /*7c380*/  STL [R1+0x5400], R2 ;  /* 0x0054000201007387 */ /* 0x0001e20000100800 */
[----:B----4-:R-:W-:-:S05]  /*7c390*/  F2FP.SATFINITE.E4M3.F32.PACK_AB_MERGE_C R0, R21, R22, RZ ;  /* 0x000000161500723e */ /* 0x010fca00048070ff */
[----:B------:R1:W-:Y:S01]  /*7c3a0*/  STL [R1+0x5438], R0 ;  /* 0x0054380001007387 */ /* 0x0003e20000100800 */
[----:B------:R-:W-:-:S05]  /*7c3b0*/  F2FP.SATFINITE.E4M3.F32.PACK_AB_MERGE_C R19, R19, R20, RZ ;  /* 0x000000141313723e */ /* 0x000fca00048070ff */
[----:B------:R-:W-:Y:S01]  /*7c3c0*/  STL [R1+0x52a0], R19 ;  /* 0x0052a01301007387 */ /* 0x000fe20000100800 */
[----:B0-----:R-:W-:-:S05]  /*7c3d0*/  F2FP.SATFINITE.E4M3.F32.PACK_AB_MERGE_C R2, R17, R18, RZ ;  /* 0x000000121102723e */ /* 0x001fca00048070ff */
[----:B------:R0:W-:Y:S01]  /*7c3e0*/  STL [R1+0x5290], R2 ;  /* 0x0052900201007387 */ /* 0x0001e20000100800 */
[----:B-1----:R-:W-:-:S05]  /*7c3f0*/  F2FP.SATFINITE.E4M3.F32.PACK_AB_MERGE_C R0, R15, R16, RZ ;  /* 0x000000100f00723e */ /* 0x002fca00048070ff */
        /* <DEDUP_REMOVED lines=9> */
[----:B0-----:R-:W-:-:S03]  /*7c490*/  F2FP.SATFINITE.E4M3.F32.PACK_AB_MERGE_C R2, R5, R6, RZ ;  /* 0x000000060502723e */ /* 0x001fc600048070ff */
[----:B------:R-:W2:Y:S04]  /*7c4a0*/  LDL.LU R60, [R1+0x12c] ;  /* 0x00012c00013c7983 */ /* 0x000ea80000300800 */
[----:B------:R0:W-:Y:S01]  /*7c4b0*/  STL [R1+0x504c], R2 ;  /* 0x00504c0201007387 */ /* 0x0001e20000100800 */
[----:B-1----:R-:W-:-:S03]  /*7c4c0*/  F2FP.SATFINITE.E4M3.F32.PACK_AB_MERGE_C R0, R3, R4, RZ ;  /* 0x000000040300723e */ /* 0x002fc600048070ff */
[----:B0-----:R-:W3:Y:S04]  /*7c4d0*/  LDL.LU R2, [R1+0x140] ;  /* 0x0001400001027983 */ /* 0x001ee80000300800 */
[----:B------:R-:W-:Y:S04]  /*7c4e0*/  STL [R1+0x4f80], R0 ;  /* 0x004f800001007387 */ /* 0x000fe80000100800 */
[----:B---3--:R0:W-:Y:S04]  /*7c4f0*/  STL [R1+0x66c0], R2 ;  /* 0x0066c00201007387 */ /* 0x0081e80000100800 */
[----:B0-----:R-:W2:Y:S04]  /*7c500*/  LDL.LU R2, [R1+0x128] ;  /* 0x0001280001027983 */ /* 0x001ea80000300800 */
[----:B------:R-:W3:Y:S04]  /*7c510*/  LDL.LU R0, [R1+0x144] ;  /* 0x0001440001007983 */ /* 0x000ee80000300800 */
[----:B------:R-:W4:Y:S04]  /*7c520*/  LDL.LU R61, [R1+0x148] ;  /* 0x00014800013d7983 */ /* 0x000f280000300800 */
[----:B------:R-:W4:Y:S04]  /*7c530*/  LDL.LU R59, [R1+0x14c] ;  /* 0x00014c00013b7983 */ /* 0x000f280000300800 */
        /* <DEDUP_REMOVED lines=56> */
[----:B--2---:R-:W-:-:S03]  /*7c8c0*/  F2FP.SATFINITE.E4M3.F32.PACK_AB_MERGE_C R60, R60, R2, RZ ;  /* 0x000000023c3c723e */ /* 0x004fc600048070ff */
[----:B------:R-:W2:Y:S04]  /*7c8d0*/  LDL.LU R2, [R1+0x66c0] ;  /* 0x0066c00001027983 */ /* 0x000ea80000300800 */
[----:B------:R-:W-:Y:S01]  /*7c8e0*/  STL [R1+0x4fa0], R60 ;  /* 0x004fa03c01007387 */ /* 0x000fe20000100800 */
[----:B---3--:R-:W-:Y:S02]  /*7c8f0*/  F2FP.SATFINITE.E4M3.F32.PACK_AB_MERGE_C R57, R57, R58, RZ ;  /* 0x0000003a3939723e */ /* 0x008fe400048070ff */
[----:B----4-:R-:W-:Y:S02]  /*7c900*/  F2FP.SATFINITE.E4M3.F32.PACK_AB_MERGE_C R51, R51, R52, RZ ;  /* 0x000000343333723e */ /* 0x010fe400048070ff */
[----:B------:R-:W-:Y:S02]  /*7c910*/  F2FP.SATFINITE.E4M3.F32.PACK_AB_MERGE_C R45, R45, R46, RZ ;  /* 0x0000002e2d2d723e */ /* 0x000fe400048070ff */
[----:B------:R-:W-:-:S02]  /*7c920*/  F2FP.SATFINITE.E4M3.F32.PACK_AB_MERGE_C R39, R39, R40, RZ ;  /* 0x000000282727723e */ /* 0x000fc400048070ff */
[----:B------:R-:W-:Y:S02]  /*7c930*/  F2FP.SATFINITE.E4M3.F32.PACK_AB_MERGE_C R33, R33, R34, RZ ;  /* 0x000000222121723e */ /* 0x000fe400048070ff */
[----:B------:R-:W-:Y:S02]  /*7c940*/  F2FP.SATFINITE.E4M3.F32.PACK_AB_MERGE_C R27, R27, R28, RZ ;  /* 0x0000001c1b1b723e */ /* 0x000fe400048070ff */
[----:B------:R-:W-:Y:S02]  /*7c950*/  F2FP.SATFINITE.E4M3.F32.PACK_AB_MERGE_C R21, R21, R22, RZ ;  /* 0x000000161515723e */ /* 0x000fe400048070ff */
[----:B------:R-:W-:Y:S02]  /*7c960*/  F2FP.SATFINITE.E4M3.F32.PACK_AB_MERGE_C R15, R15, R16, RZ ;  /* 0x000000100f0f723e */ /* 0x000fe400048070ff */
[----:B------:R-:W-:Y:S02]  /*7c970*/  F2FP.SATFINITE.E4M3.F32.PACK_AB_MERGE_C R9, R9, R10, RZ ;  /* 0x0000000a0909723e */ /* 0x000fe400048070ff */
[----:B--2---:R-:W-:-:S02]  /*7c980*/  F2FP.SATFINITE.E4M3.F32.PACK_AB_MERGE_C R0, R0, R2, RZ ;  /* 0x000000020000723e */ /* 0x004fc400048070ff */
[----:B------:R-:W-:-:S03]  /*7c990*/  F2FP.SATFINITE.E4M3.F32.PACK_AB_MERGE_C R2, R59, R61, RZ ;  /* 0x0000003d3b02723e */ /* 0x000fc600048070ff */
[----:B------:R0:W-:Y:S04]  /*7c9a0*/  STL [R1+0x4efc], R0 ;  /* 0x004efc0001007387 */ /* 0x0001e80000100800 */
[----:B------:R1:W-:Y:S01]  /*7c9b0*/  STL [R1+0x4f04], R2 ;  /* 0x004f040201007387 */ /* 0x0003e20000100800 */
[----:B0-----:R-:W-:-:S03]  /*7c9c0*/  F2FP.SATFINITE.E4M3.F32.PACK_AB_MERGE_C R0, R55, R56, RZ ;  /* 0x000000383700723e */ /* 0x001fc600048070ff */
[----:B------:R-:W-:Y:S01]  /*7c9d0*/  STL [R1+0x4e80], R57 ;  /* 0x004e803901007387 */ /* 0x000fe20000100800 */
[----:B-1----:R-:W-:-:S03]  /*7c9e0*/  F2FP.SATFINITE.E4M3.F32.PACK_AB_MERGE_C R2, R53, R54, RZ ;  /* 0x000000363502723e */ /* 0x002fc600048070ff */
        /* <DEDUP_REMOVED lines=41> */
[----:B0-----:R-:W2:Y:S04]  /*7cc80*/  LDL.LU R0, [R1+0x4a4] ;  /* 0x0004a40001007983 */ /* 0x001ea80000300800 */
[----:B------:R0:W-:Y:S04]  /*7cc90*/  STL [R1+0x5044], R2 ;  /* 0x0050440201007387 */ /* 0x0001e80000100800 */
[----:B0-----:R-:W3:Y:S01]  /*7cca0*/  LDL.LU R2, [R1+0x4a8] ;  /* 0x0004a80001027983 */ /* 0x001ee20000300800 */
[----:B------:R-:W-:-:S05]  /*7ccb0*/  F2FP.SATFINITE.E4M3.F32.PACK_AB_MERGE_C R3, R3, R4, RZ ;  /* 0x000000040303723e */ /* 0x000fca00048070ff */
        /* <DEDUP_REMOVED lines=62> */
[----:B--2---:R-:W-:-:S03]  /*7d0a0*/  F2FP.SATFINITE.E4M3.F32.PACK_AB_MERGE_C R0, R0, R2, RZ ;  /* 0x000000020000723e */ /* 0x004fc600048070ff */
[----:B------:R-:W2:Y:S04]  /*7d0b0*/  LDL.LU R2, [R1+0x66bc] ;  /* 0x0066bc0001027983 */ /* 0x000ea80000300800 */
[----:B------:R0:W-:Y:S01]  /*7d0c0*/  STL [R1+0x4f70], R0 ;  /* 0x004f700001007387 */ /* 0x0001e20000100800 */
[----:B----4-:R-:W-:-:S03]  /*7d0d0*/  F2FP.SATFINITE.E4M3.F32.PACK_AB_MERGE_C R59, R59, R61, RZ ;  /* 0x0000003d3b3b723e */ /* 0x010fc600048070ff */
[----:B0-----:R-:W4:Y:S01]  /*7d0e0*/  LDL.LU R0, [R1+0x66b8] ;  /* 0x0066b80001007983 */ /* 0x001f220000300800 */
[----:B---3--:R-:W-:Y:S02]  /*7d0f0*/  F2FP.SATFINITE.E4M3.F32.PACK_AB_MERGE_C R57, R57, R58, RZ ;  /* 0x0000003a3939723e */ /* 0x008fe400048070ff */
[----:B------:R-:W-:Y:S02]  /*7d100*/  F2FP.SATFINITE.E4M3.F32.PACK_AB_MERGE_C R55, R55, R56, RZ ;  /* 0x000000383737723e */ /* 0x000fe400048070ff */
[----:B------:R-:W-:Y:S02]  /*7d110*/  F2FP.SATFINITE.E4M3.F32.PACK_AB_MERGE_C R53, R53, R54, RZ ;  /* 0x000000363535723e */ /* 0x000fe400048070ff */
[----:B------:R-:W-:Y:S02]  /*7d120*/  F2FP.SATFINITE.E4M3.F32.PACK_AB_MERGE_C R51, R51, R52, RZ ;  /* 0x000000343333723e */ /* 0x000fe400048070ff */
[----:B------:R-:W-:Y:S02]  /*7d130*/  F2FP.SATFINITE.E4M3.F32.PACK_AB_MERGE_C R49, R49, R50, RZ ;  /* 0x000000323131723e */ /* 0x000fe400048070ff */
[----:B------:R-:W-:-:S02]  /*7d140*/  F2FP.SATFINITE.E4M3.F32.PACK_AB_MERGE_C R47, R47, R48, RZ ;  /* 0x000000302f2f723e */ /* 0x000fc400048070ff */
[----:B------:R-:W-:Y:S02]  /*7d150*/  F2FP.SATFINITE.E4M3.F32.PACK_AB_MERGE_C R45, R45, R46, RZ ;  /* 0x0000002e2d2d723e */ /* 0x000fe400048070ff */
        /* <DEDUP_REMOVED lines=21> */
[----:B--2---:R-:W-:Y:S02]  /*7d2b0*/  F2FP.SATFINITE.E4M3.F32.PACK_AB_MERGE_C R60, R60, R2, RZ ;  /* 0x000000023c3c723e */ /* 0x004fe400048070ff */
[----:B------:R-:W2:Y:S04]  /*7d2c0*/  LDL.LU R2, [R1+0x66b4] ;  /* 0x0066b40001027983 */ /* 0x000ea80000300800 */
[----:B------:R-:W-:Y:S04]  /*7d2d0*/  STL [R1+0x4f60], R60 ;  /* 0x004f603c01007387 */ /* 0x000fe80000100800 */
        /* <DEDUP_REMOVED lines=27> */
[----:B------:R-:W2:Y:S04]  /*7d490*/  LDL.LU R4, [R1+0x3c8] ;  /* 0x0003c80001047983 */ /* 0x000ea80000300800 */
[----:B------:R2:W-:Y:S04]  /*7d4a0*/  STL [R1+0x50d8], R6 ;  /* 0x0050d80601007387 */ /* 0x0005e80000100800 */
[----:B------:R-:W2:Y:S04]  /*7d4b0*/  LDL.LU R3, [R1+0x3cc] ;  /* 0x0003cc0001037983 */ /* 0x000ea80000300800 */
[----:B------:R2:W-:Y:S04]  /*7d4c0*/  STL [R1+0x4fd8], R5 ;  /* 0x004fd80501007387 */ /* 0x0005e80000100800 */
[----:B------:R-:W2:Y:S04]  /*7d4d0*/  LDL R61, [R1+0x3b0] ;  /* 0x0003b000013d7983 */ /* 0x000ea80000100800 */
[----:B0-----:R-:W2:Y:S04]  /*7d4e0*/  LDL R59, [R1+0x3b4] ;  /* 0x0003b400013b7983 */ /* 0x001ea80000100800 */
[----:B------:R-:W2:Y:S04]  /*7d4f0*/  LDL R58, [R1+0x3b8] ;  /* 0x0003b800013a7983 */ /* 0x000ea80000100800 */
[----:B-1----:R-:W2:Y:S04]  /*7d500*/  LDL R57, [R1+0x3bc] ;  /* 0x0003bc0001397983 */ /* 0x002ea80000100800 */
[----:B------:R-:W2:Y:S04]  /*7d510*/  LDL R56, [R1+0x3a0] ;  /* 0x0003a00001387983 */ /* 0x000ea80000100800 */
[----:B---3--:R-:W3:Y:S04]  /*7d520*/  LDL R55, [R1+0x3a4] ;  /* 0x0003a40001377983 */ /* 0x008ee80000100800 */
[----:B------:R-:W3:Y:S04]  /*7d530*/  LDL R54, [R1+0x3a8] ;  /* 0x0003a80001367983 */ /* 0x000ee80000100800 */
[----:B----4-:R-:W4:Y:S04]  /*7d540*/  LDL R53, [R1+0x3ac] ;  /* 0x0003ac0001357983 */ /* 0x010f280000100800 */
[----:B------:R-:W4:Y:S04]  /*7d550*/  LDL R52, [R1+0x390] ;  /* 0x0003900001347983 */ /* 0x000f280000100800 */
[----:B------:R-:W4:Y:S04]  /*7d560*/  LDL R51, [R1+0x394] ;  /* 0x0003940001337983 */ /* 0x000f280000100800 */
[----:B------:R-:W4:Y:S04]  /*7d570*/  LDL R50, [R1+0x398] ;  /* 0x0003980001327983 */ /* 0x000f280000100800 */
[----:B------:R-:W4:Y:S04]  /*7d580*/  LDL R49, [R1+0x39c] ;  /* 0x00039c0001317983 */ /* 0x000f280000100800 */
[----:B------:R-:W4:Y:S04]  /*7d590*/  LDL.LU R48, [R1+0x380] ;  /* 0x0003800001307983 */ /* 0x000f280000300800 */
[----:B------:R-:W4:Y:S04]  /*7d5a0*/  LDL.LU R47, [R1+0x384] ;  /* 0x00038400012f7983 */ /* 0x000f280000300800 */
[----:B------:R-:W4:Y:S04]  /*7d5b0*/  LDL R46, [R1+0x388] ;  /* 0x00038800012e7983 */ /* 0x000f280000100800 */
[----:B------:R-:W4:Y:S04]  /*7d5c0*/  LDL R45, [R1+0x38c] ;  /* 0x00038c00012d7983 */ /* 0x000f280000100800 */
        /* <DEDUP_REMOVED lines=39> */
[----:B------:R-:W2:Y:S01]  /*7d840*/  LDL.LU R5, [R1+0x2fc] ;  /* 0x0002fc0001057983 */ /* 0x000ea20000300800 */
[----:B------:R-:W-:-:S03]  /*7d850*/  F2FP.SATFINITE.E4M3.F32.PACK_AB_MERGE_C R60, R3, R4, RZ ;  /* 0x00000004033c723e */ /* 0x000fc600048070ff */
[----:B------:R-:W2:Y:S04]  /*7d860*/  LDL.LU R4, [R1+0x2e0] ;  /* 0x0002e00001047983 */ /* 0x000ea80000300800 */
[----:B------:R-:W2:Y:S01]  /*7d870*/  LDL.LU R3, [R1+0x2e4] ;  /* 0x0002e40001037983 */ /* 0x000ea20000300800 */
[----:B------:R-:W-:-:S03]  /*7d880*/  F2FP.SATFINITE.E4M3.F32.PACK_AB_MERGE_C R59, R59, R61, RZ ;  /* 0x0000003d3b3b723e */ /* 0x000fc600048070ff */
[----:B------:R-:W-:Y:S01]  /*7d890*/  STL [R1+0x4fd0], R60 ;  /* 0x004fd03c01007387 */ /* 0x000fe20000100800 */
[----:B------:R-:W-:-:S03]  /*7d8a0*/  F2FP.SATFINITE.E4M3.F32.PACK_AB_MERGE_C R57, R57, R58, RZ ;  /* 0x0000003a3939723e */ /* 0x000fc600048070ff */
[----:B------:R-:W-:Y:S01]  /*7d8b0*/  STL [R1+0x4f44], R59 ;  /* 0x004f443b01007387 */ /* 0x000fe20000100800 */
[----:B---3--:R-:W-:-:S03]  /*7d8c0*/  F2FP.SATFINITE.E4M3.F32.PACK_AB_MERGE_C R55, R55, R56, RZ ;  /* 0x000000383737723e */ /* 0x008fc600048070ff */
[----:B------:R-:W-:Y:S01]  /*7d8d0*/  STL [R1+0x4f48], R57 ;  /* 0x004f483901007387 */ /* 0x000fe20000100800 */
[----:B----4-:R-:W-:-:S03]  /*7d8e0*/  F2FP.SATFINITE.E4M3.F32.PACK_AB_MERGE_C R53, R53, R54, RZ ;  /* 0x000000363535723e */ /* 0x010fc600048070ff */
[----:B------:R-:W-:Y:S01]  /*7d8f0*/  STL [R1+0x4eb0], R55 ;  /* 0x004eb03701007387 */ /* 0x000fe20000100800 */
[----:B------:R-:W-:-:S03]  /*7d900*/  F2FP.SATFINITE.E4M3.F32.PACK_AB_MERGE_C R51, R51, R52, RZ ;  /* 0x000000343333723e */ /* 0x000fc600048070ff */
        /* <DEDUP_REMOVED lines=42> */
[----:B------:R-:W-:Y:S04]  /*7dbb0*/  STL [R1+0x5224], R11 ;  /* 0x0052240b01007387 */ /* 0x000fe80000100800 */
[----:B------:R0:W-:Y:S01]  /*7dbc0*/  STL [R1+0x5218], R9 ;  /* 0x0052180901007387 */ /* 0x0001e20000100800 */
[----:B--2---:R-:W-:-:S03]  /*7dbd0*/  F2FP.SATFINITE.E4M3.F32.PACK_AB_MERGE_C R7, R7, R8, RZ ;  /* 0x000000080707723e */ /* 0x004fc600048070ff */
[----:B0-----:R-:W2:Y:S01]  /*7dbe0*/  LDL.LU R9, [R1+0x2e8] ;  /* 0x0002e80001097983 */ /* 0x001ea20000300800 */
[----:B------:R-:W-:-:S03]  /*7dbf0*/  F2FP.SATFINITE.E4M3.F32.PACK_AB_MERGE_C R6, R5, R6, RZ ;  /* 0x000000060506723e */ /* 0x000fc600048070ff */
[----:B------:R0:W-:Y:S04]  /*7dc00*/  STL [R1+0x5184], R7 ;  /* 0x0051840701007387 */ /* 0x0001e80000100800 */
[----:B------:R-:W2:Y:S04]  /*7dc10*/  LDL.LU R5, [R1+0x2ec] ;  /* 0x0002ec0001057983 */ /* 0x000ea80000300800 */
[----:B------:R-:W-:Y:S04]  /*7dc20*/  STL [R1+0x517c], R6 ;  /* 0x00517c0601007387 */ /* 0x000fe80000100800 */
[----:B0-----:R-:W3:Y:S01]  /*7dc30*/  LDL.LU R7, [R1+0x2d0] ;  /* 0x0002d00001077983 */ /* 0x001ee20000300800 */
[----:B------:R-:W-:-:S03]  /*7dc40*/  F2FP.SATFINITE.E4M3.F32.PACK_AB_MERGE_C R4, R3, R4, RZ ;  /* 0x000000040304723e */ /* 0x000fc600048070ff */
[----:B------:R-:W3:Y:S04]  /*7dc50*/  LDL.LU R3, [R1+0x2d4] ;  /* 0x0002d40001037983 */ /* 0x000ee80000300800 */
        /* <DEDUP_REMOVED lines=23> */
[----:B------:R-:W4:Y:S04]  /*7ddd0*/  LDL R6, [R1+0x211c] ;  /* 0x00211c0001067983 */ /* 0x000f280000100800 */
[----:B------:R-:W4:Y:S04]  /*7dde0*/  LDL.LU R20, [R1+0x270] ;  /* 0x0002700001147983 */ /* 0x000f280000300800 */
[----:B------:R-:W4:Y:S04]  /*7ddf0*/  LDL.LU R8, [R1+0x274] ;  /* 0x0002740001087983 */ /* 0x000f280000300800 */
[----:B------:R-:W4:Y:S04]  /*7de00*/  LDL.LU R19, [R1+0x278] ;  /* 0x0002780001137983 */ /* 0x000f280000300800 */
[----:B------:R-:W4:Y:S04]  /*7de10*/  LDL.LU R18, [R1+0x27c] ;  /* 0x00027c0001127983 */ /* 0x000f280000300800 */
[----:B------:R-:W4:Y:S01]  /*7de20*/  LDL.LU R17, [R1+0x260] ;  /* 0x0002600001117983 */ /* 0x000f220000300800 */
[----:B--2---:R-:W-:-:S03]  /*7de30*/  F2FP.SATFINITE.E4M3.F32.PACK_AB_MERGE_C R5, R5, R9, RZ ;  /* 0x000000090505723e */ /* 0x004fc600048070ff */
[----:B------:R-:W2:Y:S04]  /*7de40*/  LDL.LU R9, [R1+0x264] ;  /* 0x0002640001097983 */ /* 0x000ea80000300800 */
[----:B------:R0:W-:Y:S04]  /*7de50*/  STL [R1+0x50bc], R5 ;  /* 0x0050bc0501007387 */ /* 0x0001e80000100800 */
[----:B------:R-:W2:Y:S04]  /*7de60*/  LDL.LU R16, [R1+0x268] ;  /* 0x0002680001107983 */ /* 0x000ea80000300800 */
[----:B------:R-:W2:Y:S04]  /*7de70*/  LDL.LU R15, [R1+0x26c] ;  /* 0x00026c00010f7983 */ /* 0x000ea80000300800 */
[----:B------:R-:W2:Y:S04]  /*7de80*/  LDL.LU R14, [R1+0x250] ;  /* 0x00025000010e7983 */ /* 0x000ea80000300800 */
[----:B------:R-:W2:Y:S04]  /*7de90*/  LDL.LU R13, [R1+0x254] ;  /* 0x00025400010d7983 */ /* 0x000ea80000300800 */
[----:B------:R-:W2:Y:S04]  /*7dea0*/  LDL.LU R12, [R1+0x258] ;  /* 0x00025800010c7983 */ /* 0x000ea80000300800 */
[----:B------:R-:W2:Y:S04]  /*7deb0*/  LDL.LU R11, [R1+0x25c] ;  /* 0x00025c00010b7983 */ /* 0x000ea80000300800 */
[----:B------:R-:W2:Y:S04]  /*7dec0*/  LDL.LU R10, [R1+0x240] ;  /* 0x00024000010a7983 */ /* 0x000ea80000300800 */
[----:B0-----:R-:W2:Y:S01]  /*7ded0*/  LDL.LU R5, [R1+0x244] ;  /* 0x0002440001057983 */ /* 0x001ea20000300800 */
[----:B---3--:R-:W-:-:S03]  /*7dee0*/  F2FP.SATFINITE.E4M3.F32.PACK_AB_MERGE_C R42, R3, R7, RZ ;  /* 0x00000007032a723e */ /* 0x008fc600048070ff */
[----:B------:R-:W3:Y:S04]  /*7def0*/  LDL.LU R7, [R1+0x248] ;  /* 0x0002480001077983 */ /* 0x000ee80000300800 */
[----:B------:R-:W3:Y:S01]  /*7df00*/  LDL.LU R3, [R1+0x24c] ;  /* 0x00024c0001037983 */ /* 0x000ee20000300800 */
[----:B----4-:R-:W-:-:S03]  /*7df10*/  F2FP.SATFINITE.E4M3.F32.PACK_AB_MERGE_C R40, R40, R41, RZ ;  /* 0x000000292828723e */ /* 0x010fc600048070ff */
[----:B------:R-:W-:Y:S01]  /*7df20*/  STL [R1+0x4fcc], R42 ;  /* 0x004fcc2a01007387 */ /* 0x000fe20000100800 */
[----:B------:R-:W-:-:S03]  /*7df30*/  F2FP.SATFINITE.E4M3.F32.PACK_AB_MERGE_C R38, R38, R39, RZ ;  /* 0x000000272626723e */ /* 0x000fc600048070ff */
[----:B------:R-:W-:Y:S01]  /*7df40*/  STL [R1+0x4fbc], R40 ;  /* 0x004fbc2801007387 */ /* 0x000fe20000100800 */
[----:B------:R-:W-:-:S03]  /*7df50*/  F2FP.SATFINITE.E4M3.F32.PACK_AB_MERGE_C R36, R36, R37, RZ ;  /* 0x000000252424723e */ /* 0x000fc600048070ff */
[----:B------:R-:W-:Y:S01]  /*7df60*/  STL [R1+0x4f30], R38 ;  /* 0x004f302601007387 */ /* 0x000fe20000100800 */
[----:B------:R-:W-:Y:S01]  /*7df70*/  LOP3.LUT R0, R0, 0xfff7ffff, RZ, 0xc0, !PT ;  /* 0xfff7ffff00007812 */ /* 0x000fe200078ec0ff */
[----:B------:R-:W0:Y:S02]  /*7df80*/  LDC R37, c[0x0][0x244] ;  /* 0x00009100ff257b82 */ /* 0x000e240000000800 */
[----:B------:R-:W-:Y:S01]  /*7df90*/  STL [R1+0x4f1c], R36 ;  /* 0x004f1c2401007387 */ /* 0x000fe20000100800 */
[----:B------:R-:W-:-:S03]  /*7dfa0*/  F2FP.SATFINITE.E4M3.F32.PACK_AB_MERGE_C R33, R4, R33, RZ ;  /* 0x000000210421723e */ /* 0x000fc600048070ff */
[----:B------:R-:W4:Y:S01]  /*7dfb0*/  LDL.LU R4, [R1+0x3d7c] ;  /* 0x003d7c0001047983 */ /* 0x000f220000300800 */
[----:B------:R-:W-:Y:S02]  /*7dfc0*/  F2FP.SATFINITE.E4M3.F32.PACK_AB_MERGE_C R34, R34, R35, RZ ;  /* 0x000000232222723e */ /* 0x000fe400048070ff */
[----:B------:R-:W-:Y:S01]  /*7dfd0*/  LOP3.LUT R2, R2, 0xfffbffff, RZ, 0xc0, !PT ;  /* 0xfffbffff02027812 */ /* 0x000fe200078ec0ff */
[----:B------:R-:W1:Y:S01]  /*7dfe0*/  LDC R35, c[0x0][0x244] ;  /* 0x00009100ff237b82 */ /* 0x000e620000000800 */
[----:B------:R-:W-:Y:S01]  /*7dff0*/  F2FP.SATFINITE.E4M3.F32.PACK_AB_MERGE_C R31, R31, R32, RZ ;  /* 0x000000201f1f723e */ /* 0x000fe200048070ff */
[----:B------:R-:W-:Y:S04]  /*7e000*/  STL [R1+0x4eac], R34 ;  /* 0x004eac2201007387 */ /* 0x000fe80000100800 */
[----:B------:R0:W-:Y:S01]  /*7e010*/  STL [R1+0x4ea4], R33 ;  /* 0x004ea42101007387 */ /* 0x0001e20000100800 */
[----:B------:R-:W-:-:S03]  /*7e020*/  F2FP.SATFINITE.E4M3.F32.PACK_AB_MERGE_C R29, R29, R30, RZ ;  /* 0x0000001e1d1d723e */ /* 0x000fc600048070ff */
[----:B------:R0:W-:Y:S01]  /*7e030*/  STL [R1+0x4e3c], R31 ;  /* 0x004e3c1f01007387 */ /* 0x0001e20000100800 */
[----:B------:R-:W-:-:S03]  /*7e040*/  F2FP.SATFINITE.E4M3.F32.PACK_AB_MERGE_C R27, R27, R28, RZ ;  /* 0x0000001c1b1b723e */ /* 0x000fc600048070ff */
[----:B------:R1:W-:Y:S01]  /*7e050*/  STL [R1+0x4e34], R29 ;  /* 0x004e341d01007387 */ /* 0x0003e20000100800 */
[----:B0-----:R-:W0:Y:S01]  /*7e060*/  LDC R33, c[0x0][0x244] ;  /* 0x00009100ff217b82 */ /* 0x001e220000000800 */
[----:B------:R-:W-:Y:S02]  /*7e070*/  F2FP.SATFINITE.E4M3.F32.PACK_AB_MERGE_C R25, R25, R26, RZ ;  /* 0x0000001a1919723e */ /* 0x000fe400048070ff */
[----:B------:R1:W-:Y:S05]  /*7e080*/  STL [R1+0x4dc0], R27 ;  /* 0x004dc01b01007387 */ /* 0x0003ea0000100800 */
[----:B------:R-:W0:Y:S01]  /*7e090*/  LDC R31, c[0x0][0x244] ;  /* 0x00009100ff1f7b82 */ /* 0x000e220000000800 */
[----:B------:R-:W-:Y:S01]  /*7e0a0*/  F2FP.SATFINITE.E4M3.F32.PACK_AB_MERGE_C R23, R23, R24, RZ ;  /* 0x000000181717723e */ /* 0x000fe200048070ff */
[----:B------:R1:W-:Y:S06]  /*7e0b0*/  STL [R1+0x4dc4], R25 ;  /* 0x004dc41901007387 */ /* 0x0003ec0000100800 */
[----:B-1----:R-:W1:Y:S01]  /*7e0c0*/  LDC R29, c[0x0][0x244] ;  /* 0x00009100ff1d7b82 */ /* 0x002e620000000800 */
[----:B------:R-:W-:Y:S01]  /*7e0d0*/  F2FP.SATFINITE.E4M3.F32.PACK_AB_MERGE_C R21, R21, R22, RZ ;  /* 0x000000161515723e */ /* 0x000fe200048070ff */
[----:B------:R0:W-:Y:S06]  /*7e0e0*/  STL [R1+0x4d4c], R23 ;  /* 0x004d4c1701007387 */ /* 0x0001ec0000100800 */
[----:B------:R-:W1:Y:S01]  /*7e0f0*/  LDC R27, c[0x0][0x244] ;  /* 0x00009100ff1b7b82 */ /* 0x000e620000000800 */
[----:B------:R0:W-:Y:S01]  /*7e100*/  STL [R1+0x4d44], R21 ;  /* 0x004d441501007387 */ /* 0x0001e20000100800 */
[----:B------:R-:W-:Y:S01]  /*7e110*/  IMAD R6, R6, UR6, RZ ;  /* 0x0000000606067c24 */ /* 0x000fe2000f8e02ff */
[----:B------:R-:W-:-:S05]  /*7e120*/  ULDC UR6, c[0x0][0x248] ;  /* 0x0000920000067ab9 */ /* 0x000fca0000000800 */
[----:B------:R-:W1:Y:S01]  /*7e130*/  LDC R25, c[0x0][0x244] ;  /* 0x00009100ff197b82 */ /* 0x000e620000000800 */
[----:B------:R-:W-:Y:S02]  /*7e140*/  F2FP.SATFINITE.E4M3.F32.PACK_AB_MERGE_C R20, R8, R20, RZ ;  /* 0x000000140814723e */ /* 0x000fe400048070ff */
[----:B------:R-:W4:Y:S01]  /*7e150*/  LDL.LU R8, [R1+0x3d80] ;  /* 0x003d800001087983 */ /* 0x000f220000300800 */
[----:B------:R-:W-:-:S03]  /*7e160*/  F2FP.SATFINITE.E4M3.F32.PACK_AB_MERGE_C R18, R18, R19, RZ ;  /* 0x000000131212723e */ /* 0x000fc600048070ff */
[----:B------:R-:W-:Y:S01]  /*7e170*/  STL [R1+0x4cfc], R20 ;  /* 0x004cfc1401007387 */ /* 0x000fe20000100800 */
[----:B0-----:R-:W0:Y:S03]  /*7e180*/  LDC R23, c[0x0][0x244] ;  /* 0x00009100ff177b82 */ /* 0x001e260000000800 */
[----:B------:R2:W-:Y:S04]  /*7e190*/  STL [R1+0x2f4], R6 ;  /* 0x0002f40601007387 */ /* 0x0005e80000100800 */
[----:B------:R-:W-:Y:S01]  /*7e1a0*/  STL [R1+0x4cf8], R18 ;  /* 0x004cf81201007387 */ /* 0x000fe20000100800 */
[----:B------:R-:W0:Y:S08]  /*7e1b0*/  LDC R21, c[0x0][0x244] ;  /* 0x00009100ff157b82 */ /* 0x000e300000000800 */
[----:B------:R-:W0:Y:S01]  /*7e1c0*/  LDC R19, c[0x0][0x244] ;  /* 0x00009100ff137b82 */ /* 0x000e220000000800 */
[----:B--2---:R-:W-:Y:S01]  /*7e1d0*/  F2FP.SATFINITE.E4M3.F32.PACK_AB_MERGE_C R17, R9, R17, RZ ;  /* 0x000000110911723e */ /* 0x004fe200048070ff */
[----:B------:R-:W-:Y:S01]  /*7e1e0*/  VIADD R9, R6, UR6 ;  /* 0x0000000606097c36 */ /* 0x000fe20008000000 */
[----:B------:R-:W-:Y:S01]  /*7e1f0*/  ULDC UR6, c[0x0][0x248] ;  /* 0x0000920000067ab9 */ /* 0x000fe20000000800 */
[----:B------:R-:W2:Y:S04]  /*7e200*/  LDL.LU R6, [R1+0x3d84] ;  /* 0x003d840001067983 */ /* 0x000ea80000300800 */
[----:B------:R-:W-:Y:S01]  /*7e210*/  STL [R1+0x4cc4], R17 ;  /* 0x004cc41101007387 */ /* 0x000fe20000100800 */
[----:B------:R-:W-:-:S03]  /*7e220*/  F2FP.SATFINITE.E4M3.F32.PACK_AB_MERGE_C R15, R15, R16, RZ ;  /* 0x000000100f0f723e */ /* 0x000fc600048070ff */
[----:B------:R1:W-:Y:S01]  /*7e230*/  STL [R1+0x2f0], R9 ;  /* 0x0002f00901007387 */ /* 0x0003e20000100800 */
[----:B------:R-:W-:-:S03]  /*7e240*/  F2FP.SATFINITE.E4M3.F32.PACK_AB_MERGE_C R13, R13, R14, RZ ;  /* 0x0000000e0d0d723e */ /* 0x000fc600048070ff */
[----:B------:R-:W-:Y:S01]  /*7e250*/  STL [R1+0x4cbc], R15 ;  /* 0x004cbc0f01007387 */ /* 0x000fe20000100800 */
[----:B-1----:R-:W-:Y:S01]  /*7e260*/  VIADD R9, R9, UR6 ;  /* 0x0000000609097c36 */ /* 0x002fe20008000000 */
[----:B------:R-:W-:Y:S01]  /*7e270*/  ULDC UR6, c[0x0][0x248] ;  /* 0x0000920000067ab9 */ /* 0x000fe20000000800 */
[----:B------:R-:W-:Y:S01]  /*7e280*/  F2FP.SATFINITE.E4M3.F32.PACK_AB_MERGE_C R11, R11, R12, RZ ;  /* 0x0000000c0b0b723e */ /* 0x000fe200048070ff */
[----:B------:R1:W-:Y:S04]  /*7e290*/  STL [R1+0x4c9c], R13 ;  /* 0x004c9c0d01007387 */ /* 0x0003e80000100800 */
[----:B------:R0:W-:Y:S01]  /*7e2a0*/  STL [R1+0x4c94], R11 ;  /* 0x004c940b01007387 */ /* 0x0001e20000100800 */
[----:B------:R-:W-:-:S03]  /*7e2b0*/  F2FP.SATFINITE.E4M3.F32.PACK_AB_MERGE_C R10, R5, R10, RZ ;  /* 0x0000000a050a723e */ /* 0x000fc600048070ff */
[----:B------:R4:W-:Y:S01]  /*7e2c0*/  STL [R1+0x2ec], R9 ;  /* 0x0002ec0901007387 */ /* 0x0009e20000100800 */
[----:B-1----:R-:W1:Y:S03]  /*7e2d0*/  LDC R13, c[0x0][0x244] ;  /* 0x00009100ff0d7b82 */ /* 0x002e660000000800 */
[----:B------:R-:W2:Y:S04]  /*7e2e0*/  LDL.LU R5, [R1+0x3d88] ;  /* 0x003d880001057983 */ /* 0x000ea80000300800 */
[----:B------:R-:W-:Y:S01]  /*7e2f0*/  STL [R1+0x4c7c], R10 ;  /* 0x004c7c0a01007387 */ /* 0x000fe20000100800 */
[----:B---3--:R-:W-:Y:S01]  /*7e300*/  F2FP.SATFINITE.E4M3.F32.PACK_AB_MERGE_C R3, R3, R7, RZ ;  /* 0x000000070303723e */ /* 0x008fe200048070ff */
[----:B0-----:R-:W0:Y:S04]  /*7e310*/  LDC R11, c[0x0][0x244] ;  /* 0x00009100ff0b7b82 */ /* 0x001e280000000800 */
[----:B------:R3:W-:Y:S01]  /*7e320*/  STL [R1+0x4c78], R3 ;  /* 0x004c780301007387 */ /* 0x0007e20000100800 */
[----:B----4-:R-:W-:Y:S01]  /*7e330*/  ISETP.GE.AND P0, PT, R4, UR19, PT ;  /* 0x0000001304007c0c */ /* 0x010fe2000bf06270 */
[----:B------:R-:W-:-:S02]  /*7e340*/  VIADD R9, R9, UR6 ;  /* 0x0000000609097c36 */ /* 0x000fc40008000000 */
[----:B------:R-:W4:Y:S01]  /*7e350*/  LDL R4, [R1+0x217c] ;  /* 0x00217c0001047983 */ /* 0x000f220000100800 */
[----:B------:R-:W-:Y:S01]  /*7e360*/  ULDC UR6, c[0x0][0x248] ;  /* 0x0000920000067ab9 */ /* 0x000fe20000000800 */
[----:B------:R-:W-:Y:S01]  /*7e370*/  ULDC UR19, c[0x0][0x248] ;  /* 0x0000920000137ab9 */ /* 0x000fe20000000800 */
[----:B---3--:R-:W-:Y:S01]  /*7e380*/  VIADD R3, R9, UR6 ;  /* 0x0000000609037c36 */ /* 0x008fe20008000000 */
[----:B------:R-:W-:-:S06]  /*7e390*/  ULDC UR6, c[0x0][0x248] ;  /* 0x0000920000067ab9 */ /* 0x000fcc0000000800 */
[----:B------:R-:W-:Y:S01]  /*7e3a0*/  @P0 LOP3.LUT R0, R0, 0x80000, RZ, 0xfc, !PT ;  /* 0x0008000000000812 */ /* 0x000fe200078efcff */
[----:B------:R-:W-:-:S04]  /*7e3b0*/  VIADD R7, R3, UR6 ;  /* 0x0000000603077c36 */ /* 0x000fc80008000000 */
[----:B------:R-:W-:Y:S01]  /*7e3c0*/  VIADD R40, R7, UR7 ;  /* 0x0000000707287c36 */ /* 0x000fe20008000000 */
[----:B------:R-:W-:-:S03]  /*7e3d0*/  ULDC.64 UR6, c[0x0][0x228] ;  /* 0x00008a0000067ab9 */ /* 0x000fc60000000a00 */
[----:B------:R-:W-:Y:S01]  /*7e3e0*/  VIADD R42, R40, UR8 ;  /* 0x00000008282a7c36 */ /* 0x000fe20008000000 */
[----:B------:R-:W-:Y:S01]  /*7e3f0*/  STL [R1+0x5684], R0 ;  /* 0x0056840001007387 */ /* 0x000fe20000100800 */
[----:B------:R-:W-:Y:S01]  /*7e400*/  ULDC UR8, c[0x0][0x248] ;  /* 0x0000920000087ab9 */ /* 0x000fe20000000800 */
[----:B------:R-:W-:Y:S02]  /*7e410*/  ISETP.GE.AND P0, PT, R8, UR21, PT ;  /* 0x0000001508007c0c */ /* 0x000fe4000bf06270 */
[----:B------:R-:W-:Y:S01]  /*7e420*/  STL [R1+0x66a0], R3 ;  /* 0x0066a00301007387 */ /* 0x000fe20000100800 */
[----:B------:R-:W-:-:S10]  /*7e430*/  ULDC UR21, c[0x0][0x248] ;  /* 0x0000920000157ab9 */ /* 0x000fd40000000800 */
[----:B------:R-:W-:-:S04]  /*7e440*/  @P0 LOP3.LUT R2, R2, 0x40000, RZ, 0xfc, !PT ;  /* 0x0004000002020812 */ /* 0x000fc800078efcff */
[----:B------:R-:W-:Y:S01]  /*7e450*/  LOP3.LUT R2, R2, 0xfffdffff, RZ, 0xc0, !PT ;  /* 0xfffdffff02027812 */ /* 0x000fe200078ec0ff */
[----:B------:R3:W-:Y:S02]  /*7e460*/  STL [R1+0x2e0], R7 ;  /* 0x0002e00701007387 */ /* 0x0007e40000100800 */
[----:B---3--:R-:W3:Y:S01]  /*7e470*/  LDC R7, c[0x0][0x244] ;  /* 0x00009100ff077b82 */ /* 0x008ee20000000800 */
[----:B--2---:R-:W-:Y:S01]  /*7e480*/  ISETP.GE.AND P0, PT, R6, UR7, PT ;  /* 0x0000000706007c0c */ /* 0x004fe2000bf06270 */
[----:B------:R-:W-:Y:S02]  /*7e490*/  ULDC UR7, c[0x0][0x248] ;  /* 0x0000920000077ab9 */ /* 0x000fe40000000800 */
[----:B------:R-:W-:Y:S01]  /*7e4a0*/  VIADD R41, R42, UR7 ;  /* 0x000000072a297c36 */ /* 0x000fe20008000000 */
[----:B------:R-:W-:-:S09]  /*7e4b0*/  ULDC UR7, c[0x0][0x244] ;  /* 0x0000910000077ab9 */ /* 0x000fd20000000800 */
[----:B------:R-:W-:Y:S01]  /*7e4c0*/  @P0 LOP3.LUT R2, R2, 0x20000, RZ, 0xfc, !PT ;  /* 0x0002000002020812 */ /* 0x000fe200078efcff */
[----:B------:R-:W-:Y:S01]  /*7e4d0*/  VIADD R3, R41, UR8 ;  /* 0x0000000829037c36 */ /* 0x000fe20008000000 */
[----:B------:R-:W-:Y:S02]  /*7e4e0*/  ULDC UR8, c[0x0][0x248] ;  /* 0x0000920000087ab9 */ /* 0x000fe40000000800 */
[----:B------:R-:W-:Y:S01]  /*7e4f0*/  LOP3.LUT R2, R2, 0xfffeffff, RZ, 0xc0, !PT ;  /* 0xfffeffff02027812 */ /* 0x000fe200078ec0ff */
[----:B------:R-:W-:Y:S01]  /*7e500*/  VIADD R8, R3, UR8 ;  /* 0x0000000803087c36 */ /* 0x000fe20008000000 */
[----:B------:R-:W-:Y:S01]  /*7e510*/  ULDC.64 UR8, c[0x0][0x220] ;  /* 0x0000880000087ab9 */ /* 0x000fe20000000a00 */
[----:B------:R-:W-:Y:S01]  /*7e520*/  ISETP.GE.AND P0, PT, R5, UR47, PT ;  /* 0x0000002f05007c0c */ /* 0x000fe2000bf06270 */
[----:B------:R-:W-:Y:S01]  /*7e530*/  ULDC UR47, c[0x0][0x228] ;  /* 0x00008a00002f7ab9 */ /* 0x000fe20000000800 */
[----:B------:R-:W2:Y:S11]  /*7e540*/  LDC R5, c[0x0][0x244] ;  /* 0x00009100ff057b82 */ /* 0x000eb60000000800 */
[----:B------:R-:W-:-:S05]  /*7e550*/  @P0 LOP3.LUT R2, R2, 0x10000, RZ, 0xfc, !PT ;  /* 0x0001000002020812 */ /* 0x000fca00078efcff */
[----:B------:R-:W-:Y:S04]  /*7e560*/  STL [R1+0x5700], R2 ;  /* 0x0057000201007387 */ /* 0x000fe80000100800 */
[----:B------:R-:W-:Y:S01]  /*7e570*/  STL [R1+0x66ac], R3 ;  /* 0x0066ac0301007387 */ /* 0x000fe20000100800 */
[----:B----4-:R-:W-:Y:S01]  /*7e580*/  IMAD R38, R4, UR7, RZ ;  /* 0x0000000704267c24 */ /* 0x010fe2000f8e02ff */
[----:B------:R-:W-:-:S04]  /*7e590*/  ULDC UR7, c[0x0][0x248] ;  /* 0x0000920000077ab9 */ /* 0x000fc80000000800 */
[----:B------:R-:W-:Y:S01]  /*7e5a0*/  IADD3 R16, P0, R38, UR8, RZ ;  /* 0x0000000826107c10 */ /* 0x000fe2000ff1e0ff */
[----:B------:R-:W-:-:S03]  /*7e5b0*/  IMAD R37, R37, 0x20, R38 ;  /* 0x0000002025257824 */ /* 0x000fc600078e0226 */
[----:B------:R-:W-:Y:S01]  /*7e5c0*/  LEA.HI.X.SX32 R38, R38, UR9, 0x1, P0 ;  /* 0x0000000926267c11 */ /* 0x000fe200080f0eff */
[----:B------:R-:W-:Y:S01]  /*7e5d0*/  VIADD R49, R8, UR7 ;  /* 0x0000000708317c36 */ /* 0x000fe20008000000 */
[----:B------:R-:W-:Y:S01]  /*7e5e0*/  STL [R1+0x66a4], R16 ;  /* 0x0066a41001007387 */ /* 0x000fe20000100800 */
[----:B------:R-:W-:Y:S01]  /*7e5f0*/  ULDC UR7, c[0x0][0x248] ;  /* 0x0000920000077ab9 */ /* 0x000fe20000000800 */
[----:B------:R-:W-:Y:S02]  /*7e600*/  ULDC.64 UR8, c[0x0][0x220] ;  /* 0x0000880000087ab9 */ /* 0x000fe40000000a00 */
[----:B------:R4:W-:Y:S02]  /*7e610*/  STL [R1+0x66a8], R38 ;  /* 0x0066a82601007387 */ /* 0x0009e40000100800 */
[----:B----4-:R-:W-:Y:S01]  /*7e620*/  VIADD R38, R49, UR7 ;  /* 0x0000000731267c36 */ /* 0x010fe20008000000 */
[----:B------:R-:W-:-:S03]  /*7e630*/  ULDC UR7, c[0x0][0x248] ;  /* 0x0000920000077ab9 */ /* 0x000fc60000000800 */
[----:B------:R-:W-:Y:S01]  /*7e640*/  VIADD R48, R38, UR7 ;  /* 0x0000000726307c36 */ /* 0x000fe20008000000 */
[----:B------:R-:W-:-:S03]  /*7e650*/  ULDC UR7, c[0x0][0x248] ;  /* 0x0000920000077ab9 */ /* 0x000fc60000000800 */
[----:B------:R-:W-:Y:S01]  /*7e660*/  VIADD R45, R48, UR7 ;  /* 0x00000007302d7c36 */ /* 0x000fe20008000000 */
[----:B------:R-:W-:Y:S01]  /*7e670*/  ULDC UR7, c[0x0][0x248] ;  /* 0x0000920000077ab9 */ /* 0x000fe20000000800 */
[----:B------:R-:W-:Y:S01]  /*7e680*/  IADD3 R15, P0, R37, UR8, RZ ;  /* 0x00000008250f7c10 */ /* 0x000fe2000ff1e0ff */
[----:B------:R-:W-:Y:S01]  /*7e690*/  ULDC UR8, c[0x0][0x248] ;  /* 0x0000920000087ab9 */ /* 0x000fe20000000800 */
[----:B------:R-:W-:Y:S01]  /*7e6a0*/  VIADD R0, R45, UR7 ;  /* 0x000000072d007c36 */ /* 0x000fe20008000000 */
[----:B------:R-:W-:-:S03]  /*7e6b0*/  ULDC UR7, c[0x0][0x248] ;  /* 0x0000920000077ab9 */ /* 0x000fc60000000800 */
[----:B------:R-:W-:-:S04]  /*7e6c0*/  VIADD R3, R0, UR8 ;  /* 0x0000000800037c36 */ /* 0x000fc80008000000 */
[----:B------:R-:W-:Y:S01]  /*7e6d0*/  VIADD R47, R3, UR7 ;  /* 0x00000007032f7c36 */ /* 0x000fe20008000000 */
[----:B------:R-:W-:Y:S01]  /*7e6e0*/  ULDC UR7, c[0x0][0x248] ;  /* 0x0000920000077ab9 */ /* 0x000fe20000000800 */
[----:B-1----:R-:W-:Y:S02]  /*7e6f0*/  IMAD R13, R13, 0x20, R37 ;  /* 0x000000200d0d7824 */ /* 0x002fe400078e0225 */
[----:B------:R-:W-:Y:S01]  /*7e700*/  VIADD R46, R47, UR7 ;  /* 0x000000072f2e7c36 */ /* 0x000fe20008000000 */
[----:B------:R-:W-:Y:S01]  /*7e710*/  ULDC UR7, c[0x0][0x248] ;  /* 0x0000920000077ab9 */ /* 0x000fe20000000800 */
[----:B------:R-:W-:Y:S01]  /*7e720*/  LEA.HI.X.SX32 R37, R37, UR9, 0x1, P0 ;  /* 0x0000000925257c11 */ /* 0x000fe200080f0eff */
[----:B0-----:R-:W-:Y:S02]  /*7e730*/  IMAD R11, R11, 0x20, R13 ;  /* 0x000000200b0b7824 */ /* 0x001fe400078e020d */
[----:B------:R-:W-:Y:S01]  /*7e740*/  VIADD R2, R46, UR7 ;  /* 0x000000072e027c36 */ /* 0x000fe20008000000 */
[C---:B------:R-:W-:Y:S01]  /*7e750*/  IADD3 R14, P0, R13.reuse, UR10, RZ ;  /* 0x0000000a0d0e7c10 */ /* 0x040fe2000ff1e0ff */
[----:B------:R-:W-:Y:S01]  /*7e760*/  ULDC UR7, c[0x0][0x248] ;  /* 0x0000920000077ab9 */ /* 0x000fe20000000800 */
[----:B------:R-:W-:Y:S01]  /*7e770*/  ULDC.64 UR8, c[0x0][0x220] ;  /* 0x0000880000087ab9 */ /* 0x000fe20000000a00 */
[----:B------:R-:W-:Y:S01]  /*7e780*/  VIADD R4, R2, UR7 ;  /* 0x0000000702047c36 */ /* 0x000fe20008000000 */
[----:B------:R-:W-:Y:S01]  /*7e790*/  LEA.HI.X.SX32 R13, R13, UR11, 0x1, P0 ;  /* 0x0000000b0d0d7c11 */ /* 0x000fe200080f0eff */
[----:B------:R-:W-:Y:S01]  /*7e7a0*/  STL [R1+0x140], R45 ;  /* 0x0001402d01007387 */ /* 0x000fe20000100800 */
[----:B------:R-:W-:Y:S01]  /*7e7b0*/  IADD3 R12, P0, R11, UR8, RZ ;  /* 0x000000080b0c7c10 */ /* 0x000fe2000ff1e0ff */
[----:B------:R-:W-:Y:S01]  /*7e7c0*/  ULDC UR8, c[0x0][0x248] ;  /* 0x0000920000087ab9 */ /* 0x000fe20000000800 */
[----:B------:R-:W-:Y:S01]  /*7e7d0*/  ULDC UR7, c[0x0][0x248] ;  /* 0x0000920000077ab9 */ /* 0x000fe20000000800 */
[----:B------:R-:W-:Y:S01]  /*7e7e0*/  STL [R1+0x10c], R2 ;  /* 0x00010c0201007387 */ /* 0x000fe20000100800 */
[----:B---3--:R-:W-:Y:S01]  /*7e7f0*/  IMAD R7, R7, 0x20, R11 ;  /* 0x0000002007077824 */ /* 0x008fe200078e020b */
[----:B------:R-:W-:-:S02]  /*7e800*/  ULDC.64 UR10, c[0x0][0x220] ;  /* 0x00008800000a7ab9 */ /* 0x000fc40000000a00 */
[----:B------:R0:W-:Y:S02]  /*7e810*/  STL [R1+0x108], R4 ;  /* 0x0001080401007387 */ /* 0x0001e40000100800 */
[----:B0-----:R-:W-:-:S05]  /*7e820*/  VIADD R4, R4, UR8 ;  /* 0x0000000804047c36 */ /* 0x001fca0008000000 */
[----:B------:R0:W-:Y:S02]  /*7e830*/  STL [R1+0x104], R4 ;  /* 0x0001040401007387 */ /* 0x0001e40000100800 */
[----:B0-----:R-:W-:Y:S01]  /*7e840*/  VIADD R4, R4, UR7 ;  /* 0x0000000704047c36 */ /* 0x001fe20008000000 */
[----:B------:R-:W-:-:S04]  /*7e850*/  ULDC UR7, c[0x0][0x248] ;  /* 0x0000920000077ab9 */ /* 0x000fc80000000800 */
[----:B------:R0:W-:Y:S01]  /*7e860*/  STL [R1+0x100], R4 ;  /* 0x0001000401007387 */ /* 0x0001e20000100800 */
[----:B------:R-:W-:Y:S01]  /*7e870*/  LEA.HI.X.SX32 R11, R11, UR9, 0x1, P0 ;  /* 0x000000090b0b7c11 */ /* 0x000fe200080f0eff */
[----:B--2---:R-:W-:Y:S02]  /*7e880*/  IMAD R5, R5, 0x20, R7 ;  /* 0x0000002005057824 */ /* 0x004fe400078e0207 */
[----:B0-----:R-:W-:Y:S01]  /*7e890*/  VIADD R4, R4, UR7 ;  /* 0x0000000704047c36 */ /* 0x001fe20008000000 */
[----:B------:R-:W-:Y:S01]  /*7e8a0*/  ULDC UR7, c[0x0][0x248] ;  /* 0x0000920000077ab9 */ /* 0x000fe20000000800 */
[----:B------:R-:W-:-:S03]  /*7e8b0*/  ULDC.64 UR8, c[0x0][0x220] ;  /* 0x0000880000087ab9 */ /* 0x000fc60000000a00 */
[----:B------:R0:W-:Y:S01]  /*7e8c0*/  STL [R1+0xec], R4 ;  /* 0x0000ec0401007387 */ /* 0x0001e20000100800 */
[C---:B------:R-:W-:Y:S01]  /*7e8d0*/  IADD3 R10, P0, R7.reuse, UR10, RZ ;  /* 0x0000000a070a7c10 */ /* 0x040fe2000ff1e0ff */
[----:B0-----:R-:W-:Y:S01]  /*7e8e0*/  VIADD R4, R4, UR7 ;  /* 0x0000000704047c36 */ /* 0x001fe20008000000 */
[----:B------:R-:W-:Y:S02]  /*7e8f0*/  ULDC UR7, c[0x0][0x248] ;  /* 0x0000920000077ab9 */ /* 0x000fe40000000800 */
[----:B------:R-:W-:Y:S01]  /*7e900*/  LEA.HI.X.SX32 R7, R7, UR11, 0x1, P0 ;  /* 0x0000000b07077c11 */ /* 0x000fe200080f0eff */
[----:B------:R-:W-:Y:S01]  /*7e910*/  IMAD R35, R35, 0x20, R5 ;  /* 0x0000002023237824 */ /* 0x000fe200078e0205 */
[----:B------:R0:W-:Y:S01]  /*7e920*/  STL [R1+0xe8], R4 ;  /* 0x0000e80401007387 */ /* 0x0001e20000100800 */
[----:B------:R-:W-:Y:S01]  /*7e930*/  IADD3 R6, P0, R5, UR8, RZ ;  /* 0x0000000805067c10 */ /* 0x000fe2000ff1e0ff */
[----:B------:R-:W-:Y:S01]  /*7e940*/  ULDC UR8, c[0x0][0x248] ;  /* 0x0000920000087ab9 */ /* 0x000fe20000000800 */
[----:B------:R-:W-:Y:S01]  /*7e950*/  ULDC.64 UR10, c[0x0][0x220] ;  /* 0x00008800000a7ab9 */ /* 0x000fe20000000a00 */
[----:B0-----:R-:W-:Y:S01]  /*7e960*/  VIADD R4, R4, UR7 ;  /* 0x0000000704047c36 */ /* 0x001fe20008000000 */
[----:B------:R-:W-:-:S04]  /*7e970*/  ULDC UR7, c[0x0][0x248] ;  /* 0x0000920000077ab9 */ /* 0x000fc80000000800 */
[----:B------:R0:W-:Y:S01]  /*7e980*/  STL [R1+0xe4], R4 ;  /* 0x0000e40401007387 */ /* 0x0001e20000100800 */
[----:B------:R-:W-:Y:S01]  /*7e990*/  LEA.HI.X.SX32 R5, R5, UR9, 0x1, P0 ;  /* 0x0000000905057c11 */ /* 0x000fe200080f0eff */
[----:B0-----:R-:W-:Y:S01]  /*7e9a0*/  VIADD R4, R4, UR8 ;  /* 0x0000000804047c36 */ /* 0x001fe20008000000 */
[----:B------:R-:W-:Y:S01]  /*7e9b0*/  IADD3 R36, P0, R35, UR10, RZ ;  /* 0x0000000a23247c10 */ /* 0x000fe2000ff1e0ff */
[----:B------:R-:W-:Y:S01]  /*7e9c0*/  IMAD R33, R33, 0x20, R35 ;  /* 0x0000002021217824 */ /* 0x000fe200078e0223 */
[----:B------:R-:W-:Y:S01]  /*7e9d0*/  ULDC.64 UR8, c[0x0][0x220] ;  /* 0x0000880000087ab9 */ /* 0x000fe20000000a00 */
[----:B------:R-:W-:Y:S01]  /*7e9e0*/  VIADD R39, R4, UR7 ;  /* 0x0000000704277c36 */ /* 0x000fe20008000000 */
[----:B------:R-:W-:-:S03]  /*7e9f0*/  ULDC UR7, c[0x0][0x248] ;  /* 0x0000920000077ab9 */ /* 0x000fc60000000800 */
[----:B------:R-:W-:Y:S01]  /*7ea00*/  VIADD R43, R39, UR7 ;  /* 0x00000007272b7c36 */ /* 0x000fe20008000000 */
[----:B------:R-:W-:Y:S01]  /*7ea10*/  ULDC UR7, c[0x0][0x248] ;  /* 0x0000920000077ab9 */ /* 0x000fe20000000800 */
[----:B------:R-:W-:Y:S01]  /*7ea20*/  LEA.HI.X.SX32 R35, R35, UR11, 0x1, P0 ;  /* 0x0000000b23237c11 */ /* 0x000fe200080f0eff */
[----:B------:R0:W-:Y:S01]  /*7ea30*/  STL [R1+0xe0], R4 ;  /* 0x0000e00401007387 */ /* 0x0001e20000100800 */
[----:B------:R-:W-:Y:S01]  /*7ea40*/  VIADD R44, R43, UR7 ;  /* 0x000000072b2c7c36 */ /* 0x000fe20008000000 */
[----:B------:R-:W-:Y:S01]  /*7ea50*/  IADD3 R34, P0, R33, UR8, RZ ;  /* 0x0000000821227c10 */ /* 0x000fe2000ff1e0ff */
[----:B------:R-:W-:Y:S01]  /*7ea60*/  ULDC UR7, c[0x0][0x248] ;  /* 0x0000920000077ab9 */ /* 0x000fe20000000800 */
[----:B------:R-:W-:Y:S01]  /*7ea70*/  IMAD R31, R31, 0x20, R33 ;  /* 0x000000201f1f7824 */ /* 0x000fe200078e0221 */
[----:B------:R-:W-:Y:S01]  /*7ea80*/  ULDC.64 UR10, c[0x0][0x220] ;  /* 0x00008800000a7ab9 */ /* 0x000fe20000000a00 */
[----:B------:R-:W-:Y:S01]  /*7ea90*/  LEA.HI.X.SX32 R33, R33, UR9, 0x1, P0 ;  /* 0x0000000921217c11 */ /* 0x000fe200080f0eff */
[----:B------:R-:W-:Y:S01]  /*7eaa0*/  STL.64 [R1+0x6680], R34 ;  /* 0x0066802201007387 */ /* 0x000fe20000100a00 */
[----:B------:R-:W-:Y:S01]  /*7eab0*/  ULDC UR8, c[0x0][0x248] ;  /* 0x0000920000087ab9 */ /* 0x000fe20000000800 */
[----:B0-----:R-:W-:-:S02]  /*7eac0*/  VIADD R4, R44, UR7 ;  /* 0x000000072c047c36 */ /* 0x001fc40008000000 */
[----:B------:R-:W-:Y:S01]  /*7ead0*/  STL [R1+0xc8], R43 ;  /* 0x0000c82b01007387 */ /* 0x000fe20000100800 */
[----:B------:R-:W-:Y:S01]  /*7eae0*/  IADD3 R32, P0, R31, UR10, RZ ;  /* 0x0000000a1f207c10 */ /* 0x000fe2000ff1e0ff */
[----:B------:R-:W-:Y:S02]  /*7eaf0*/  ULDC UR7, c[0x0][0x248] ;  /* 0x0000920000077ab9 */ /* 0x000fe40000000800 */
[----:B------:R0:W-:Y:S01]  /*7eb00*/  STL [R1+0xc0], R4 ;  /* 0x0000c00401007387 */ /* 0x0001e20000100800 */
[----:B------:R-:W-:-:S03]  /*7eb10*/  IMAD R29, R29, 0x20, R31 ;  /* 0x000000201d1d7824 */ /* 0x000fc600078e021f */
[----:B------:R-:W-:Y:S01]  /*7eb20*/  STL.64 [R1+0x6688], R32 ;  /* 0x0066882001007387 */ /* 0x000fe20000100a00 */
[----:B0-----:R-:W-:Y:S01]  /*7eb30*/  VIADD R4, R4, UR8 ;  /* 0x0000000804047c36 */ /* 0x001fe20008000000 */
[----:B------:R-:W-:Y:S01]  /*7eb40*/  LEA.HI.X.SX32 R31, R31, UR11, 0x1, P0 ;  /* 0x0000000b1f1f7c11 */ /* 0x000fe200080f0eff */
[----:B------:R-:W-:Y:S01]  /*7eb50*/  ULDC.64 UR10, c[0x0][0x220] ;  /* 0x00008800000a7ab9 */ /* 0x000fe20000000a00 */
[----:B------:R-:W-:Y:S02]  /*7eb60*/  ULDC UR8, c[0x0][0x248] ;  /* 0x0000920000087ab9 */ /* 0x000fe40000000800 */
[----:B------:R0:W-:Y:S01]  /*7eb70*/  STL [R1+0xac], R4 ;  /* 0x0000ac0401007387 */ /* 0x0001e20000100800 */
[----:B------:R-:W-:Y:S01]  /*7eb80*/  IADD3 R30, P0, R29, UR10, RZ ;  /* 0x0000000a1d1e7c10 */ /* 0x000fe2000ff1e0ff */
[----:B0-----:R-:W-:Y:S01]  /*7eb90*/  VIADD R4, R4, UR7 ;  /* 0x0000000704047c36 */ /* 0x001fe20008000000 */
[----:B------:R-:W-:-:S04]  /*7eba0*/  ULDC UR7, c[0x0][0x248] ;  /* 0x0000920000077ab9 */ /* 0x000fc80000000800 */
[----:B------:R0:W-:Y:S04]  /*7ebb0*/  STL [R1+0xa8], R4 ;  /* 0x0000a80401007387 */ /* 0x0001e80000100800 */
[----:B------:R-:W-:Y:S01]  /*7ebc0*/  STL.64 [R1+0x6690], R30 ;  /* 0x0066901e01007387 */ /* 0x000fe20000100a00 */
[----:B0-----:R-:W-:Y:S01]  /*7ebd0*/  VIADD R4, R4, UR7 ;  /* 0x0000000704047c36 */ /* 0x001fe20008000000 */
[----:B------:R-:W-:-:S04]  /*7ebe0*/  ULDC UR7, c[0x0][0x248] ;  /* 0x0000920000077ab9 */ /* 0x000fc80000000800 */
[----:B------:R0:W-:Y:S01]  /*7ebf0*/  STL [R1+0xa4], R4 ;  /* 0x0000a40401007387 */ /* 0x0001e20000100800 */
[----:B------:R-:W-:Y:S01]  /*7ec00*/  IMAD R27, R27, 0x20, R29 ;  /* 0x000000201b1b7824 */ /* 0x000fe200078e021d */
[----:B------:R-:W-:Y:S01]  /*7ec10*/  LEA.HI.X.SX32 R29, R29, UR11, 0x1, P0 ;  /* 0x0000000b1d1d7c11 */ /* 0x000fe200080f0eff */
[----:B------:R-:W-:Y:S01]  /*7ec20*/  ULDC.64 UR10, c[0x0][0x220] ;  /* 0x00008800000a7ab9 */ /* 0x000fe20000000a00 */
[----:B0-----:R-:W-:Y:S01]  /*7ec30*/  VIADD R4, R4, UR8 ;  /* 0x0000000804047c36 */ /* 0x001fe20008000000 */
[----:B------:R-:W-:-:S04]  /*7ec40*/  ULDC UR8, c[0x0][0x248] ;  /* 0x0000920000087ab9 */ /* 0x000fc80000000800 */
        /* <DEDUP_REMOVED lines=8> */
[----:B------:R0:W-:Y:S02]  /*7ecd0*/  STL [R1+0x88], R4 ;  /* 0x0000880401007387 */ /* 0x0001e40000100800 */
[----:B0-----:R-:W-:Y:S01]  /*7ece0*/  VIADD R4, R4, UR7 ;  /* 0x0000000704047c36 */ /* 0x001fe20008000000 */
[----:B------:R-:W-:-:S04]  /*7ecf0*/  ULDC UR7, c[0x0][0x248] ;  /* 0x0000920000077ab9 */ /* 0x000fc80000000800 */
[----:B------:R0:W-:Y:S02]  /*7ed00*/  STL [R1+0x84], R4 ;  /* 0x0000840401007387 */ /* 0x0001e40000100800 */
[----:B0-----:R-:W-:Y:S01]  /*7ed10*/  VIADD R4, R4, UR7 ;  /* 0x0000000704047c36 */ /* 0x001fe20008000000 */
[----:B------:R-:W-:-:S03]  /*7ed20*/  ULDC UR7, c[0x0][0x248] ;  /* 0x0000920000077ab9 */ /* 0x000fc60000000800 */
[----:B------:R-:W-:Y:S01]  /*7ed30*/  VIADD R16, R4, UR8 ;  /* 0x0000000804107c36 */ /* 0x000fe20008000000 */
[----:B------:R0:W-:Y:S01]  /*7ed40*/  STL [R1+0x80], R4 ;  /* 0x0000800401007387 */ /* 0x0001e20000100800 */
[----:B------:R-:W-:Y:S01]  /*7ed50*/  IMAD R25, R25, 0x20, R27 ;  /* 0x0000002019197824 */ /* 0x000fe200078e021b */
[----:B------:R-:W-:Y:S02]  /*7ed60*/  ULDC.64 UR8, c[0x0][0x220] ;  /* 0x0000880000087ab9 */ /* 0x000fe40000000a00 */
[----:B------:R1:W-:Y:S01]  /*7ed70*/  STL [R1+0x6c], R16 ;  /* 0x00006c1001007387 */ /* 0x0003e20000100800 */
[----:B0-----:R-:W0:Y:S01]  /*7ed80*/  LDC R4, c[0x0][0x244] ;  /* 0x00009100ff047b82 */ /* 0x001e220000000800 */
[----:B-1----:R-:W-:Y:S01]  /*7ed90*/  VIADD R16, R16, UR7 ;  /* 0x0000000710107c36 */ /* 0x002fe20008000000 */
[----:B------:R-:W-:-:S04]  /*7eda0*/  ULDC UR7, c[0x0][0x248] ;  /* 0x0000920000077ab9 */ /* 0x000fc80000000800 */
[----:B------:R1:W-:Y:S02]  /*7edb0*/  STL [R1+0x68], R16 ;  /* 0x0000681001007387 */ /* 0x0003e40000100800 */
[----:B-1----:R-:W-:Y:S01]  /*7edc0*/  VIADD R16, R16, UR7 ;  /* 0x0000000710107c36 */ /* 0x002fe20008000000 */
[----:B------:R-:W-:-:S04]  /*7edd0*/  ULDC UR7, c[0x0][0x248] ;  /* 0x0000920000077ab9 */ /* 0x000fc80000000800 */
[----:B------:R1:W-:Y:S01]  /*7ede0*/  STL [R1+0x3c], R16 ;  /* 0x00003c1001007387 */ /* 0x0003e20000100800 */
[----:B------:R-:W-:Y:S01]  /*7edf0*/  LEA.HI.X.SX32 R27, R27, UR11, 0x1, P0 ;  /* 0x0000000b1b1b7c11 */ /* 0x000fe200080f0eff */
[----:B------:R-:W-:Y:S01]  /*7ee00*/  ULDC.64 UR10, c[0x0][0x220] ;  /* 0x00008800000a7ab9 */ /* 0x000fe20000000a00 */
[----:B-1----:R-:W-:Y:S01]  /*7ee10*/  VIADD R16, R16, UR7 ;  /* 0x0000000710107c36 */ /* 0x002fe20008000000 */
[----:B------:R-:W-:-:S04]  /*7ee20*/  ULDC UR7, c[0x0][0x248] ;  /* 0x0000920000077ab9 */ /* 0x000fc80000000800 */
[----:B------:R1:W-:Y:S01]  /*7ee30*/  STL [R1+0x38], R16 ;  /* 0x0000381001007387 */ /* 0x0003e20000100800 */
[----:B------:R-:W-:Y:S01]  /*7ee40*/  IADD3 R26, P0, R25, UR10, RZ ;  /* 0x0000000a191a7c10 */ /* 0x000fe2000ff1e0ff */
[----:B------:R-:W-:Y:S02]  /*7ee50*/  IMAD R23, R23, 0x20, R25 ;  /* 0x0000002017177824 */ /* 0x000fe400078e0219 */
[----:B-1----:R-:W-:Y:S01]  /*7ee60*/  VIADD R16, R16, UR7 ;  /* 0x0000000710107c36 */ /* 0x002fe20008000000 */
[----:B------:R-:W-:Y:S01]  /*7ee70*/  ULDC UR7, c[0x0][0x248] ;  /* 0x0000920000077ab9 */ /* 0x000fe20000000800 */
[----:B------:R-:W-:Y:S01]  /*7ee80*/  LEA.HI.X.SX32 R25, R25, UR11, 0x1, P0 ;  /* 0x0000000b19197c11 */ /* 0x000fe200080f0eff */
[----:B------:R-:W-:Y:S02]  /*7ee90*/  IMAD R21, R21, 0x20, R23 ;  /* 0x0000002015157824 */ /* 0x000fe400078e0217 */
[----:B------:R1:W-:Y:S01]  /*7eea0*/  STL [R1+0x34], R16 ;  /* 0x0000341001007387 */ /* 0x0003e20000100800 */
[C---:B------:R-:W-:Y:S01]  /*7eeb0*/  IADD3 R24, P0, R23.reuse, UR8, RZ ;  /* 0x0000000817187c10 */ /* 0x040fe2000ff1e0ff */
[----:B------:R-:W-:Y:S01]  /*7eec0*/  ULDC.64 UR10, c[0x0][0x220] ;  /* 0x00008800000a7ab9 */ /* 0x000fe20000000a00 */
[----:B-1----:R-:W-:Y:S01]  /*7eed0*/  VIADD R16, R16, UR7 ;  /* 0x0000000710107c36 */ /* 0x002fe20008000000 */
[----:B------:R-:W-:Y:S01]  /*7eee0*/  ULDC UR7, c[0x0][0x248] ;  /* 0x0000920000077ab9 */ /* 0x000fe20000000800 */
[----:B------:R-:W-:Y:S01]  /*7eef0*/  LEA.HI.X.SX32 R23, R23, UR9, 0x1, P0 ;  /* 0x0000000917177c11 */ /* 0x000fe200080f0eff */
[----:B------:R-:W-:-:S02]  /*7ef00*/  ULDC.64 UR8, c[0x0][0x220] ;  /* 0x0000880000087ab9 */ /* 0x000fc40000000a00 */
[----:B------:R1:W-:Y:S01]  /*7ef10*/  STL [R1+0x30], R16 ;  /* 0x0000301001007387 */ /* 0x0003e20000100800 */
[----:B------:R-:W-:Y:S01]  /*7ef20*/  IADD3 R22, P0, R21, UR8, RZ ;  /* 0x0000000815167c10 */ /* 0x000fe2000ff1e0ff */
[----:B------:R-:W-:Y:S01]  /*7ef30*/  ULDC UR8, c[0x0][0x248] ;  /* 0x0000920000087ab9 */ /* 0x000fe20000000800 */
[----:B------:R-:W-:Y:S02]  /*7ef40*/  IMAD R19, R19, 0x20, R21 ;  /* 0x0000002013137824 */ /* 0x000fe400078e0215 */
[----:B-1----:R-:W-:Y:S01]  /*7ef50*/  VIADD R16, R16, UR7 ;  /* 0x0000000710107c36 */ /* 0x002fe20008000000 */
[----:B------:R-:W-:-:S04]  /*7ef60*/  ULDC UR7, c[0x0][0x248] ;  /* 0x0000920000077ab9 */ /* 0x000fc80000000800 */
[----:B------:R1:W-:Y:S01]  /*7ef70*/  STL [R1+0x2c], R16 ;  /* 0x00002c1001007387 */ /* 0x0003e20000100800 */
[----:B0-----:R-:W-:Y:S02]  /*7ef80*/  IMAD R17, R4, 0x20, R19 ;  /* 0x0000002004117824 */ /* 0x001fe400078e0213 */
[----:B-1----:R-:W-:Y:S01]  /*7ef90*/  VIADD R16, R16, UR8 ;  /* 0x0000000810107c36 */ /* 0x002fe20008000000 */
[----:B------:R-:W-:-:S03]  /*7efa0*/  ULDC UR8, c[0x0][0x248] ;  /* 0x0000920000087ab9 */ /* 0x000fc60000000800 */
[----:B------:R-:W-:Y:S01]  /*7efb0*/  VIADD R4, R16, UR7 ;  /* 0x0000000710047c36 */ /* 0x000fe20008000000 */
[----:B------:R-:W-:Y:S01]  /*7efc0*/  STL [R1+0x28], R16 ;  /* 0x0000281001007387 */ /* 0x000fe20000100800 */
[----:B------:R-:W-:-:S03]  /*7efd0*/  ULDC UR7, c[0x0][0x248] ;  /* 0x0000920000077ab9 */ /* 0x000fc60000000800 */
[----:B------:R0:W-:Y:S02]  /*7efe0*/  STL [R1+0x24], R4 ;  /* 0x0000240401007387 */ /* 0x0001e40000100800 */
[----:B0-----:R-:W-:Y:S01]  /*7eff0*/  VIADD R4, R4, UR7 ;  /* 0x0000000704047c36 */ /* 0x001fe20008000000 */
[----:B------:R-:W-:-:S04]  /*7f000*/  ULDC UR7, c[0x0][0x248] ;  /* 0x0000920000077ab9 */ /* 0x000fc80000000800 */
[----:B------:R0:W-:Y:S01]  /*7f010*/  STL [R1+0x20], R4 ;  /* 0x0000200401007387 */ /* 0x0001e20000100800 */
[----:B------:R-:W-:Y:S01]  /*7f020*/  LEA.HI.X.SX32 R21, R21, UR9, 0x1, P0 ;  /* 0x0000000915157c11 */ /* 0x000fe200080f0eff */
[----:B------:R-:W-:Y:S01]  /*7f030*/  ULDC UR9, c[0x0][0x248] ;  /* 0x0000920000097ab9 */ /* 0x000fe20000000800 */
[----:B0-----:R-:W-:Y:S01]  /*7f040*/  VIADD R4, R4, UR8 ;  /* 0x0000000804047c36 */ /* 0x001fe20008000000 */
[C---:B------:R-:W-:Y:S01]  /*7f050*/  IADD3 R18, P0, R17.reuse, UR10, RZ ;  /* 0x0000000a11127c10 */ /* 0x040fe2000ff1e0ff */
[----:B------:R-:W-:Y:S01]  /*7f060*/  ULDC UR10, c[0x0][0x248] ;  /* 0x00009200000a7ab9 */ /* 0x000fe20000000800 */
[----:B------:R-:W-:Y:S02]  /*7f070*/  ULDC UR8, c[0x0][0x248] ;  /* 0x0000920000087ab9 */ /* 0x000fe40000000800 */
[----:B------:R0:W-:Y:S02]  /*7f080*/  STL [R1+0x1c], R4 ;  /* 0x00001c0401007387 */ /* 0x0001e40000100800 */
[----:B0-----:R-:W-:Y:S01]  /*7f090*/  VIADD R4, R4, UR7 ;  /* 0x0000000704047c36 */ /* 0x001fe20008000000 */
[----:B------:R-:W-:Y:S01]  /*7f0a0*/  LEA.HI.X.SX32 R17, R17, UR11, 0x1, P0 ;  /* 0x0000000b11117c11 */ /* 0x000fe200080f0eff */
[----:B------:R-:W-:Y:S01]  /*7f0b0*/  ULDC UR11, c[0x0][0x248] ;  /* 0x00009200000b7ab9 */ /* 0x000fe20000000800 */
[C---:B------:R-:W-:Y:S01]  /*7f0c0*/  IADD3 R20, P1, R19.reuse, UR12, RZ ;  /* 0x0000000c13147c10 */ /* 0x040fe2000ff3e0ff */
[----:B------:R-:W-:Y:S01]  /*7f0d0*/  ULDC UR12, c[0x0][0x248] ;  /* 0x00009200000c7ab9 */ /* 0x000fe20000000800 */
[----:B------:R0:W-:Y:S01]  /*7f0e0*/  STL [R1+0x18], R4 ;  /* 0x0000180401007387 */ /* 0x0001e20000100800 */
[----:B------:R-:W-:Y:S01]  /*7f0f0*/  ULDC UR7, c[0x0][0x248] ;  /* 0x0000920000077ab9 */ /* 0x000fe20000000800 */
[----:B0-----:R-:W-:Y:S01]  /*7f100*/  VIADD R4, R4, UR9 ;  /* 0x0000000904047c36 */ /* 0x001fe20008000000 */
[----:B------:R-:W-:Y:S01]  /*7f110*/  SHF.R.S32.HI R2, RZ, 0x1f, R2 ;  /* 0x0000001fff027819 */ /* 0x000fe20000011402 */
[----:B------:R-:W-:Y:S01]  /*7f120*/  IMAD.MOV.U32 R29, RZ, RZ, R44 ;  /* 0x000000ffff1d7224 */ /* 0x000fe200078e002c */
[----:B------:R-:W-:Y:S01]  /*7f130*/  LEA.HI.X.SX32 R19, R19, UR13, 0x1, P1 ;  /* 0x0000000d13137c11 */ /* 0x000fe200088f0eff */
[----:B------:R-:W-:Y:S01]  /*7f140*/  ULDC UR13, c[0x0][0x248] ;  /* 0x00009200000d7ab9 */ /* 0x000fe20000000800 */
[----:B------:R0:W-:Y:S01]  /*7f150*/  STL [R1+0x14], R4 ;  /* 0x0000140401007387 */ /* 0x0001e20000100800 */
[----:B------:R-:W-:Y:S01]  /*7f160*/  ULDC UR9, c[0x0][0x248] ;  /* 0x0000920000097ab9 */ /* 0x000fe20000000800 */
[----:B0-----:R-:W-:Y:S01]  /*7f170*/  VIADD R4, R4, UR10 ;  /* 0x0000000a04047c36 */ /* 0x001fe20008000000 */
[----:B------:R-:W-:-:S04]  /*7f180*/  ULDC UR10, c[0x0][0x248] ;  /* 0x00009200000a7ab9 */ /* 0x000fc80000000800 */
[----:B------:R0:W-:Y:S02]  /*7f190*/  STL [R1+0x10], R4 ;  /* 0x0000100401007387 */ /* 0x0001e40000100800 */
[----:B0-----:R-:W-:Y:S01]  /*7f1a0*/  VIADD R4, R4, UR8 ;  /* 0x0000000804047c36 */ /* 0x001fe20008000000 */
[----:B------:R-:W-:Y:S01]  /*7f1b0*/  SHF.R.S32.HI R32, RZ, 0x1f, R3 ;  /* 0x0000001fff207819 */ /* 0x000fe20000011403 */
[----:B------:R-:W-:Y:S02]  /*7f1c0*/  ULDC UR8, c[0x0][0x248] ;  /* 0x0000920000087ab9 */ /* 0x000fe40000000800 */
[----:B------:R-:W-:Y:S01]  /*7f1d0*/  VIADD R16, R4, UR11 ;  /* 0x0000000b04107c36 */ /* 0x000fe20008000000 */
[----:B------:R-:W-:Y:S01]  /*7f1e0*/  STL [R1+0xc], R4 ;  /* 0x00000c0401007387 */ /* 0x000fe20000100800 */
[----:B------:R-:W-:Y:S01]  /*7f1f0*/  SHF.R.S32.HI R28, RZ, 0x1f, R38 ;  /* 0x0000001fff1c7819 */ /* 0x000fe20000011426 */
[----:B------:R-:W-:Y:S02]  /*7f200*/  ULDC UR11, c[0x0][0x248] ;  /* 0x00009200000b7ab9 */ /* 0x000fe40000000800 */
[----:B------:R0:W-:Y:S02]  /*7f210*/  STL [R1+0x8], R16 ;  /* 0x0000081001007387 */ /* 0x0001e40000100800 */
[----:B0-----:R-:W-:Y:S01]  /*7f220*/  VIADD R16, R16, UR12 ;  /* 0x0000000c10107c36 */ /* 0x001fe20008000000 */
[----:B------:R-:W-:-:S04]  /*7f230*/  ULDC UR12, c[0x0][0x248] ;  /* 0x00009200000c7ab9 */ /* 0x000fc80000000800 */
[----:B------:R0:W-:Y:S02]  /*7f240*/  STL [R1+0x4], R16 ;  /* 0x0000041001007387 */ /* 0x0001e40000100800 */
[----:B0-----:R-:W-:Y:S01]  /*7f250*/  VIADD R16, R16, UR7 ;  /* 0x0000000710107c36 */ /* 0x001fe20008000000 */
[----:B------:R-:W-:-:S04]  /*7f260*/  ULDC UR7, c[0x0][0x248] ;  /* 0x0000920000077ab9 */ /* 0x000fc80000000800 */
[----:B------:R-:W-:Y:S04]  /*7f270*/  STL [R1], R16 ;  /* 0x0000001001007387 */ /* 0x000fe80000100800 */
[----:B------:R0:W-:Y:S04]  /*7f280*/  STL [R1+0x573c], R2 ;  /* 0x00573c0201007387 */ /* 0x0001e80000100800 */
[----:B0-----:R-:W2:Y:S02]  /*7f290*/  LDL.LU R2, [R1+0x108] ;  /* 0x0001080001027983 */ /* 0x001ea40000300800 */
[----:B--2---:R-:W-:-:S02]  /*7f2a0*/  SHF.R.S32.HI R34, RZ, 0x1f, R2 ;  /* 0x0000001fff227819 */ /* 0x004fc40000011402 */
[----:B------:R0:W-:Y:S04]  /*7f2b0*/  STL [R1+0x577c], R2 ;  /* 0x00577c0201007387 */ /* 0x0001e80000100800 */
[----:B0-----:R-:W2:Y:S04]  /*7f2c0*/  LDL.LU R2, [R1+0x104] ;  /* 0x0001040001027983 */ /* 0x001ea80000300800 */
[----:B------:R2:W-:Y:S02]  /*7f2d0*/  STL [R1+0x1c8], R34 ;  /* 0x0001c82201007387 */ /* 0x0005e40000100800 */
[----:B--2---:R-:W-:-:S02]  /*7f2e0*/  SHF.R.S32.HI R34, RZ, 0x1f, R2 ;  /* 0x0000001fff227819 */ /* 0x004fc40000011402 */
[----:B------:R0:W-:Y:S04]  /*7f2f0*/  STL [R1+0x57b0], R2 ;  /* 0x0057b00201007387 */ /* 0x0001e80000100800 */
[----:B0-----:R-:W2:Y:S04]  /*7f300*/  LDL.LU R2, [R1+0x100] ;  /* 0x0001000001027983 */ /* 0x001ea80000300800 */
[----:B------:R-:W-:Y:S04]  /*7f310*/  STL [R1+0x1cc], R34 ;  /* 0x0001cc2201007387 */ /* 0x000fe80000100800 */
[----:B--2---:R0:W-:Y:S04]  /*7f320*/  STL [R1+0x57e8], R2 ;  /* 0x0057e80201007387 */ /* 0x0041e80000100800 */
[----:B0-----:R-:W2:Y:S04]  /*7f330*/  LDL.LU R2, [R1+0xec] ;  /* 0x0000ec0001027983 */ /* 0x001ea80000300800 */
[----:B--2---:R0:W-:Y:S04]  /*7f340*/  STL [R1+0x5828], R2 ;  /* 0x0058280201007387 */ /* 0x0041e80000100800 */
[----:B0-----:R-:W2:Y:S04]  /*7f350*/  LDL.LU R2, [R1+0xe8] ;  /* 0x0000e80001027983 */ /* 0x001ea80000300800 */
[----:B--2---:R0:W-:Y:S04]  /*7f360*/  STL [R1+0x5860], R2 ;  /* 0x0058600201007387 */ /* 0x0041e80000100800 */
[----:B0-----:R-:W2:Y:S04]  /*7f370*/  LDL.LU R2, [R1+0xe4] ;  /* 0x0000e40001027983 */ /* 0x001ea80000300800 */
[----:B--2---:R0:W-:Y:S04]  /*7f380*/  STL [R1+0x58a0], R2 ;  /* 0x0058a00201007387 */ /* 0x0041e80000100800 */
[----:B0-----:R-:W2:Y:S04]  /*7f390*/  LDL.LU R2, [R1+0xe0] ;  /* 0x0000e00001027983 */ /* 0x001ea80000300800 */
[----:B--2---:R0:W-:Y:S02]  /*7f3a0*/  STL [R1+0x5910], R2 ;  /* 0x0059100201007387 */ /* 0x0041e40000100800 */
[----:B0-----:R-:W-:-:S05]  /*7f3b0*/  SHF.R.S32.HI R2, RZ, 0x1f, R43 ;  /* 0x0000001fff027819 */ /* 0x001fca000001142b */
[----:B------:R0:W-:Y:S02]  /*7f3c0*/  STL [R1+0x5968], R2 ;  /* 0x0059680201007387 */ /* 0x0001e40000100800 */
[----:B0-----:R-:W-:-:S05]  /*7f3d0*/  SHF.R.S32.HI R2, RZ, 0x1f, R29 ;  /* 0x0000001fff027819 */ /* 0x001fca000001141d */
[----:B------:R0:W-:Y:S04]  /*7f3e0*/  STL [R1+0x59a8], R2 ;  /* 0x0059a80201007387 */ /* 0x0001e80000100800 */
[----:B0-----:R-:W2:Y:S04]  /*7f3f0*/  LDL.LU R2, [R1+0xc0] ;  /* 0x0000c00001027983 */ /* 0x001ea80000300800 */
[----:B--2---:R0:W-:Y:S04]  /*7f400*/  STL [R1+0x59f8], R2 ;  /* 0x0059f80201007387 */ /* 0x0041e80000100800 */
[----:B0-----:R-:W2:Y:S02]  /*7f410*/  LDL.LU R2, [R1+0xac] ;  /* 0x0000ac0001027983 */ /* 0x001ea40000300800 */
        /* <DEDUP_REMOVED lines=61> */
[----:B0-----:R-:W2:Y:S01]  /*7f7f0*/  LDL.LU R2, [R1+0xc] ;  /* 0x00000c0001027983 */ /* 0x001ea20000300800 */
[----:B------:R-:W-:Y:S01]  /*7f800*/  IMAD.MOV.U32 R34, RZ, RZ, R42 ;  /* 0x000000ffff227224 */ /* 0x000fe200078e002a */
[----:B--2---:R-:W-:-:S02]  /*7f810*/  SHF.R.S32.HI R42, RZ, 0x1f, R2 ;  /* 0x0000001fff2a7819 */ /* 0x004fc40000011402 */
[----:B------:R0:W-:Y:S04]  /*7f820*/  STL [R1+0x5f98], R2 ;  /* 0x005f980201007387 */ /* 0x0001e80000100800 */
[----:B0-----:R-:W2:Y:S04]  /*7f830*/  LDL.LU R2, [R1+0x8] ;  /* 0x0000080001027983 */ /* 0x001ea80000300800 */
[----:B------:R-:W-:Y:S04]  /*7f840*/  STL [R1+0x25c], R42 ;  /* 0x00025c2a01007387 */ /* 0x000fe80000100800 */
[----:B--2---:R0:W-:Y:S04]  /*7f850*/  STL [R1+0x5fe8], R2 ;  /* 0x005fe80201007387 */ /* 0x0041e80000100800 */
[----:B0-----:R-:W2:Y:S01]  /*7f860*/  LDL.LU R2, [R1+0x4] ;  /* 0x0000040001027983 */ /* 0x001ea20000300800 */
[----:B------:R-:W-:Y:S01]  /*7f870*/  VIADD R61, R16, UR13 ;  /* 0x0000000d103d7c36 */ /* 0x000fe20008000000 */
[----:B--2---:R-:W-:Y:S01]  /*7f880*/  SHF.R.S32.HI R60, RZ, 0x1f, R2 ;  /* 0x0000001fff3c7819 */ /* 0x004fe20000011402 */
[----:B------:R-:W-:Y:S01]  /*7f890*/  IMAD.MOV.U32 R35, RZ, RZ, R49 ;  /* 0x000000ffff237224 */ /* 0x000fe200078e0031 */
[----:B------:R-:W-:Y:S01]  /*7f8a0*/  SHF.R.S32.HI R16, RZ, 0x1f, R45 ;  /* 0x0000001fff107819 */ /* 0x000fe2000001142d */
[----:B------:R-:W-:Y:S01]  /*7f8b0*/  IMAD.MOV.U32 R4, RZ, RZ, R48 ;  /* 0x000000ffff047224 */ /* 0x000fe200078e0030 */
[----:B------:R-:W-:Y:S01]  /*7f8c0*/  ULDC UR13, c[0x0][0x248] ;  /* 0x00009200000d7ab9 */ /* 0x000fe20000000800 */
[----:B------:R0:W-:Y:S04]  /*7f8d0*/  STL [R1+0x264], R60 ;  /* 0x0002643c01007387 */ /* 0x0001e80000100800 */
[----:B0-----:R-:W2:Y:S01]  /*7f8e0*/  LDL.LU R60, [R1+0x66b0] ;  /* 0x0066b000013c7983 */ /* 0x001ea20000300800 */
[----:B------:R-:W-:Y:S01]  /*7f8f0*/  VIADD R59, R61, UR14 ;  /* 0x0000000e3d3b7c36 */ /* 0x000fe20008000000 */
[----:B------:R-:W-:-:S03]  /*7f900*/  ULDC UR14, c[0x0][0x248] ;  /* 0x00009200000e7ab9 */ /* 0x000fc60000000800 */
[----:B------:R-:W-:Y:S01]  /*7f910*/  VIADD R58, R59, UR9 ;  /* 0x000000093b3a7c36 */ /* 0x000fe20008000000 */
[----:B------:R0:W-:Y:S01]  /*7f920*/  STL [R1+0x6018], R2 ;  /* 0x0060180201007387 */ /* 0x0001e20000100800 */
[----:B------:R-:W-:Y:S02]  /*7f930*/  IMAD.MOV.U32 R33, RZ, RZ, R47 ;  /* 0x000000ffff217224 */ /* 0x000fe400078e002f */
[----:B------:R-:W-:Y:S01]  /*7f940*/  IMAD.MOV.U32 R31, RZ, RZ, R46 ;  /* 0x000000ffff1f7224 */ /* 0x000fe200078e002e */
[----:B------:R-:W-:Y:S01]  /*7f950*/  SHF.R.S32.HI R30, RZ, 0x1f, R4 ;  /* 0x0000001fff1e7819 */ /* 0x000fe20000011404 */
[----:B------:R-:W-:Y:S01]  /*7f960*/  VIADD R57, R58, UR15 ;  /* 0x0000000f3a397c36 */ /* 0x000fe20008000000 */
[----:B------:R-:W-:-:S03]  /*7f970*/  ULDC UR9, c[0x0][0x248] ;  /* 0x0000920000097ab9 */ /* 0x000fc60000000800 */
[----:B------:R-:W-:Y:S01]  /*7f980*/  VIADD R56, R57, UR16 ;  /* 0x0000001039387c36 */ /* 0x000fe20008000000 */
[----:B0-----:R-:W3:Y:S03]  /*7f990*/  LDL.LU R2, [R1] ;  /* 0x0000000001027983 */ /* 0x001ee60000300800 */
[----:B------:R-:W-:Y:S01]  /*7f9a0*/  VIADD R55, R56, UR10 ;  /* 0x0000000a38377c36 */ /* 0x000fe20008000000 */
[----:B--2---:R-:W-:Y:S04]  /*7f9b0*/  STL.64 [R1+0x60a8], R60 ;  /* 0x0060a83c01007387 */ /* 0x004fe80000100a00 */
[----:B------:R0:W-:Y:S04]  /*7f9c0*/  STL.64 [R1+0x6128], R58 ;  /* 0x0061283a01007387 */ /* 0x0001e80000100a00 */
[----:B0-----:R-:W2:Y:S04]  /*7f9d0*/  LDL.LU R59, [R1+0x2ec] ;  /* 0x0002ec00013b7983 */ /* 0x001ea80000300800 */
[----:B------:R0:W-:Y:S04]  /*7f9e0*/  STL.64 [R1+0x61a0], R56 ;  /* 0x0061a03801007387 */ /* 0x0001e80000100a00 */
[----:B0-----:R-:W4:Y:S01]  /*7f9f0*/  LDL.LU R56, [R1+0x2f0] ;  /* 0x0002f00001387983 */ /* 0x001f220000300800 */
[----:B------:R-:W-:-:S03]  /*7fa00*/  IMAD.MOV.U32 R57, RZ, RZ, R3 ;  /* 0x000000ffff397224 */ /* 0x000fc600078e0003 */
[----:B------:R-:W3:Y:S01]  /*7fa10*/  LDL.LU R3, [R1+0x66ac] ;  /* 0x0066ac0001037983 */ /* 0x000ee20000300800 */
[----:B------:R-:W-:Y:S01]  /*7fa20*/  VIADD R54, R55, UR17 ;  /* 0x0000001137367c36 */ /* 0x000fe20008000000 */
[----:B------:R-:W-:Y:S01]  /*7fa30*/  SHF.R.S32.HI R60, RZ, 0x1f, R39 ;  /* 0x0000001fff3c7819 */ /* 0x000fe20000011427 */
[----:B------:R-:W-:Y:S01]  /*7fa40*/  IMAD.MOV.U32 R61, RZ, RZ, R41 ;  /* 0x000000ffff3d7224 */ /* 0x000fe200078e0029 */
[----:B------:R-:W-:Y:S01]  /*7fa50*/  ULDC.64 UR16, c[0x0][0x228] ;  /* 0x00008a0000107ab9 */ /* 0x000fe20000000a00 */
[----:B------:R-:W-:Y:S01]  /*7fa60*/  VIADD R53, R54, UR19 ;  /* 0x0000001336357c36 */ /* 0x000fe20008000000 */
[----:B------:R0:W-:Y:S01]  /*7fa70*/  STL.64 [R1+0x6220], R54 ;  /* 0x0062203601007387 */ /* 0x0001e20000100a00 */
[----:B------:R-:W-:Y:S01]  /*7fa80*/  IMAD.MOV.U32 R58, RZ, RZ, R40 ;  /* 0x000000ffff3a7224 */ /* 0x000fe200078e0028 */
[----:B------:R-:W-:Y:S01]  /*7fa90*/  ULDC UR19, c[0x0][0x228] ;  /* 0x00008a0000137ab9 */ /* 0x000fe20000000800 */
[----:B------:R-:W-:-:S04]  /*7faa0*/  VIADD R52, R53, UR8 ;  /* 0x0000000835347c36 */ /* 0x000fc80008000000 */
[----:B------:R-:W-:Y:S01]  /*7fab0*/  VIADD R51, R52, UR21 ;  /* 0x0000001534337c36 */ /* 0x000fe20008000000 */
[----:B------:R-:W-:-:S03]  /*7fac0*/  ULDC UR21, c[0x0][0x228] ;  /* 0x00008a0000157ab9 */ /* 0x000fc60000000800 */
[----:B------:R-:W-:Y:S02]  /*7fad0*/  VIADD R50, R51, UR22 ;  /* 0x0000001633327c36 */ /* 0x000fe40008000000 */
[----:B0-----:R-:W-:Y:S02]  /*7fae0*/  IMAD.MOV.U32 R54, RZ, RZ, R38 ;  /* 0x000000ffff367224 */ /* 0x001fe400078e0026 */
[----:B------:R-:W2:Y:S01]  /*7faf0*/  LDL.LU R38, [R1+0x66a8] ;  /* 0x0066a80001267983 */ /* 0x000ea20000300800 */
[----:B------:R-:W-:Y:S01]  /*7fb00*/  VIADD R49, R50, UR11 ;  /* 0x0000000b32317c36 */ /* 0x000fe20008000000 */
[----:B------:R-:W-:Y:S02]  /*7fb10*/  ULDC.64 UR10, c[0x0][0x228] ;  /* 0x00008a00000a7ab9 */ /* 0x000fe40000000a00 */
[----:B------:R0:W-:Y:S02]  /*7fb20*/  STL.64 [R1+0x62a0], R52 ;  /* 0x0062a03401007387 */ /* 0x0001e40000100a00 */
[----:B0-----:R-:W-:-:S02]  /*7fb30*/  IMAD.MOV.U32 R53, RZ, RZ, R16 ;  /* 0x000000ffff357224 */ /* 0x001fc400078e0010 */
[----:B------:R-:W2:Y:S04]  /*7fb40*/  LDL.LU R16, [R1+0x66a4] ;  /* 0x0066a40001107983 */ /* 0x000ea80000300800 */
[----:B------:R3:W-:Y:S01]  /*7fb50*/  STL.64 [R1+0x6318], R50 ;  /* 0x0063183201007387 */ /* 0x0007e20000100a00 */
[----:B------:R-:W-:Y:S01]  /*7fb60*/  VIADD R48, R49, UR23 ;  /* 0x0000001731307c36 */ /* 0x000fe20008000000 */
[----:B------:R-:W-:Y:S01]  /*7fb70*/  ULDC.64 UR22, c[0x0][0x228] ;  /* 0x00008a0000167ab9 */ /* 0x000fe20000000a00 */
[----:B---3--:R-:W-:Y:S02]  /*7fb80*/  IMAD.MOV.U32 R50, RZ, RZ, R3 ;  /* 0x000000ffff327224 */ /* 0x008fe400078e0003 */
[----:B------:R-:W3:Y:S01]  /*7fb90*/  LDL.LU R3, [R1+0x66a0] ;  /* 0x0066a00001037983 */ /* 0x000ee20000300800 */
[----:B------:R-:W-:-:S04]  /*7fba0*/  VIADD R47, R48, UR24 ;  /* 0x00000018302f7c36 */ /* 0x000fc80008000000 */
[----:B------:R-:W-:-:S04]  /*7fbb0*/  VIADD R46, R47, UR12 ;  /* 0x0000000c2f2e7c36 */ /* 0x000fc80008000000 */
[----:B------:R-:W-:Y:S02]  /*7fbc0*/  VIADD R45, R46, UR25 ;  /* 0x000000192e2d7c36 */ /* 0x000fe40008000000 */
[----:B------:R-:W-:Y:S02]  /*7fbd0*/  IMAD.MOV.U32 R55, RZ, RZ, R39 ;  /* 0x000000ffff377224 */ /* 0x000fe400078e0027 */
[----:B------:R-:W-:Y:S01]  /*7fbe0*/  IMAD.MOV.U32 R52, RZ, RZ, R9 ;  /* 0x000000ffff347224 */ /* 0x000fe200078e0009 */
[----:B------:R0:W-:Y:S01]  /*7fbf0*/  STL.64 [R1+0x6390], R48 ;  /* 0x0063903001007387 */ /* 0x0001e20000100a00 */
[----:B------:R-:W-:Y:S01]  /*7fc00*/  VIADD R44, R45, UR26 ;  /* 0x0000001a2d2c7c36 */ /* 0x000fe20008000000 */
[----:B------:R-:W-:Y:S01]  /*7fc10*/  SHF.R.S32.HI R51, RZ, 0x1f, R8 ;  /* 0x0000001fff337819 */ /* 0x000fe20000011408 */
[----:B------:R-:W-:Y:S02]  /*7fc20*/  ULDC.64 UR24, c[0x0][0x228] ;  /* 0x00008a0000187ab9 */ /* 0x000fe40000000a00 */
[----:B------:R-:W-:Y:S01]  /*7fc30*/  VIADD R43, R44, UR7 ;  /* 0x000000072c2b7c36 */ /* 0x000fe20008000000 */
[----:B------:R1:W-:Y:S01]  /*7fc40*/  STL.64 [R1+0x6400], R46 ;  /* 0x0064002e01007387 */ /* 0x0003e20000100a00 */
[----:B------:R-:W-:-:S02]  /*7fc50*/  ULDC UR7, c[0x0][0x248] ;  /* 0x0000920000077ab9 */ /* 0x000fc40000000800 */
[----:B------:R-:W-:Y:S02]  /*7fc60*/  VIADD R42, R43, UR27 ;  /* 0x0000001b2b2a7c36 */ /* 0x000fe40008000000 */
[----:B0-----:R-:W-:Y:S02]  /*7fc70*/  IMAD.MOV.U32 R49, RZ, RZ, R8 ;  /* 0x000000ffff317224 */ /* 0x001fe400078e0008 */
[----:B------:R-:W-:Y:S02]  /*7fc80*/  IMAD.MOV.U32 R48, RZ, RZ, R4 ;  /* 0x000000ffff307224 */ /* 0x000fe400078e0004 */
[----:B-1----:R-:W-:Y:S01]  /*7fc90*/  IMAD.MOV.U32 R47, RZ, RZ, R34 ;  /* 0x000000ffff2f7224 */ /* 0x002fe200078e0022 */
[----:B------:R-:W-:Y:S01]  /*7fca0*/  STL.64 [R1+0x6470], R44 ;  /* 0x0064702c01007387 */ /* 0x000fe20000100a00 */
[----:B------:R-:W-:Y:S01]  /*7fcb0*/  VIADD R41, R42, UR28 ;  /* 0x0000001c2a297c36 */ /* 0x000fe20008000000 */
[----:B------:R-:W-:-:S03]  /*7fcc0*/  ULDC.64 UR26, c[0x0][0x228] ;  /* 0x00008a00001a7ab9 */ /* 0x000fc60000000a00 */
[----:B------:R-:W-:Y:S01]  /*7fcd0*/  VIADD R40, R41, UR13 ;  /* 0x0000000d29287c36 */ /* 0x000fe20008000000 */
[----:B------:R0:W-:Y:S01]  /*7fce0*/  STL.64 [R1+0x64f0], R42 ;  /* 0x0064f02a01007387 */ /* 0x0001e20000100a00 */
[----:B------:R-:W-:Y:S02]  /*7fcf0*/  ULDC.64 UR12, c[0x0][0x228] ;  /* 0x00008a00000c7ab9 */ /* 0x000fe40000000a00 */
[----:B------:R-:W-:Y:S01]  /*7fd00*/  VIADD R39, R40, UR29 ;  /* 0x0000001d28277c36 */ /* 0x000fe20008000000 */
[----:B------:R-:W-:Y:S01]  /*7fd10*/  STL.64 [R1+0x6568], R40 ;  /* 0x0065682801007387 */ /* 0x000fe20000100a00 */
[----:B------:R-:W-:Y:S02]  /*7fd20*/  ULDC.64 UR28, c[0x0][0x228] ;  /* 0x00008a00001c7ab9 */ /* 0x000fe40000000a00 */
[----:B------:R-:W-:-:S04]  /*7fd30*/  VIADD R9, R39, UR30 ;  /* 0x0000001e27097c36 */ /* 0x000fc80008000000 */
[----:B------:R-:W-:Y:S01]  /*7fd40*/  VIADD R8, R9, UR14 ;  /* 0x0000000e09087c36 */ /* 0x000fe20008000000 */
[----:B------:R-:W-:-:S03]  /*7fd50*/  ULDC.64 UR14, c[0x0][0x228] ;  /* 0x00008a00000e7ab9 */ /* 0x000fc60000000a00 */
[----:B------:R-:W-:Y:S01]  /*7fd60*/  VIADD R4, R8, UR31 ;  /* 0x0000001f08047c36 */ /* 0x000fe20008000000 */
[----:B------:R1:W-:Y:S01]  /*7fd70*/  STL.64 [R1+0x6618], R8 ;  /* 0x0066180801007387 */ /* 0x0003e20000100a00 */
[----:B------:R-:W-:-:S03]  /*7fd80*/  ULDC.64 UR30, c[0x0][0x228] ;  /* 0x00008a00001e7ab9 */ /* 0x000fc60000000a00 */
[----:B------:R-:W-:Y:S01]  /*7fd90*/  STL.64 [R1+0x6670], R4 ;  /* 0x0066700401007387 */ /* 0x000fe20000100a00 */
[----:B---3--:R-:W-:Y:S02]  /*7fda0*/  IMAD.MOV.U32 R34, RZ, RZ, R3 ;  /* 0x000000ffff227224 */ /* 0x008fe400078e0003 */
[----:B------:R-:W-:-:S04]  /*7fdb0*/  VIADD R3, R4, UR32 ;  /* 0x0000002004037c36 */ /* 0x000fc80008000000 */
[----:B0-----:R-:W-:Y:S01]  /*7fdc0*/  VIADD R42, R3, UR9 ;  /* 0x00000009032a7c36 */ /* 0x001fe20008000000 */
[----:B------:R-:W-:-:S04]  /*7fdd0*/  ULDC.64 UR8, c[0x0][0x228] ;  /* 0x00008a0000087ab9 */ /* 0x000fc80000000a00 */
[----:B------:R-:W-:Y:S02]  /*7fde0*/  SHF.R.S32.HI R46, RZ, 0x1f, R42 ;  /* 0x0000001fff2e7819 */ /* 0x000fe4000001142a */
[C---:B-1----:R-:W-:Y:S02]  /*7fdf0*/  IADD3 R8, P0, R42.reuse, R6, RZ ;  /* 0x000000062a087210 */ /* 0x042fe40007f1e0ff */
[----:B------:R-:W-:-:S03]  /*7fe00*/  IADD3 R44, P2, R42, R10, RZ ;  /* 0x0000000a2a2c7210 */ /* 0x000fc60007f5e0ff */
[C---:B------:R-:W-:Y:S02]  /*7fe10*/  IMAD.X R9, R46.reuse, 0x1, R5, P0 ;  /* 0x000000012e097824 */ /* 0x040fe400000e0605 */
[----:B------:R-:W-:Y:S01]  /*7fe20*/  IMAD.X R45, R46, 0x1, R7, P2 ;  /* 0x000000012e2d7824 */ /* 0x000fe200010e0607 */
[----:B------:R-:W-:Y:S02]  /*7fe30*/  IADD3 R40, P1, R42, R12, RZ ;  /* 0x0000000c2a287210 */ /* 0x000fe40007f3e0ff */
[----:B------:R0:W-:Y:S04]  /*7fe40*/  STL.64 [R1+0x4c48], R8 ;  /* 0x004c480801007387 */ /* 0x0001e80000100a00 */
[----:B------:R4:W-:Y:S01]  /*7fe50*/  STL.64 [R1+0x4c40], R44 ;  /* 0x004c402c01007387 */ /* 0x0009e20000100a00 */
[----:B------:R-:W-:Y:S01]  /*7fe60*/  IMAD.X R41, R46, 0x1, R11, P1 ;  /* 0x000000012e297824 */ /* 0x000fe200008e060b */
[----:B0-----:R-:W-:Y:S01]  /*7fe70*/  IADD3 R8, P0, R42, R14, RZ ;  /* 0x0000000e2a087210 */ /* 0x001fe20007f1e0ff */
[----:B----4-:R-:W-:-:S02]  /*7fe80*/  IMAD.MOV.U32 R45, RZ, RZ, R56 ;  /* 0x000000ffff2d7224 */ /* 0x010fc400078e0038 */
[----:B------:R-:W-:Y:S01]  /*7fe90*/  IMAD.MOV.U32 R56, RZ, RZ, R28 ;  /* 0x000000ffff387224 */ /* 0x000fe200078e001c */
[----:B------:R-:W-:Y:S01]  /*7fea0*/  IADD3 R28, P2, R42, R15, RZ ;  /* 0x0000000f2a1c7210 */ /* 0x000fe20007f5e0ff */
[----:B------:R-:W-:Y:S02]  /*7feb0*/  IMAD.MOV.U32 R44, RZ, RZ, R52 ;  /* 0x000000ffff2c7224 */ /* 0x000fe400078e0034 */
[----:B------:R-:W-:Y:S02]  /*7fec0*/  IMAD.MOV.U32 R52, RZ, RZ, R55 ;  /* 0x000000ffff347224 */ /* 0x000fe400078e0037 */
[----:B------:R-:W-:Y:S02]  /*7fed0*/  IMAD.MOV.U32 R55, RZ, RZ, R57 ;  /* 0x000000ffff377224 */ /* 0x000fe400078e0039 */
[C---:B------:R-:W-:Y:S02]  /*7fee0*/  IMAD.X R9, R46.reuse, 0x1, R13, P0 ;  /* 0x000000012e097824 */ /* 0x040fe400000e060d */
[----:B------:R-:W-:Y:S01]  /*7fef0*/  IMAD.MOV.U32 R57, RZ, RZ, R29 ;  /* 0x000000ffff397224 */ /* 0x000fe200078e001d */
[----:B------:R0:W-:Y:S01]  /*7ff00*/  STL.64 [R1+0x6678], R6 ;  /* 0x0066780601007387 */ /* 0x0001e20000100a00 */
[----:B------:R-:W-:-:S03]  /*7ff10*/  IMAD.X R29, R46, 0x1, R37, P2 ;  /* 0x000000012e1d7824 */ /* 0x000fc600010e0625 */
[----:B------:R2:W-:Y:S04]  /*7ff20*/  STL.64 [R1+0x4c38], R40 ;  /* 0x004c382801007387 */ /* 0x0005e80000100a00 */
[----:B------:R1:W-:Y:S01]  /*7ff30*/  STL.64 [R1+0x4c30], R8 ;  /* 0x004c300801007387 */ /* 0x0003e20000100a00 */
[----:B0-----:R-:W-:-:S03]  /*7ff40*/  SHF.R.S32.HI R6, RZ, 0x1f, R3 ;  /* 0x0000001fff067819 */ /* 0x001fc60000011403 */
[----:B------:R0:W-:Y:S01]  /*7ff50*/  STL.64 [R1+0x4c28], R28 ;  /* 0x004c281c01007387 */ /* 0x0001e20000100a00 */
[----:B--2---:R-:W-:Y:S02]  /*7ff60*/  IADD3 R40, P1, R42, R16, RZ ;  /* 0x000000102a287210 */ /* 0x004fe40007f3e0ff */
[----:B-1----:R-:W-:-:S03]  /*7ff70*/  IADD3 R8, P0, R3, R18, RZ ;  /* 0x0000001203087210 */ /* 0x002fc60007f1e0ff */
[----:B------:R-:W-:Y:S01]  /*7ff80*/  IMAD.X R41, R46, 0x1, R38, P1 ;  /* 0x000000012e297824 */ /* 0x000fe200008e0626 */
[C---:B0-----:R-:W-:Y:S01]  /*7ff90*/  IADD3 R28, P2, R3.reuse, R20, RZ ;  /* 0x00000014031c7210 */ /* 0x041fe20007f5e0ff */
[C---:B------:R-:W-:Y:S01]  /*7ffa0*/  IMAD.X R9, R6.reuse, 0x1, R17, P0 ;  /* 0x0000000106097824 */ /* 0x040fe200000e0611 */
[----:B------:R-:W-:Y:S03]  /*7ffb0*/  STL.64 [R1+0x6658], R38 ;  /* 0x0066582601007387 */ /* 0x000fe60000100a00 */
[----:B------:R-:W-:Y:S01]  /*7ffc0*/  IMAD.X R29, R6, 0x1, R19, P2 ;  /* 0x00000001061d7824 */ /* 0x000fe200010e0613 */
[----:B------:R-:W-:Y:S04]  /*7ffd0*/  STL.64 [R1+0x4c20], R40 ;  /* 0x004c202801007387 */ /* 0x000fe80000100a00 */
[----:B------:R-:W-:Y:S04]  /*7ffe0*/  STL.64 [R1+0x4c18], R8 ;  /* 0x004c180801007387 */ /* 0x000fe80000100a00 */
[----:B------:R-:W-:Y:S04]  /*7fff0*/  STL.64 [R1+0x6660], R16 ;  /* 0x0066601001007387 */ /* 0x000fe80000100a00 */
[----:B------:R0:W-:Y:S04]  /*80000*/  STL.64 [R1+0x4c10], R28 ;  /* 0x004c101c01007387 */ /* 0x0001e80000100a00 */
[----:B0-----:R-:W2:Y:S01]  /*80010*/  LDL.LU.64 R28, [R1+0x6698] ;  /* 0x00669800011c7983 */ /* 0x001ea20000300a00 */
[----:B------:R-:W-:Y:S01]  /*80020*/  IMAD.MOV.U32 R8, RZ, RZ, R59 ;  /* 0x000000ffff087224 */ /* 0x000fe200078e003b */
[----:B------:R-:W-:Y:S01]  /*80030*/  SHF.R.S32.HI R59, RZ, 0x1f, R33 ;  /* 0x0000001fff3b7819 */ /* 0x000fe20000011421 */
[----:B------:R-:W-:Y:S01]  /*80040*/  IMAD.MOV.U32 R43, RZ, RZ, R55 ;  /* 0x000000ffff2b7224 */ /* 0x000fe200078e0037 */
[C---:B------:R-:W-:Y:S01]  /*80050*/  IADD3 R38, P1, R3.reuse, R22, RZ ;  /* 0x0000001603267210 */ /* 0x040fe20007f3e0ff */
[----:B------:R-:W-:Y:S01]  /*80060*/  IMAD.MOV.U32 R55, RZ, RZ, R30 ;  /* 0x000000ffff377224 */ /* 0x000fe200078e001e */
[----:B------:R-:W-:Y:S01]  /*80070*/  IADD3 R30, P0, R3, R24, RZ ;  /* 0x00000018031e7210 */ /* 0x000fe20007f1e0ff */
[----:B------:R-:W-:-:S02]  /*80080*/  IMAD.MOV.U32 R9, RZ, RZ, R44 ;  /* 0x000000ffff097224 */ /* 0x000fc400078e002c */
[----:B------:R-:W-:Y:S02]  /*80090*/  IMAD.MOV.U32 R44, RZ, RZ, R56 ;  /* 0x000000ffff2c7224 */ /* 0x000fe400078e0038 */
[----:B------:R-:W-:Y:S02]  /*800a0*/  IMAD.MOV.U32 R56, RZ, RZ, R57 ;  /* 0x000000ffff387224 */ /* 0x000fe400078e0039 */
[----:B------:R-:W-:Y:S01]  /*800b0*/  IMAD.MOV.U32 R41, RZ, RZ, R47 ;  /* 0x000000ffff297224 */ /* 0x000fe200078e002f */
[----:B------:R-:W-:Y:S01]  /*800c0*/  SHF.R.S32.HI R47, RZ, 0x1f, R31 ;  /* 0x0000001fff2f7819 */ /* 0x000fe2000001141f */
[----:B------:R-:W-:Y:S02]  /*800d0*/  IMAD.MOV.U32 R57, RZ, RZ, R59 ;  /* 0x000000ffff397224 */ /* 0x000fe400078e003b */
[----:B------:R-:W-:Y:S02]  /*800e0*/  IMAD.MOV.U32 R59, RZ, RZ, R31 ;  /* 0x000000ffff3b7224 */ /* 0x000fe400078e001f */
[----:B------:R-:W-:-:S02]  /*800f0*/  IMAD.X R39, R6, 0x1, R21, P1 ;  /* 0x0000000106277824 */ /* 0x000fc400008e0615 */
[----:B------:R-:W-:Y:S01]  /*80100*/  IMAD.X R31, R6, 0x1, R23, P0 ;  /* 0x00000001061f7824 */ /* 0x000fe200000e0617 */
[----:B------:R-:W-:Y:S01]  /*80110*/  STL.64 [R1+0x6668], R18 ;  /* 0x0066681201007387 */ /* 0x000fe20000100a00 */
[----:B------:R-:W-:-:S03]  /*80120*/  IMAD.MOV.U32 R4, RZ, RZ, R45 ;  /* 0x000000ffff047224 */ /* 0x000fc600078e002d */
[----:B------:R-:W-:Y:S01]  /*80130*/  STL.64 [R1+0x4c08], R38 ;  /* 0x004c082601007387 */ /* 0x000fe20000100a00 */
[----:B------:R-:W-:-:S03]  /*80140*/  IMAD.MOV.U32 R7, RZ, RZ, R32 ;  /* 0x000000ffff077224 */ /* 0x000fc600078e0020 */
[----:B------:R0:W-:Y:S01]  /*80150*/  STL.64 [R1+0x4c00], R30 ;  /* 0x004c001e01007387 */ /* 0x0001e20000100a00 */
[----:B------:R-:W-:Y:S01]  /*80160*/  IMAD.MOV.U32 R45, RZ, RZ, R58 ;  /* 0x000000ffff2d7224 */ /* 0x000fe200078e003a */
[----:B------:R-:W-:Y:S01]  /*80170*/  IADD3 R32, P2, R3, R26, RZ ;  /* 0x0000001a03207210 */ /* 0x000fe20007f5e0ff */
[----:B------:R-:W-:Y:S01]  /*80180*/  IMAD.MOV.U32 R58, RZ, RZ, R33 ;  /* 0x000000ffff3a7224 */ /* 0x000fe200078e0021 */
[----:B0-----:R-:W3:Y:S04]  /*80190*/  LDL.LU.64 R30, [R1+0x6690] ;  /* 0x00669000011e7983 */ /* 0x001ee80000300a00 */
[----:B------:R0:W-:Y:S01]  /*801a0*/  STL.64 [R1+0x6650], R22 ;  /* 0x0066501601007387 */ /* 0x0001e20000100a00 */
[----:B------:R-:W-:Y:S02]  /*801b0*/  IMAD.MOV.U32 R38, RZ, RZ, R8 ;  /* 0x000000ffff267224 */ /* 0x000fe400078e0008 */
[----:B------:R-:W-:-:S02]  /*801c0*/  IMAD.MOV.U32 R8, RZ, RZ, R45 ;  /* 0x000000ffff087224 */ /* 0x000fc400078e002d */
[----:B------:R-:W-:Y:S01]  /*801d0*/  IMAD.MOV.U32 R45, RZ, RZ, R34 ;  /* 0x000000ffff2d7224 */ /* 0x000fe200078e0022 */
[----:B0-----:R-:W-:Y:S01]  /*801e0*/  SHF.R.S32.HI R22, RZ, 0x1f, R3 ;  /* 0x0000001fff167819 */ /* 0x001fe20000011403 */
[----:B------:R-:W-:-:S04]  /*801f0*/  IMAD.MOV.U32 R17, RZ, RZ, R4 ;  /* 0x000000ffff117224 */ /* 0x000fc800078e0004 */
[----:B------:R-:W-:Y:S01]  /*80200*/  IMAD.X R33, R22, 0x1, R25, P2 ;  /* 0x0000000116217824 */ /* 0x000fe200010e0619 */
[--C-:B------:R-:W-:Y:S01]  /*80210*/  SHF.R.S32.HI R40, RZ, 0x1f, R35.reuse ;  /* 0x0000001fff287819 */ /* 0x100fe20000011423 */
[----:B------:R-:W-:Y:S02]  /*80220*/  IMAD.MOV.U32 R4, RZ, RZ, R44 ;  /* 0x000000ffff047224 */ /* 0x000fe400078e002c */
[----:B------:R-:W-:Y:S01]  /*80230*/  IMAD.MOV.U32 R44, RZ, RZ, R35 ;  /* 0x000000ffff2c7224 */ /* 0x000fe200078e0023 */
[----:B------:R0:W-:Y:S04]  /*80240*/  STL.64 [R1+0x4bf8], R32 ;  /* 0x004bf82001007387 */ /* 0x0001e80000100a00 */
[----:B0-----:R-:W4:Y:S01]  /*80250*/  LDL.LU.64 R32, [R1+0x6688] ;  /* 0x0066880001207983 */ /* 0x001f220000300a00 */
[----:B--2---:R-:W-:-:S05]  /*80260*/  IADD3 R34, P1, R3, R28, RZ ;  /* 0x0000001c03227210 */ /* 0x004fca0007f3e0ff */
[----:B------:R-:W-:-:S05]  /*80270*/  IMAD.X R35, R22, 0x1, R27, P1 ;  /* 0x0000000116237824 */ /* 0x000fca00008e061b */
[----:B------:R0:W-:Y:S04]  /*80280*/  STL.64 [R1+0x4bf0], R34 ;  /* 0x004bf02201007387 */ /* 0x0001e80000100a00 */
[----:B0-----:R-:W2:Y:S01]  /*80290*/  LDL.LU.64 R34, [R1+0x6680] ;  /* 0x0066800001227983 */ /* 0x001ea20000300a00 */
[----:B------:R-:W-:Y:S02]  /*802a0*/  IMAD.MOV.U32 R16, RZ, RZ, R17 ;  /* 0x000000ffff107224 */ /* 0x000fe400078e0011 */
[----:B------:R-:W-:Y:S02]  /*802b0*/  IMAD.MOV.U32 R17, RZ, RZ, R38 ;  /* 0x000000ffff117224 */ /* 0x000fe400078e0026 */
[----:B------:R-:W-:Y:S01]  /*802c0*/  IMAD.MOV.U32 R38, RZ, RZ, R4 ;  /* 0x000000ffff267224 */ /* 0x000fe200078e0004 */
[----:B------:R0:W-:Y:S01]  /*802d0*/  STL.64 [R1+0x6648], R26 ;  /* 0x0066481a01007387 */ /* 0x0001e20000100a00 */
[----:B------:R-:W-:Y:S01]  /*802e0*/  IMAD.MOV.U32 R39, RZ, RZ, R7 ;  /* 0x000000ffff277224 */ /* 0x000fe200078e0007 */
[----:B---3--:R-:W-:Y:S01]  /*802f0*/  IADD3 R6, P0, R3, R30, RZ ;  /* 0x0000001e03067210 */ /* 0x008fe20007f1e0ff */
[----:B0-----:R-:W-:-:S04]  /*80300*/  IMAD.MOV.U32 R27, RZ, RZ, R5 ;  /* 0x000000ffff1b7224 */ /* 0x001fc800078e0005 */
[----:B------:R-:W-:Y:S01]  /*80310*/  IMAD.X R7, R22, 0x1, R29, P0 ;  /* 0x0000000116077824 */ /* 0x000fe200000e061d */
[----:B----4-:R-:W-:-:S05]  /*80320*/  IADD3 R4, P2, R3, R32, RZ ;  /* 0x0000002003047210 */ /* 0x010fca0007f5e0ff */
[----:B------:R-:W-:Y:S01]  /*80330*/  STL [R1+0x4be0], R4 ;  /* 0x004be00401007387 */ /* 0x000fe20000100800 */
[----:B------:R-:W-:Y:S02]  /*80340*/  IMAD.MOV.U32 R26, RZ, RZ, R4 ;  /* 0x000000ffff1a7224 */ /* 0x000fe400078e0004 */
[----:B------:R-:W-:Y:S01]  /*80350*/  IMAD.X R27, R22, 0x1, R31, P2 ;  /* 0x00000001161b7824 */ /* 0x000fe200010e061f */
[----:B------:R0:W-:Y:S04]  /*80360*/  STL.64 [R1+0x4be8], R6 ;  /* 0x004be80601007387 */ /* 0x0001e80000100a00 */
[----:B0-----:R-:W3:Y:S04]  /*80370*/  LDL.LU.64 R6, [R1+0x6678] ;  /* 0x0066780001067983 */ /* 0x001ee80000300a00 */
[----:B------:R-:W-:Y:S04]  /*80380*/  STL.64 [R1+0x6640], R30 ;  /* 0x0066401e01007387 */ /* 0x000fe80000100a00 */
[----:B------:R-:W-:Y:S01]  /*80390*/  STL [R1+0x4be4], R27 ;  /* 0x004be41b01007387 */ /* 0x000fe20000100800 */
[----:B--2---:R-:W-:-:S05]  /*803a0*/  IADD3 R4, P1, R3, R34, RZ ;  /* 0x0000002203047210 */ /* 0x004fca0007f3e0ff */
[----:B------:R-:W-:-:S05]  /*803b0*/  IMAD.X R5, R22, 0x1, R33, P1 ;  /* 0x0000000116057824 */ /* 0x000fca00008e0621 */
[----:B------:R0:W-:Y:S04]  /*803c0*/  STL.64 [R1+0x4bd8], R4 ;  /* 0x004bd80401007387 */ /* 0x0001e80000100a00 */
[----:B0-----:R-:W2:Y:S01]  /*803d0*/  LDL.LU.64 R4, [R1+0x6670] ;  /* 0x0066700001047983 */ /* 0x001ea20000300a00 */
[----:B------:R-:W-:Y:S01]  /*803e0*/  IMAD.MOV.U32 R23, RZ, RZ, R16 ;  /* 0x000000ffff177224 */ /* 0x000fe200078e0010 */
[C---:B------:R-:W-:Y:S02]  /*803f0*/  IADD3 R16, P0, R3.reuse, R36, RZ ;  /* 0x0000002403107210 */ /* 0x040fe40007f1e0ff */
[----:B------:R0:W-:Y:S01]  /*80400*/  STL.64 [R1+0x6638], R34 ;  /* 0x0066382201007387 */ /* 0x0001e20000100a00 */
[----:B------:R-:W-:Y:S01]  /*80410*/  IMAD.MOV.U32 R18, RZ, RZ, R17 ;  /* 0x000000ffff127224 */ /* 0x000fe200078e0011 */
[----:B------:R-:W-:Y:S01]  /*80420*/  IADD3 R30, P1, R3, R10, RZ ;  /* 0x0000000a031e7210 */ /* 0x000fe20007f3e0ff */
[----:B------:R-:W-:Y:S01]  /*80430*/  IMAD.X R17, R22, 0x1, R35, P0 ;  /* 0x0000000116117824 */ /* 0x000fe200000e0623 */
[----:B0-----:R-:W-:-:S04]  /*80440*/  SHF.R.S32.HI R34, RZ, 0x1f, R3 ;  /* 0x0000001fff227819 */ /* 0x001fc80000011403 */
[----:B------:R0:W-:Y:S01]  /*80450*/  STL.64 [R1+0x4bd0], R16 ;  /* 0x004bd01001007387 */ /* 0x0001e20000100a00 */
[----:B------:R-:W-:Y:S01]  /*80460*/  IMAD.MOV.U32 R22, RZ, RZ, R18 ;  /* 0x000000ffff167224 */ /* 0x000fe200078e0012 */
[----:B0-----:R-:W-:-:S05]  /*80470*/  IADD3 R16, P0, R3, R12, RZ ;  /* 0x0000000c03107210 */ /* 0x001fca0007f1e0ff */
[C---:B------:R-:W-:Y:S01]  /*80480*/  IMAD.X R17, R34.reuse, 0x1, R11, P0 ;  /* 0x0000000122117824 */ /* 0x040fe200000e060b */
[----:B---3--:R-:W-:Y:S01]  /*80490*/  IADD3 R26, P2, R3, R6, RZ ;  /* 0x00000006031a7210 */ /* 0x008fe20007f5e0ff */
[----:B------:R-:W-:-:S04]  /*804a0*/  IMAD.X R31, R34, 0x1, R7, P1 ;  /* 0x00000001221f7824 */ /* 0x000fc800008e0607 */
[----:B--2---:R-:W-:Y:S01]  /*804b0*/  IMAD.X R27, R34, 0x1, R5, P2 ;  /* 0x00000001221b7824 */ /* 0x004fe200010e0605 */
[----:B------:R-:W-:-:S04]  /*804c0*/  IADD3 R18, P2, R3, R14, RZ ;  /* 0x0000000e03127210 */ /* 0x000fc80007f5e0ff */
[----:B------:R0:W-:Y:S04]  /*804d0*/  STL.64 [R1+0x4bc8], R26 ;  /* 0x004bc81a01007387 */ /* 0x0001e80000100a00 */
[----:B------:R1:W-:Y:S04]  /*804e0*/  STL.64 [R1+0x4bc0], R30 ;  /* 0x004bc01e01007387 */ /* 0x0003e80000100a00 */
[----:B------:R-:W-:Y:S01]  /*804f0*/  STL [R1+0x4bb0], R18 ;  /* 0x004bb01201007387 */ /* 0x000fe20000100800 */
[----:B0-----:R-:W-:Y:S02]  /*80500*/  IMAD.MOV.U32 R27, RZ, RZ, R23 ;  /* 0x000000ffff1b7224 */ /* 0x001fe400078e0017 */
[----:B------:R-:W-:Y:S01]  /*80510*/  IMAD.MOV.U32 R23, RZ, RZ, R38 ;  /* 0x000000ffff177224 */ /* 0x000fe200078e0026 */
[----:B------:R-:W-:Y:S01]  /*80520*/  IADD3 R38, P1, R3, R15, RZ ;  /* 0x0000000f03267210 */ /* 0x000fe20007f3e0ff */
[----:B------:R0:W-:Y:S01]  /*80530*/  STL.64 [R1+0x6628], R14 ;  /* 0x0066280e01007387 */ /* 0x0001e20000100a00 */
[----:B-1----:R-:W-:-:S03]  /*80540*/  IMAD.MOV.U32 R30, RZ, RZ, R39 ;  /* 0x000000ffff1e7224 */ /* 0x002fc600078e0027 */
[C---:B------:R-:W-:Y:S02]  /*80550*/  IMAD.X R39, R34.reuse, 0x1, R37, P1 ;  /* 0x0000000122277824 */ /* 0x040fe400008e0625 */
[----:B0-----:R-:W-:Y:S02]  /*80560*/  IMAD.MOV.U32 R14, RZ, RZ, R18 ;  /* 0x000000ffff0e7224 */ /* 0x001fe400078e0012 */
[----:B------:R-:W-:Y:S02]  /*80570*/  IMAD.MOV.U32 R15, RZ, RZ, R19 ;  /* 0x000000ffff0f7224 */ /* 0x000fe400078e0013 */
[----:B------:R-:W2:Y:S01]  /*80580*/  LDL.LU.64 R18, [R1+0x6668] ;  /* 0x0066680001127983 */ /* 0x000ea20000300a00 */
[----:B------:R-:W-:-:S03]  /*80590*/  IMAD.X R15, R34, 0x1, R13, P2 ;  /* 0x00000001220f7824 */ /* 0x000fc600010e060d */
[----:B------:R0:W-:Y:S04]  /*805a0*/  STL.64 [R1+0x4bb8], R16 ;  /* 0x004bb81001007387 */ /* 0x0001e80000100a00 */
[----:B0-----:R-:W3:Y:S04]  /*805b0*/  LDL.LU.64 R16, [R1+0x6660] ;  /* 0x0066600001107983 */ /* 0x001ee80000300a00 */
[----:B------:R-:W-:Y:S04]  /*805c0*/  STL.64 [R1+0x6630], R12 ;  /* 0x0066300c01007387 */ /* 0x000fe80000100a00 */
[----:B------:R-:W-:Y:S04]  /*805d0*/  STL [R1+0x4bb4], R15 ;  /* 0x004bb40f01007387 */ /* 0x000fe80000100800 */
[----:B------:R0:W-:Y:S04]  /*805e0*/  STL.64 [R1+0x4ba8], R38 ;  /* 0x004ba82601007387 */ /* 0x0001e80000100a00 */
[----:B0-----:R-:W4:Y:S01]  /*805f0*/  LDL.LU.64 R38, [R1+0x6658] ;  /* 0x0066580001267983 */ /* 0x001f220000300a00 */
[----:B------:R-:W-:-:S02]  /*80600*/  IMAD.MOV.U32 R26, RZ, RZ, R22 ;  /* 0x000000ffff1a7224 */ /* 0x000fc400078e0016 */
[----:B------:R-:W-:Y:S02]  /*80610*/  IMAD.MOV.U32 R31, RZ, RZ, R27 ;  /* 0x000000ffff1f7224 */ /* 0x000fe400078e001b */
[----:B------:R-:W-:Y:S02]  /*80620*/  IMAD.MOV.U32 R27, RZ, RZ, R23 ;  /* 0x000000ffff1b7224 */ /* 0x000fe400078e0017 */
[----:B------:R-:W-:Y:S02]  /*80630*/  IMAD.MOV.U32 R35, RZ, RZ, R30 ;  /* 0x000000ffff237224 */ /* 0x000fe400078e001e */
[----:B------:R-:W-:Y:S01]  /*80640*/  IMAD.MOV.U32 R30, RZ, RZ, R26 ;  /* 0x000000ffff1e7224 */ /* 0x000fe200078e001a */
[C---:B------:R-:W-:Y:S01]  /*80650*/  IADD3 R26, P1, R4.reuse, R20, RZ ;  /* 0x00000014041a7210 */ /* 0x040fe20007f3e0ff */
[----:B------:R-:W-:Y:S02]  /*80660*/  IMAD.MOV.U32 R14, RZ, RZ, R31 ;  /* 0x000000ffff0e7224 */ /* 0x000fe400078e001f */
[----:B------:R-:W-:Y:S01]  /*80670*/  IMAD.MOV.U32 R31, RZ, RZ, R27 ;  /* 0x000000ffff1f7224 */ /* 0x000fe200078e001b */
[----:B--2---:R-:W-:-:S02]  /*80680*/  IADD3 R12, P2, R4, R18, RZ ;  /* 0x00000012040c7210 */ /* 0x004fc40007f5e0ff */
[----:B---3--:R-:W-:-:S05]  /*80690*/  IADD3 R22, P0, R3, R16, RZ ;  /* 0x0000001003167210 */ /* 0x008fca0007f1e0ff */
[----:B----4-:R-:W-:-:S05]  /*806a0*/  IMAD.X R23, R34, 0x1, R38, P0 ;  /* 0x0000000122177824 */ /* 0x010fca00000e0626 */
[----:B------:R0:W-:Y:S04]  /*806b0*/  STL.64 [R1+0x4ba0], R22 ;  /* 0x004ba01601007387 */ /* 0x0001e80000100a00 */
[----:B0-----:R-:W2:Y:S04]  /*806c0*/  LDL.LU.64 R22, [R1+0x6650] ;  /* 0x0066500001167983 */ /* 0x001ea80000300a00 */
[----:B------:R0:W-:Y:S02]  /*806d0*/  STL.64 [R1+0x6620], R38 ;  /* 0x0066202601007387 */ /* 0x0001e40000100a00 */
[----:B0-----:R-:W-:-:S05]  /*806e0*/  SHF.R.S32.HI R38, RZ, 0x1f, R4 ;  /* 0x0000001fff267819 */ /* 0x001fca0000011404 */
[C---:B------:R-:W-:Y:S02]  /*806f0*/  IMAD.X R13, R38.reuse, 0x1, R17, P2 ;  /* 0x00000001260d7824 */ /* 0x040fe400010e0611 */
[----:B------:R-:W-:-:S03]  /*80700*/  IMAD.X R27, R38, 0x1, R19, P1 ;  /* 0x00000001261b7824 */ /* 0x000fc600008e0613 */
[----:B------:R-:W-:Y:S04]  /*80710*/  STL.64 [R1+0x4b98], R12 ;  /* 0x004b980c01007387 */ /* 0x000fe80000100a00 */
[----:B------:R0:W-:Y:S04]  /*80720*/  STL.64 [R1+0x4b90], R26 ;  /* 0x004b901a01007387 */ /* 0x0001e80000100a00 */
[----:B0-----:R-:W3:Y:S01]  /*80730*/  LDL.LU.64 R26, [R1+0x6648] ;  /* 0x00664800011a7983 */ /* 0x001ee20000300a00 */
[----:B------:R-:W-:Y:S01]  /*80740*/  IMAD.MOV.U32 R12, RZ, RZ, R30 ;  /* 0x000000ffff0c7224 */ /* 0x000fe200078e001e */
[----:B------:R-:W-:Y:S01]  /*80750*/  IADD3 R30, P2, R4, R24, RZ ;  /* 0x00000018041e7210 */ /* 0x000fe20007f5e0ff */
[----:B------:R-:W-:-:S02]  /*80760*/  IMAD.MOV.U32 R15, RZ, RZ, R35 ;  /* 0x000000ffff0f7224 */ /* 0x000fc400078e0023 */
[----:B------:R-:W-:Y:S02]  /*80770*/  IMAD.MOV.U32 R3, RZ, RZ, R31 ;  /* 0x000000ffff037224 */ /* 0x000fe400078e001f */
[----:B------:R-:W-:Y:S02]  /*80780*/  IMAD.MOV.U32 R39, RZ, RZ, R14 ;  /* 0x000000ffff277224 */ /* 0x000fe400078e000e */
[----:B------:R-:W-:Y:S01]  /*80790*/  IMAD.MOV.U32 R13, RZ, RZ, R15 ;  /* 0x000000ffff0d7224 */ /* 0x000fe200078e000f */
[----:B--2---:R-:W-:Y:S01]  /*807a0*/  IADD3 R34, P0, R4, R22, RZ ;  /* 0x0000001604227210 */ /* 0x004fe20007f1e0ff */
[----:B------:R-:W-:-:S04]  /*807b0*/  IMAD.X R31, R38, 0x1, R23, P2 ;  /* 0x00000001261f7824 */ /* 0x000fc800010e0617 */
[----:B------:R-:W-:-:S05]  /*807c0*/  IMAD.X R35, R38, 0x1, R21, P0 ;  /* 0x0000000126237824 */ /* 0x000fca00000e0615 */
[----:B------:R0:W-:Y:S04]  /*807d0*/  STL.64 [R1+0x4b88], R34 ;  /* 0x004b882201007387 */ /* 0x0001e80000100a00 */
[----:B------:R1:W-:Y:S01]  /*807e0*/  STL.64 [R1+0x4b80], R30 ;  /* 0x004b801e01007387 */ /* 0x0003e20000100a00 */
[----:B0-----:R-:W-:-:S03]  /*807f0*/  IADD3 R34, P0, R4, R28, RZ ;  /* 0x0000001c04227210 */ /* 0x001fc60007f1e0ff */
[----:B-1----:R-:W2:Y:S04]  /*80800*/  LDL.LU.64 R30, [R1+0x6640] ;  /* 0x00664000011e7983 */ /* 0x002ea80000300a00 */
[----:B------:R0:W-:Y:S01]  /*80810*/  STL.64 [R1+0x6608], R22 ;  /* 0x0066081601007387 */ /* 0x0001e20000100a00 */
[----:B---3--:R-:W-:Y:S02]  /*80820*/  IADD3 R14, P1, R4, R26, RZ ;  /* 0x0000001a040e7210 */ /* 0x008fe40007f3e0ff */
[----:B0-----:R-:W-:Y:S01]  /*80830*/  SHF.R.S32.HI R22, RZ, 0x1f, R4 ;  /* 0x0000001fff167819 */ /* 0x001fe20000011404 */
[----:B------:R-:W-:Y:S04]  /*80840*/  STL.64 [R1+0x6610], R24 ;  /* 0x0066101801007387 */ /* 0x000fe80000100a00 */
[----:B------:R-:W-:-:S02]  /*80850*/  IMAD.X R15, R22, 0x1, R25, P1 ;  /* 0x00000001160f7824 */ /* 0x000fc400008e0619 */
[----:B------:R-:W-:-:S03]  /*80860*/  IMAD.X R35, R22, 0x1, R27, P0 ;  /* 0x0000000116237824 */ /* 0x000fc600000e061b */
[----:B------:R-:W-:Y:S04]  /*80870*/  STL.64 [R1+0x4b78], R14 ;  /* 0x004b780e01007387 */ /* 0x000fe80000100a00 */
[----:B------:R0:W-:Y:S04]  /*80880*/  STL.64 [R1+0x4b70], R34 ;  /* 0x004b702201007387 */ /* 0x0001e80000100a00 */
[----:B0-----:R-:W3:Y:S01]  /*80890*/  LDL.LU.64 R34, [R1+0x6638] ;  /* 0x0066380001227983 */ /* 0x001ee20000300a00 */
[----:B------:R-:W-:Y:S02]  /*808a0*/  IMAD.MOV.U32 R38, RZ, RZ, R39 ;  /* 0x000000ffff267224 */ /* 0x000fe400078e0027 */
[----:B------:R-:W-:Y:S01]  /*808b0*/  IMAD.MOV.U32 R39, RZ, RZ, R12 ;  /* 0x000000ffff277224 */ /* 0x000fe200078e000c */
[C---:B------:R-:W-:Y:S01]  /*808c0*/  IADD3 R14, P1, R4.reuse, R32, RZ ;  /* 0x00000020040e7210 */ /* 0x040fe20007f3e0ff */
[----:B------:R-:W-:Y:S01]  /*808d0*/  IMAD.MOV.U32 R23, RZ, RZ, R13 ;  /* 0x000000ffff177224 */ /* 0x000fe200078e000d */
[----:B------:R-:W-:Y:S01]  /*808e0*/  STL.64 [R1+0x6600], R26 ;  /* 0x0066001a01007387 */ /* 0x000fe20000100a00 */
[----:B--2---:R-:W-:-:S02]  /*808f0*/  IADD3 R12, P2, R4, R30, RZ ;  /* 0x0000001e040c7210 */ /* 0x004fc40007f5e0ff */
[----:B------:R-:W-:-:S03]  /*80900*/  IMAD.X R15, R22, 0x1, R31, P1 ;  /* 0x00000001160f7824 */ /* 0x000fc600008e061f */
[----:B------:R-:W-:-:S05]  /*80910*/  IMAD.X R13, R22, 0x1, R29, P2 ;  /* 0x00000001160d7824 */ /* 0x000fca00010e061d */
[----:B------:R0:W-:Y:S04]  /*80920*/  STL.64 [R1+0x4b68], R12 ;  /* 0x004b680c01007387 */ /* 0x0001e80000100a00 */
[----:B------:R1:W-:Y:S01]  /*80930*/  STL.64 [R1+0x4b60], R14 ;  /* 0x004b600e01007387 */ /* 0x0003e20000100a00 */
[C---:B0-----:R-:W-:Y:S02]  /*80940*/  IADD3 R12, P2, R4.reuse, R36, RZ ;  /* 0x00000024040c7210 */ /* 0x041fe40007f5e0ff */
[C---:B-1----:R-:W-:Y:S02]  /*80950*/  IADD3 R14, P1, R4.reuse, R6, RZ ;  /* 0x00000006040e7210 */ /* 0x042fe40007f3e0ff */
[----:B---3--:R-:W-:-:S05]  /*80960*/  IADD3 R24, P0, R4, R34, RZ ;  /* 0x0000002204187210 */ /* 0x008fca0007f1e0ff */
[----:B------:R-:W-:Y:S02]  /*80970*/  IMAD.X R25, R22, 0x1, R33, P0 ;  /* 0x0000000116197824 */ /* 0x000fe400000e0621 */
[----:B------:R-:W-:Y:S01]  /*80980*/  IMAD.MOV.U32 R22, RZ, RZ, R39 ;  /* 0x000000ffff167224 */ /* 0x000fe200078e0027 */
[----:B------:R-:W-:-:S05]  /*80990*/  SHF.R.S32.HI R39, RZ, 0x1f, R4 ;  /* 0x0000001fff277819 */ /* 0x000fca0000011404 */
[C---:B------:R-:W-:Y:S02]  /*809a0*/  IMAD.X R13, R39.reuse, 0x1, R35, P2 ;  /* 0x00000001270d7824 */ /* 0x040fe400010e0623 */
[----:B------:R-:W-:Y:S01]  /*809b0*/  IMAD.X R15, R39, 0x1, R5, P1 ;  /* 0x00000001270f7824 */ /* 0x000fe200008e0605 */
[----:B------:R-:W-:Y:S04]  /*809c0*/  STL.64 [R1+0x4b58], R24 ;  /* 0x004b581801007387 */ /* 0x000fe80000100a00 */
[----:B------:R0:W-:Y:S04]  /*809d0*/  STL.64 [R1+0x4b50], R12 ;  /* 0x004b500c01007387 */ /* 0x0001e80000100a00 */
[----:B0-----:R-:W2:Y:S04]  /*809e0*/  LDL.LU.64 R12, [R1+0x6630] ;  /* 0x00663000010c7983 */ /* 0x001ea80000300a00 */
[----:B------:R0:W-:Y:S04]  /*809f0*/  STL.64 [R1+0x4b48], R14 ;  /* 0x004b480e01007387 */ /* 0x0001e80000100a00 */
[----:B0-----:R-:W3:Y:S01]  /*80a00*/  LDL.LU.64 R14, [R1+0x6628] ;  /* 0x00662800010e7983 */ /* 0x001ee20000300a00 */
[----:B------:R-:W-:Y:S01]  /*80a10*/  IMAD.MOV.U32 R26, RZ, RZ, R38 ;  /* 0x000000ffff1a7224 */ /* 0x000fe200078e0026 */
[----:B------:R-:W-:-:S05]  /*80a20*/  IADD3 R38, P0, R4, R10, RZ ;  /* 0x0000000a04267210 */ /* 0x000fca0007f1e0ff */
[----:B------:R-:W-:Y:S02]  /*80a30*/  IMAD.X R39, R39, 0x1, R7, P0 ;  /* 0x0000000127277824 */ /* 0x000fe400000e0607 */
[----:B------:R-:W-:-:S03]  /*80a40*/  IMAD.MOV.U32 R25, RZ, RZ, R23 ;  /* 0x000000ffff197224 */ /* 0x000fc600078e0017 */
[----:B------:R0:W-:Y:S01]  /*80a50*/  STL.64 [R1+0x4b40], R38 ;  /* 0x004b402601007387 */ /* 0x0001e20000100a00 */
[----:B------:R-:W-:Y:S02]  /*80a60*/  IMAD.MOV.U32 R23, RZ, RZ, R3 ;  /* 0x000000ffff177224 */ /* 0x000fe400078e0003 */
[----:B------:R-:W-:Y:S02]  /*80a70*/  IMAD.MOV.U32 R3, RZ, RZ, R8 ;  /* 0x000000ffff037224 */ /* 0x000fe400078e0008 */
[----:B------:R-:W-:Y:S02]  /*80a80*/  IMAD.MOV.U32 R27, RZ, RZ, R9 ;  /* 0x000000ffff1b7224 */ /* 0x000fe400078e0009 */
[----:B------:R-:W-:Y:S01]  /*80a90*/  IMAD.MOV.U32 R9, RZ, RZ, R25 ;  /* 0x000000ffff097224 */ /* 0x000fe200078e0019 */
[----:B0-----:R-:W4:Y:S04]  /*80aa0*/  LDL.LU.64 R38, [R1+0x6620] ;  /* 0x0066200001267983 */ /* 0x001f280000300a00 */
[----:B------:R-:W-:Y:S01]  /*80ab0*/  STL.64 [R1+0x65f8], R6 ;  /* 0x0065f80601007387 */ /* 0x000fe20000100a00 */
[----:B------:R-:W-:Y:S01]  /*80ac0*/  IMAD.MOV.U32 R25, RZ, RZ, R26 ;  /* 0x000000ffff197224 */ /* 0x000fe200078e001a */
[----:B--2---:R-:W-:-:S02]  /*80ad0*/  IADD3 R8, P2, R4, R12, RZ ;  /* 0x0000000c04087210 */ /* 0x004fc40007f5e0ff */
[C---:B---3--:R-:W-:Y:S01]  /*80ae0*/  IADD3 R24, P1, R4.reuse, R14, RZ ;  /* 0x0000000e04187210 */ /* 0x048fe20007f3e0ff */
[----:B------:R0:W-:Y:S01]  /*80af0*/  STL.64 [R1+0x65e8], R14 ;  /* 0x0065e80e01007387 */ /* 0x0001e20000100a00 */
[----:B------:R-:W-:Y:S02]  /*80b00*/  IADD3 R26, P0, R4, R15, RZ ;  /* 0x0000000f041a7210 */ /* 0x000fe40007f1e0ff */
[----:B0-----:R-:W-:Y:S01]  /*80b10*/  SHF.R.S32.HI R14, RZ, 0x1f, R4 ;  /* 0x0000001fff0e7819 */ /* 0x001fe20000011404 */
[----:B------:R-:W-:-:S04]  /*80b20*/  IMAD.MOV.U32 R15, RZ, RZ, R9 ;  /* 0x000000ffff0f7224 */ /* 0x000fc800078e0009 */
[----:B------:R-:W-:-:S05]  /*80b30*/  IMAD.X R9, R14, 0x1, R11, P2 ;  /* 0x000000010e097824 */ /* 0x000fca00010e060b */
[----:B------:R0:W-:Y:S04]  /*80b40*/  STL.64 [R1+0x4b38], R8 ;  /* 0x004b380801007387 */ /* 0x0001e80000100a00 */
[----:B0-----:R-:W2:Y:S01]  /*80b50*/  LDL.LU.64 R8, [R1+0x6618] ;  /* 0x0066180001087983 */ /* 0x001ea20000300a00 */
[----:B------:R-:W-:-:S04]  /*80b60*/  IMAD.MOV.U32 R7, RZ, RZ, R27 ;  /* 0x000000ffff077224 */ /* 0x000fc800078e001b */
[----:B------:R-:W-:Y:S02]  /*80b70*/  IMAD.MOV.U32 R27, RZ, RZ, R7 ;  /* 0x000000ffff1b7224 */ /* 0x000fe400078e0007 */
[----:B------:R-:W-:Y:S02]  /*80b80*/  IMAD.MOV.U32 R7, RZ, RZ, R23 ;  /* 0x000000ffff077224 */ /* 0x000fe400078e0017 */
[----:B------:R-:W-:Y:S02]  /*80b90*/  IMAD.MOV.U32 R23, RZ, RZ, R14 ;  /* 0x000000ffff177224 */ /* 0x000fe400078e000e */
[----:B------:R-:W-:Y:S01]  /*80ba0*/  IMAD.MOV.U32 R6, RZ, RZ, R22 ;  /* 0x000000ffff067224 */ /* 0x000fe200078e0016 */
[----:B------:R-:W-:Y:S01]  /*80bb0*/  IADD3 R22, P2, R4, R16, RZ ;  /* 0x0000001004167210 */ /* 0x000fe20007f5e0ff */
[----:B------:R-:W-:Y:S01]  /*80bc0*/  IMAD.MOV.U32 R4, RZ, RZ, R25 ;  /* 0x000000ffff047224 */ /* 0x000fe200078e0019 */
[----:B------:R0:W-:Y:S01]  /*80bd0*/  STL.64 [R1+0x65f0], R10 ;  /* 0x0065f00a01007387 */ /* 0x0001e20000100a00 */
[----:B------:R-:W-:-:S05]  /*80be0*/  IMAD.X R25, R23, 0x1, R13, P1 ;  /* 0x0000000117197824 */ /* 0x000fca00008e060d */
[----:B------:R1:W-:Y:S01]  /*80bf0*/  STL.64 [R1+0x4b30], R24 ;  /* 0x004b301801007387 */ /* 0x0003e20000100a00 */
[----:B0-----:R-:W-:Y:S02]  /*80c00*/  IMAD.MOV.U32 R10, RZ, RZ, R27 ;  /* 0x000000ffff0a7224 */ /* 0x001fe400078e001b */
[C---:B------:R-:W-:Y:S01]  /*80c10*/  IMAD.X R27, R23.reuse, 0x1, R37, P0 ;  /* 0x00000001171b7824 */ /* 0x040fe200000e0625 */
[----:B-1----:R-:W3:Y:S01]  /*80c20*/  LDL.LU.64 R24, [R1+0x6610] ;  /* 0x0066100001187983 */ /* 0x002ee20000300a00 */
[----:B----4-:R-:W-:-:S03]  /*80c30*/  IMAD.X R23, R23, 0x1, R38, P2 ;  /* 0x0000000117177824 */ /* 0x010fc600010e0626 */
[----:B------:R-:W-:Y:S01]  /*80c40*/  STL.64 [R1+0x4b28], R26 ;  /* 0x004b281a01007387 */ /* 0x000fe20000100a00 */
[----:B------:R-:W-:-:S03]  /*80c50*/  IMAD.MOV.U32 R11, RZ, RZ, R15 ;  /* 0x000000ffff0b7224 */ /* 0x000fc600078e000f */
[----:B------:R0:W-:Y:S04]  /*80c60*/  STL.64 [R1+0x4b20], R22 ;  /* 0x004b201601007387 */ /* 0x0001e80000100a00 */
[----:B0-----:R-:W4:Y:S04]  /*80c70*/  LDL.LU.64 R22, [R1+0x6608] ;  /* 0x0066080001167983 */ /* 0x001f280000300a00 */
[----:B------:R-:W-:Y:S04]  /*80c80*/  STL.64 [R1+0x65d8], R38 ;  /* 0x0065d82601007387 */ /* 0x000fe80000100a00 */
[----:B------:R-:W-:Y:S01]  /*80c90*/  STL.64 [R1+0x65e0], R16 ;  /* 0x0065e01001007387 */ /* 0x000fe20000100a00 */
[----:B--2---:R-:W-:-:S02]  /*80ca0*/  IADD3 R14, P1, R8, R18, RZ ;  /* 0x00000012080e7210 */ /* 0x004fc40007f3e0ff */
[----:B------:R-:W-:Y:S02]  /*80cb0*/  SHF.R.S32.HI R27, RZ, 0x1f, R8 ;  /* 0x0000001fff1b7819 */ /* 0x000fe40000011408 */
[----:B------:R-:W-:-:S03]  /*80cc0*/  IADD3 R26, P0, R8, R20, RZ ;  /* 0x00000014081a7210 */ /* 0x000fc60007f1e0ff */
[C---:B------:R-:W-:Y:S02]  /*80cd0*/  IMAD.X R15, R27.reuse, 0x1, R17, P1 ;  /* 0x000000011b0f7824 */ /* 0x040fe400008e0611 */
[----:B------:R-:W-:-:S03]  /*80ce0*/  IMAD.X R27, R27, 0x1, R19, P0 ;  /* 0x000000011b1b7824 */ /* 0x000fc600000e0613 */
[----:B------:R-:W-:Y:S04]  /*80cf0*/  STL.64 [R1+0x4b18], R14 ;  /* 0x004b180e01007387 */ /* 0x000fe80000100a00 */
[----:B------:R0:W-:Y:S04]  /*80d00*/  STL.64 [R1+0x4b10], R26 ;  /* 0x004b101a01007387 */ /* 0x0001e80000100a00 */
[----:B0-----:R-:W2:Y:S01]  /*80d10*/  LDL.LU.64 R26, [R1+0x6600] ;  /* 0x00660000011a7983 */ /* 0x001ea20000300a00 */
[----:B------:R-:W-:Y:S01]  /*80d20*/  IMAD.MOV.U32 R39, RZ, RZ, R10 ;  /* 0x000000ffff277224 */ /* 0x000fe200078e000a */
[----:B------:R-:W-:-:S02]  /*80d30*/  SHF.R.S32.HI R17, RZ, 0x1f, R8 ;  /* 0x0000001fff117819 */ /* 0x000fc40000011408 */
[C---:B---3--:R-:W-:Y:S01]  /*80d40*/  IADD3 R14, P1, R8.reuse, R24, RZ ;  /* 0x00000018080e7210 */ /* 0x048fe20007f3e0ff */
[----:B------:R-:W-:Y:S01]  /*80d50*/  IMAD.MOV.U32 R38, RZ, RZ, R11 ;  /* 0x000000ffff267224 */ /* 0x000fe200078e000b */
[----:B----4-:R-:W-:-:S03]  /*80d60*/  IADD3 R10, P2, R8, R22, RZ ;  /* 0x00000016080a7210 */ /* 0x010fc60007f5e0ff */
[C---:B------:R-:W-:Y:S02]  /*80d70*/  IMAD.X R15, R17.reuse, 0x1, R23, P1 ;  /* 0x00000001110f7824 */ /* 0x040fe400008e0617 */
[----:B------:R-:W-:-:S05]  /*80d80*/  IMAD.X R11, R17, 0x1, R21, P2 ;  /* 0x00000001110b7824 */ /* 0x000fca00010e0615 */
[----:B------:R0:W-:Y:S04]  /*80d90*/  STL.64 [R1+0x4b08], R10 ;  /* 0x004b080a01007387 */ /* 0x0001e80000100a00 */
[----:B------:R1:W-:Y:S01]  /*80da0*/  STL.64 [R1+0x4b00], R14 ;  /* 0x004b000e01007387 */ /* 0x0003e20000100a00 */
[C---:B0-----:R-:W-:Y:S01]  /*80db0*/  IADD3 R10, P2, R8.reuse, R28, RZ ;  /* 0x0000001c080a7210 */ /* 0x041fe20007f5e0ff */
[----:B-1----:R-:W-:Y:S01]  /*80dc0*/  IMAD.MOV.U32 R14, RZ, RZ, R6 ;  /* 0x000000ffff0e7224 */ /* 0x002fe200078e0006 */
[C---:B------:R-:W-:Y:S01]  /*80dd0*/  IADD3 R6, P1, R8.reuse, R30, RZ ;  /* 0x0000001e08067210 */ /* 0x040fe20007f3e0ff */
[----:B------:R-:W-:Y:S01]  /*80de0*/  IMAD.MOV.U32 R15, RZ, RZ, R7 ;  /* 0x000000ffff0f7224 */ /* 0x000fe200078e0007 */
[----:B--2---:R-:W-:-:S05]  /*80df0*/  IADD3 R16, P0, R8, R26, RZ ;  /* 0x0000001a08107210 */ /* 0x004fca0007f1e0ff */
[----:B------:R-:W-:-:S05]  /*80e00*/  IMAD.X R17, R17, 0x1, R25, P0 ;  /* 0x0000000111117824 */ /* 0x000fca00000e0619 */
[----:B------:R0:W-:Y:S02]  /*80e10*/  STL.64 [R1+0x4af8], R16 ;  /* 0x004af81001007387 */ /* 0x0001e40000100a00 */
[----:B0-----:R-:W-:Y:S01]  /*80e20*/  IMAD.MOV.U32 R17, RZ, RZ, R39 ;  /* 0x000000ffff117224 */ /* 0x001fe200078e0027 */
[----:B------:R-:W-:Y:S01]  /*80e30*/  SHF.R.S32.HI R39, RZ, 0x1f, R8 ;  /* 0x0000001fff277819 */ /* 0x000fe20000011408 */
[----:B------:R-:W-:Y:S04]  /*80e40*/  STL.64 [R1+0x65d0], R26 ;  /* 0x0065d01a01007387 */ /* 0x000fe80000100a00 */
[C---:B------:R-:W-:Y:S02]  /*80e50*/  IMAD.X R11, R39.reuse, 0x1, R27, P2 ;  /* 0x00000001270b7824 */ /* 0x040fe400010e061b */
[----:B------:R-:W-:-:S03]  /*80e60*/  IMAD.X R7, R39, 0x1, R29, P1 ;  /* 0x0000000127077824 */ /* 0x000fc600008e061d */
[----:B------:R-:W-:Y:S04]  /*80e70*/  STL.64 [R1+0x4af0], R10 ;  /* 0x004af00a01007387 */ /* 0x000fe80000100a00 */
[----:B------:R0:W-:Y:S04]  /*80e80*/  STL.64 [R1+0x4ae8], R6 ;  /* 0x004ae80601007387 */ /* 0x0001e80000100a00 */
[----:B0-----:R-:W2:Y:S01]  /*80e90*/  LDL.LU.64 R6, [R1+0x65f8] ;  /* 0x0065f80001067983 */ /* 0x001ea20000300a00 */
[----:B------:R-:W-:Y:S01]  /*80ea0*/  IMAD.MOV.U32 R16, RZ, RZ, R38 ;  /* 0x000000ffff107224 */ /* 0x000fe200078e0026 */
[----:B------:R-:W-:-:S05]  /*80eb0*/  IADD3 R38, P0, R8, R32, RZ ;  /* 0x0000002008267210 */ /* 0x000fca0007f1e0ff */
[----:B------:R-:W-:Y:S01]  /*80ec0*/  IMAD.X R39, R39, 0x1, R31, P0 ;  /* 0x0000000127277824 */ /* 0x000fe200000e061f */
[----:B------:R-:W-:-:S04]  /*80ed0*/  IADD3 R10, P2, R8, R34, RZ ;  /* 0x00000022080a7210 */ /* 0x000fc80007f5e0ff */
[----:B------:R0:W-:Y:S02]  /*80ee0*/  STL.64 [R1+0x4ae0], R38 ;  /* 0x004ae02601007387 */ /* 0x0001e40000100a00 */
[----:B0-----:R-:W-:Y:S01]  /*80ef0*/  IMAD.MOV.U32 R38, RZ, RZ, R15 ;  /* 0x000000ffff267224 */ /* 0x001fe200078e000f */
[----:B------:R-:W-:Y:S01]  /*80f00*/  SHF.R.S32.HI R15, RZ, 0x1f, R8 ;  /* 0x0000001fff0f7819 */ /* 0x000fe20000011408 */
[----:B------:R-:W-:Y:S04]  /*80f10*/  STL.64 [R1+0x65c8], R30 ;  /* 0x0065c81e01007387 */ /* 0x000fe80000100a00 */
[----:B------:R-:W-:Y:S01]  /*80f20*/  IMAD.X R11, R15, 0x1, R33, P2 ;  /* 0x000000010f0b7824 */ /* 0x000fe200010e0621 */
[----:B------:R-:W-:-:S04]  /*80f30*/  IADD3 R26, P1, R8, R36, RZ ;  /* 0x00000024081a7210 */ /* 0x000fc80007f3e0ff */
[----:B------:R0:W-:Y:S01]  /*80f40*/  STL.64 [R1+0x4ad8], R10 ;  /* 0x004ad80a01007387 */ /* 0x0001e20000100a00 */
[----:B------:R-:W-:Y:S02]  /*80f50*/  IMAD.MOV.U32 R39, RZ, RZ, R14 ;  /* 0x000000ffff277224 */ /* 0x000fe400078e000e */
[----:B------:R-:W-:Y:S01]  /*80f60*/  IMAD.X R27, R15, 0x1, R35, P1 ;  /* 0x000000010f1b7824 */ /* 0x000fe200008e0623 */
[----:B0-----:R-:W3:Y:S04]  /*80f70*/  LDL.LU.64 R10, [R1+0x65f0] ;  /* 0x0065f000010a7983 */ /* 0x001ee80000300a00 */
[----:B------:R-:W-:Y:S04]  /*80f80*/  STL.64 [R1+0x4ad0], R26 ;  /* 0x004ad01a01007387 */ /* 0x000fe80000100a00 */
[----:B------:R-:W-:Y:S01]  /*80f90*/  STL.64 [R1+0x65b8], R34 ;  /* 0x0065b82201007387 */ /* 0x000fe20000100a00 */
[----:B--2---:R-:W-:-:S05]  /*80fa0*/  IADD3 R14, P0, R8, R6, RZ ;  /* 0x00000006080e7210 */ /* 0x004fca0007f1e0ff */
[----:B------:R-:W-:-:S05]  /*80fb0*/  IMAD.X R15, R15, 0x1, R5, P0 ;  /* 0x000000010f0f7824 */ /* 0x000fca00000e0605 */
[----:B------:R0:W-:Y:S04]  /*80fc0*/  STL.64 [R1+0x4ac8], R14 ;  /* 0x004ac80e01007387 */ /* 0x0001e80000100a00 */
[----:B0-----:R-:W2:Y:S01]  /*80fd0*/  LDL.LU.64 R14, [R1+0x65e8] ;  /* 0x0065e800010e7983 */ /* 0x001ea20000300a00 */
[----:B------:R-:W-:Y:S02]  /*80fe0*/  IMAD.MOV.U32 R31, RZ, RZ, R17 ;  /* 0x000000ffff1f7224 */ /* 0x000fe400078e0011 */
[----:B------:R-:W-:Y:S02]  /*80ff0*/  IMAD.MOV.U32 R30, RZ, RZ, R16 ;  /* 0x000000ffff1e7224 */ /* 0x000fe400078e0010 */
[----:B------:R-:W-:Y:S01]  /*81000*/  IMAD.MOV.U32 R35, RZ, RZ, R31 ;  /* 0x000000ffff237224 */ /* 0x000fe200078e001f */
[----:B------:R-:W-:Y:S01]  /*81010*/  SHF.R.S32.HI R31, RZ, 0x1f, R8 ;  /* 0x0000001fff1f7819 */ /* 0x000fe20000011408 */
[----:B------:R-:W-:Y:S01]  /*81020*/  IMAD.MOV.U32 R27, RZ, RZ, R38 ;  /* 0x000000ffff1b7224 */ /* 0x000fe200078e0026 */
[C---:B------:R-:W-:Y:S01]  /*81030*/  IADD3 R38, P1, R8.reuse, R12, RZ ;  /* 0x0000000c08267210 */ /* 0x040fe20007f3e0ff */
[----:B------:R-:W-:Y:S01]  /*81040*/  IMAD.MOV.U32 R26, RZ, RZ, R39 ;  /* 0x000000ffff1a7224 */ /* 0x000fe200078e0027 */
[----:B---3--:R-:W-:-:S05]  /*81050*/  IADD3 R16, P2, R8, R10, RZ ;  /* 0x0000000a08107210 */ /* 0x008fca0007f5e0ff */
[C---:B------:R-:W-:Y:S02]  /*81060*/  IMAD.X R17, R31.reuse, 0x1, R7, P2 ;  /* 0x000000011f117824 */ /* 0x040fe400010e0607 */
[----:B------:R-:W-:-:S03]  /*81070*/  IMAD.X R39, R31, 0x1, R11, P1 ;  /* 0x000000011f277824 */ /* 0x000fc600008e060b */
[----:B------:R0:W-:Y:S04]  /*81080*/  STL.64 [R1+0x4ac0], R16 ;  /* 0x004ac01001007387 */ /* 0x0001e80000100a00 */
[----:B0-----:R-:W3:Y:S04]  /*81090*/  LDL.LU.64 R16, [R1+0x65e0] ;  /* 0x0065e00001107983 */ /* 0x001ee80000300a00 */
[----:B------:R-:W-:Y:S04]  /*810a0*/  STL.64 [R1+0x65c0], R6 ;  /* 0x0065c00601007387 */ /* 0x000fe80000100a00 */
[----:B--2---:R-:W-:Y:S04]  /*810b0*/  STL.64 [R1+0x65b0], R14 ;  /* 0x0065b00e01007387 */ /* 0x004fe80000100a00 */
[----:B------:R0:W-:Y:S04]  /*810c0*/  STL.64 [R1+0x4ab8], R38 ;  /* 0x004ab82601007387 */ /* 0x0001e80000100a00 */
[----:B0-----:R-:W2:Y:S01]  /*810d0*/  LDL.LU.64 R38, [R1+0x65d8] ;  /* 0x0065d80001267983 */ /* 0x001ea20000300a00 */
[----:B------:R-:W-:Y:S01]  /*810e0*/  IMAD.MOV.U32 R34, RZ, RZ, R30 ;  /* 0x000000ffff227224 */ /* 0x000fe200078e001e */
[C---:B------:R-:W-:Y:S01]  /*810f0*/  IADD3 R30, P0, R8.reuse, R14, RZ ;  /* 0x0000000e081e7210 */ /* 0x040fe20007f1e0ff */
[----:B------:R-:W-:Y:S01]  /*81100*/  IMAD.MOV.U32 R6, RZ, RZ, R26 ;  /* 0x000000ffff067224 */ /* 0x000fe200078e001a */
[C---:B------:R-:W-:Y:S01]  /*81110*/  IADD3 R26, P2, R8.reuse, R15, RZ ;  /* 0x0000000f081a7210 */ /* 0x040fe20007f5e0ff */
[----:B------:R-:W-:Y:S01]  /*81120*/  IMAD.MOV.U32 R7, RZ, RZ, R27 ;  /* 0x000000ffff077224 */ /* 0x000fe200078e001b */
[----:B---3--:R-:W-:Y:S01]  /*81130*/  IADD3 R14, P1, R8, R16, RZ ;  /* 0x00000010080e7210 */ /* 0x008fe20007f3e0ff */
[----:B------:R-:W-:-:S04]  /*81140*/  IMAD.MOV.U32 R8, RZ, RZ, R31 ;  /* 0x000000ffff087224 */ /* 0x000fc800078e001f */
[C---:B------:R-:W-:Y:S02]  /*81150*/  IMAD.X R31, R8.reuse, 0x1, R13, P0 ;  /* 0x00000001081f7824 */ /* 0x040fe400000e060d */
[----:B------:R-:W-:-:S03]  /*81160*/  IMAD.X R27, R8, 0x1, R37, P2 ;  /* 0x00000001081b7824 */ /* 0x000fc600010e0625 */
[----:B------:R0:W-:Y:S04]  /*81170*/  STL.64 [R1+0x4ab0], R30 ;  /* 0x004ab01e01007387 */ /* 0x0001e80000100a00 */
[----:B------:R1:W-:Y:S01]  /*81180*/  STL.64 [R1+0x4aa8], R26 ;  /* 0x004aa81a01007387 */ /* 0x0003e20000100a00 */
[C---:B0-----:R-:W-:Y:S02]  /*81190*/  IADD3 R30, P0, R9.reuse, R18, RZ ;  /* 0x00000012091e7210 */ /* 0x041fe40007f1e0ff */
[----:B-1----:R-:W-:Y:S01]  /*811a0*/  IADD3 R26, P2, R9, R20, RZ ;  /* 0x00000014091a7210 */ /* 0x002fe20007f5e0ff */
[----:B--2---:R-:W-:-:S05]  /*811b0*/  IMAD.X R15, R8, 0x1, R38, P1 ;  /* 0x00000001080f7824 */ /* 0x004fca00008e0626 */
[----:B------:R-:W-:Y:S04]  /*811c0*/  STL.64 [R1+0x4aa0], R14 ;  /* 0x004aa00e01007387 */ /* 0x000fe80000100a00 */
[----:B------:R0:W-:Y:S02]  /*811d0*/  STL.64 [R1+0x65a8], R38 ;  /* 0x0065a82601007387 */ /* 0x0001e40000100a00 */
[----:B0-----:R-:W-:-:S05]  /*811e0*/  SHF.R.S32.HI R38, RZ, 0x1f, R9 ;  /* 0x0000001fff267819 */ /* 0x001fca0000011409 */
[C---:B------:R-:W-:Y:S02]  /*811f0*/  IMAD.X R31, R38.reuse, 0x1, R17, P0 ;  /* 0x00000001261f7824 */ /* 0x040fe400000e0611 */
[----:B------:R-:W-:-:S03]  /*81200*/  IMAD.X R27, R38, 0x1, R19, P2 ;  /* 0x00000001261b7824 */ /* 0x000fc600010e0613 */
[----:B------:R-:W-:Y:S04]  /*81210*/  STL.64 [R1+0x4a98], R30 ;  /* 0x004a981e01007387 */ /* 0x000fe80000100a00 */
[----:B------:R0:W-:Y:S04]  /*81220*/  STL.64 [R1+0x4a90], R26 ;  /* 0x004a901a01007387 */ /* 0x0001e80000100a00 */
[----:B0-----:R-:W2:Y:S01]  /*81230*/  LDL.LU.64 R26, [R1+0x65d0] ;  /* 0x0065d000011a7983 */ /* 0x001ea20000300a00 */
[----:B------:R-:W-:Y:S02]  /*81240*/  IMAD.MOV.U32 R14, RZ, RZ, R6 ;  /* 0x000000ffff0e7224 */ /* 0x000fe400078e0006 */
[----:B------:R-:W-:Y:S01]  /*81250*/  IMAD.MOV.U32 R6, RZ, RZ, R34 ;  /* 0x000000ffff067224 */ /* 0x000fe200078e0022 */
[C---:B------:R-:W-:Y:S01]  /*81260*/  IADD3 R34, P1, R9.reuse, R22, RZ ;  /* 0x0000001609227210 */ /* 0x040fe20007f3e0ff */
[----:B------:R0:W-:Y:S01]  /*81270*/  STL.64 [R1+0x65a0], R20 ;  /* 0x0065a01401007387 */ /* 0x0001e20000100a00 */
[----:B------:R-:W-:Y:S01]  /*81280*/  IADD3 R30, P0, R9, R24, RZ ;  /* 0x00000018091e7210 */ /* 0x000fe20007f1e0ff */
[----:B------:R-:W-:-:S02]  /*81290*/  IMAD.MOV.U32 R15, RZ, RZ, R7 ;  /* 0x000000ffff0f7224 */ /* 0x000fc400078e0007 */
[----:B------:R-:W-:Y:S02]  /*812a0*/  IMAD.MOV.U32 R7, RZ, RZ, R35 ;  /* 0x000000ffff077224 */ /* 0x000fe400078e0023 */
[----:B------:R-:W-:Y:S02]  /*812b0*/  IMAD.X R35, R38, 0x1, R21, P1 ;  /* 0x0000000126237824 */ /* 0x000fe400008e0615 */
[----:B------:R-:W-:Y:S01]  /*812c0*/  IMAD.MOV.U32 R39, RZ, RZ, R14 ;  /* 0x000000ffff277224 */ /* 0x000fe200078e000e */
[----:B0-----:R-:W-:Y:S01]  /*812d0*/  SHF.R.S32.HI R20, RZ, 0x1f, R9 ;  /* 0x0000001fff147819 */ /* 0x001fe20000011409 */
[----:B------:R-:W-:Y:S01]  /*812e0*/  IMAD.MOV.U32 R14, RZ, RZ, R6 ;  /* 0x000000ffff0e7224 */ /* 0x000fe200078e0006 */
[----:B------:R0:W-:Y:S03]  /*812f0*/  STL.64 [R1+0x4a88], R34 ;  /* 0x004a882201007387 */ /* 0x0001e60000100a00 */
[----:B------:R-:W-:-:S02]  /*81300*/  IMAD.X R31, R20, 0x1, R23, P0 ;  /* 0x00000001141f7824 */ /* 0x000fc400000e0617 */
[----:B------:R-:W-:Y:S02]  /*81310*/  IMAD.MOV.U32 R8, RZ, RZ, R15 ;  /* 0x000000ffff087224 */ /* 0x000fe400078e000f */
[----:B------:R-:W-:Y:S01]  /*81320*/  IMAD.MOV.U32 R15, RZ, RZ, R7 ;  /* 0x000000ffff0f7224 */ /* 0x000fe200078e0007 */
[----:B------:R1:W-:Y:S01]  /*81330*/  STL.64 [R1+0x4a80], R30 ;  /* 0x004a801e01007387 */ /* 0x0003e20000100a00 */
[----:B0-----:R-:W-:-:S03]  /*81340*/  IADD3 R34, P1, R9, R28, RZ ;  /* 0x0000001c09227210 */ /* 0x001fc60007f3e0ff */
[----:B-1----:R-:W3:Y:S04]  /*81350*/  LDL.LU.64 R30, [R1+0x65c8] ;  /* 0x0065c800011e7983 */ /* 0x002ee80000300a00 */
[----:B------:R-:W-:Y:S01]  /*81360*/  STL.64 [R1+0x6598], R22 ;  /* 0x0065981601007387 */ /* 0x000fe20000100a00 */
[----:B--2---:R-:W-:Y:S01]  /*81370*/  IADD3 R6, P2, R9, R26, RZ ;  /* 0x0000001a09067210 */ /* 0x004fe20007f5e0ff */
[----:B------:R-:W-:-:S04]  /*81380*/  IMAD.X R35, R20, 0x1, R27, P1 ;  /* 0x0000000114237824 */ /* 0x000fc800008e061b */
[----:B------:R-:W-:-:S05]  /*81390*/  IMAD.X R7, R20, 0x1, R25, P2 ;  /* 0x0000000114077824 */ /* 0x000fca00010e0619 */
[----:B------:R0:W-:Y:S04]  /*813a0*/  STL.64 [R1+0x4a78], R6 ;  /* 0x004a780601007387 */ /* 0x0001e80000100a00 */
[----:B0-----:R-:W2:Y:S04]  /*813b0*/  LDL.LU.64 R6, [R1+0x65c0] ;  /* 0x0065c00001067983 */ /* 0x001ea80000300a00 */
[----:B------:R-:W-:Y:S04]  /*813c0*/  STL.64 [R1+0x6590], R24 ;  /* 0x0065901801007387 */ /* 0x000fe80000100a00 */
[----:B------:R0:W-:Y:S04]  /*813d0*/  STL.64 [R1+0x4a70], R34 ;  /* 0x004a702201007387 */ /* 0x0001e80000100a00 */
[----:B0-----:R-:W4:Y:S01]  /*813e0*/  LDL.LU.64 R34, [R1+0x65b8] ;  /* 0x0065b80001227983 */ /* 0x001f220000300a00 */
[----:B------:R-:W-:Y:S01]  /*813f0*/  IMAD.MOV.U32 R38, RZ, RZ, R14 ;  /* 0x000000ffff267224 */ /* 0x000fe200078e000e */
[----:B---3--:R-:W-:Y:S01]  /*81400*/  IADD3 R14, P0, R9, R30, RZ ;  /* 0x0000001e090e7210 */ /* 0x008fe20007f1e0ff */
[----:B------:R-:W-:-:S02]  /*81410*/  IMAD.MOV.U32 R21, RZ, RZ, R8 ;  /* 0x000000ffff157224 */ /* 0x000fc400078e0008 */
[----:B------:R-:W-:Y:S02]  /*81420*/  IMAD.MOV.U32 R8, RZ, RZ, R15 ;  /* 0x000000ffff087224 */ /* 0x000fe400078e000f */
[----:B------:R-:W-:Y:S01]  /*81430*/  IMAD.X R15, R20, 0x1, R29, P0 ;  /* 0x00000001140f7824 */ /* 0x000fe200000e061d */
[----:B------:R-:W-:-:S04]  /*81440*/  IADD3 R24, P2, R9, R32, RZ ;  /* 0x0000002009187210 */ /* 0x000fc80007f5e0ff */
[----:B------:R0:W-:Y:S01]  /*81450*/  STL.64 [R1+0x4a68], R14 ;  /* 0x004a680e01007387 */ /* 0x0001e20000100a00 */
[----:B------:R-:W-:Y:S01]  /*81460*/  IMAD.X R25, R20, 0x1, R31, P2 ;  /* 0x0000000114197824 */ /* 0x000fe200010e061f */
[----:B0-----:R-:W-:-:S04]  /*81470*/  IADD3 R14, P0, R9, R36, RZ ;  /* 0x00000024090e7210 */ /* 0x001fc80007f1e0ff */
[----:B------:R2:W-:Y:S02]  /*81480*/  STL.64 [R1+0x4a60], R24 ;  /* 0x004a601801007387 */ /* 0x0005e40000100a00 */
[C---:B--2---:R-:W-:Y:S02]  /*81490*/  IADD3 R24, P2, R9.reuse, R6, RZ ;  /* 0x0000000609187210 */ /* 0x044fe40007f5e0ff */
[----:B----4-:R-:W-:Y:S01]  /*814a0*/  IADD3 R22, P1, R9, R34, RZ ;  /* 0x0000002209167210 */ /* 0x010fe20007f3e0ff */
[----:B------:R-:W-:-:S04]  /*814b0*/  IMAD.X R15, R20, 0x1, R35, P0 ;  /* 0x00000001140f7824 */ /* 0x000fc800000e0623 */
[----:B------:R-:W-:-:S05]  /*814c0*/  IMAD.X R23, R20, 0x1, R33, P1 ;  /* 0x0000000114177824 */ /* 0x000fca00008e0621 */
[----:B------:R0:W-:Y:S04]  /*814d0*/  STL.64 [R1+0x4a58], R22 ;  /* 0x004a581601007387 */ /* 0x0001e80000100a00 */
[----:B------:R-:W-:Y:S04]  /*814e0*/  STL.64 [R1+0x6588], R32 ;  /* 0x0065882001007387 */ /* 0x000fe80000100a00 */
[----:B------:R1:W-:Y:S01]  /*814f0*/  STL.64 [R1+0x4a50], R14 ;  /* 0x004a500e01007387 */ /* 0x0003e20000100a00 */
[----:B0-----:R-:W-:-:S03]  /*81500*/  IMAD.MOV.U32 R23, RZ, RZ, R38 ;  /* 0x000000ffff177224 */ /* 0x001fc600078e0026 */
[----:B-1----:R-:W2:Y:S01]  /*81510*/  LDL.LU.64 R14, [R1+0x65b0] ;  /* 0x0065b000010e7983 */ /* 0x002ea20000300a00 */
[----:B------:R-:W-:Y:S01]  /*81520*/  IADD3 R38, P1, R9, R10, RZ ;  /* 0x0000000a09267210 */ /* 0x000fe20007f3e0ff */
[----:B------:R-:W-:Y:S02]  /*81530*/  IMAD.MOV.U32 R22, RZ, RZ, R21 ;  /* 0x000000ffff167224 */ /* 0x000fe400078e0015 */
[----:B------:R-:W-:Y:S02]  /*81540*/  IMAD.MOV.U32 R21, RZ, RZ, R39 ;  /* 0x000000ffff157224 */ /* 0x000fe400078e0027 */
[C---:B------:R-:W-:Y:S02]  /*81550*/  IMAD.X R25, R20.reuse, 0x1, R5, P2 ;  /* 0x0000000114197824 */ /* 0x040fe400010e0605 */
[----:B------:R-:W-:-:S03]  /*81560*/  IMAD.X R39, R20, 0x1, R7, P1 ;  /* 0x0000000114277824 */ /* 0x000fc600008e0607 */
[----:B------:R-:W-:Y:S04]  /*81570*/  STL.64 [R1+0x4a48], R24 ;  /* 0x004a481801007387 */ /* 0x000fe80000100a00 */
[----:B------:R0:W-:Y:S04]  /*81580*/  STL.64 [R1+0x4a40], R38 ;  /* 0x004a402601007387 */ /* 0x0001e80000100a00 */
[----:B0-----:R-:W3:Y:S01]  /*81590*/  LDL.LU.64 R38, [R1+0x65a8] ;  /* 0x0065a80001267983 */ /* 0x001ee20000300a00 */
[C---:B------:R-:W-:Y:S01]  /*815a0*/  IADD3 R32, P0, R9.reuse, R12, RZ ;  /* 0x0000000c09207210 */ /* 0x040fe20007f1e0ff */
[----:B------:R-:W-:Y:S01]  /*815b0*/  IMAD.MOV.U32 R25, RZ, RZ, R21 ;  /* 0x000000ffff197224 */ /* 0x000fe200078e0015 */
[C---:B--2---:R-:W-:Y:S01]  /*815c0*/  IADD3 R24, P2, R9.reuse, R14, RZ ;  /* 0x0000000e09187210 */ /* 0x044fe20007f5e0ff */
[----:B------:R0:W-:Y:S01]  /*815d0*/  STL.64 [R1+0x6578], R14 ;  /* 0x0065780e01007387 */ /* 0x0001e20000100a00 */
[----:B------:R-:W-:-:S02]  /*815e0*/  IADD3 R20, P1, R9, R15, RZ ;  /* 0x0000000f09147210 */ /* 0x000fc40007f3e0ff */
[----:B0-----:R-:W-:-:S05]  /*815f0*/  SHF.R.S32.HI R14, RZ, 0x1f, R9 ;  /* 0x0000001fff0e7819 */ /* 0x001fca0000011409 */
[----:B------:R-:W-:-:S05]  /*81600*/  IMAD.X R33, R14, 0x1, R11, P0 ;  /* 0x000000010e217824 */ /* 0x000fca00000e060b */
[----:B------:R0:W-:Y:S01]  /*81610*/  STL.64 [R1+0x4a38], R32 ;  /* 0x004a382001007387 */ /* 0x0001e20000100a00 */
[----:B------:R-:W-:-:S03]  /*81620*/  IMAD.X R21, R14, 0x1, R37, P1 ;  /* 0x000000010e157824 */ /* 0x000fc600008e0625 */
[----:B------:R1:W-:Y:S01]  /*81630*/  STL.64 [R1+0x6580], R12 ;  /* 0x0065800c01007387 */ /* 0x0003e20000100a00 */
[----:B0-----:R-:W-:Y:S01]  /*81640*/  IMAD.MOV.U32 R32, RZ, RZ, R22 ;  /* 0x000000ffff207224 */ /* 0x001fe200078e0016 */
[----:B------:R-:W-:Y:S01]  /*81650*/  IADD3 R22, P0, R9, R16, RZ ;  /* 0x0000001009167210 */ /* 0x000fe20007f1e0ff */
[----:B------:R-:W-:Y:S02]  /*81660*/  IMAD.MOV.U32 R9, RZ, RZ, R25 ;  /* 0x000000ffff097224 */ /* 0x000fe400078e0019 */
[C---:B------:R-:W-:Y:S02]  /*81670*/  IMAD.X R25, R14.reuse, 0x1, R13, P2 ;  /* 0x000000010e197824 */ /* 0x040fe400010e060d */
[----:B------:R-:W-:Y:S02]  /*81680*/  IMAD.MOV.U32 R33, RZ, RZ, R23 ;  /* 0x000000ffff217224 */ /* 0x000fe400078e0017 */
[----:B---3--:R-:W-:Y:S01]  /*81690*/  IMAD.X R23, R14, 0x1, R38, P0 ;  /* 0x000000010e177824 */ /* 0x008fe200000e0626 */
[----:B------:R0:W-:Y:S01]  /*816a0*/  STL.64 [R1+0x4a30], R24 ;  /* 0x004a301801007387 */ /* 0x0001e20000100a00 */
[----:B-1----:R-:W-:-:S03]  /*816b0*/  IMAD.MOV.U32 R13, RZ, RZ, R33 ;  /* 0x000000ffff0d7224 */ /* 0x002fc600078e0021 */
[----:B------:R1:W-:Y:S01]  /*816c0*/  STL.64 [R1+0x4a28], R20 ;  /* 0x004a281401007387 */ /* 0x0003e20000100a00 */
[----:B------:R-:W-:Y:S02]  /*816d0*/  SHF.R.S32.HI R33, RZ, 0x1f, R39 ;  /* 0x0000001fff217819 */ /* 0x000fe40000011427 */
[----:B0-----:R-:W-:Y:S01]  /*816e0*/  IADD3 R24, P2, R39, R18, RZ ;  /* 0x0000001227187210 */ /* 0x001fe20007f5e0ff */
[----:B-1----:R-:W2:Y:S04]  /*816f0*/  LDL.LU.64 R20, [R1+0x65a0] ;  /* 0x0065a00001147983 */ /* 0x002ea80000300a00 */
[----:B------:R0:W-:Y:S01]  /*81700*/  STL.64 [R1+0x4a20], R22 ;  /* 0x004a201601007387 */ /* 0x0001e20000100a00 */
[----:B------:R-:W-:-:S03]  /*81710*/  IMAD.X R25, R33, 0x1, R17, P2 ;  /* 0x0000000121197824 */ /* 0x000fc600010e0611 */
[----:B0-----:R-:W3:Y:S04]  /*81720*/  LDL.LU.64 R22, [R1+0x6598] ;  /* 0x0065980001167983 */ /* 0x001ee80000300a00 */
[----:B------:R0:W-:Y:S04]  /*81730*/  STL.64 [R1+0x4a18], R24 ;  /* 0x004a181801007387 */ /* 0x0001e80000100a00 */
[----:B0-----:R-:W4:Y:S01]  /*81740*/  LDL.LU.64 R24, [R1+0x6590] ;  /* 0x0065900001187983 */ /* 0x001f220000300a00 */
[----:B------:R-:W-:Y:S01]  /*81750*/  IMAD.MOV.U32 R12, RZ, RZ, R32 ;  /* 0x000000ffff0c7224 */ /* 0x000fe200078e0020 */
[----:B--2---:R-:W-:-:S05]  /*81760*/  IADD3 R32, P1, R39, R20, RZ ;  /* 0x0000001427207210 */ /* 0x004fca0007f3e0ff */
[----:B------:R-:W-:Y:S01]  /*81770*/  IMAD.X R33, R33, 0x1, R19, P1 ;  /* 0x0000000121217824 */ /* 0x000fe200008e0613 */
[----:B---3--:R-:W-:-:S05]  /*81780*/  IADD3 R14, P0, R39, R22, RZ ;  /* 0x00000016270e7210 */ /* 0x008fca0007f1e0ff */
[----:B------:R-:W-:Y:S04]  /*81790*/  STL [R1+0x4a08], R14 ;  /* 0x004a080e01007387 */ /* 0x000fe80000100800 */
[----:B------:R0:W-:Y:S04]  /*817a0*/  STL.64 [R1+0x6570], R16 ;  /* 0x0065701001007387 */ /* 0x0001e80000100a00 */
[----:B------:R1:W-:Y:S01]  /*817b0*/  STL.64 [R1+0x4a10], R32 ;  /* 0x004a102001007387 */ /* 0x0003e20000100a00 */
[----:B0-----:R-:W-:Y:S01]  /*817c0*/  IMAD.MOV.U32 R16, RZ, RZ, R14 ;  /* 0x000000ffff107224 */ /* 0x001fe200078e000e */
[----:B----4-:R-:W-:-:S02]  /*817d0*/  IADD3 R14, P2, R39, R24, RZ ;  /* 0x00000018270e7210 */ /* 0x010fc40007f5e0ff */
[----:B-1----:R-:W-:Y:S01]  /*817e0*/  SHF.R.S32.HI R33, RZ, 0x1f, R39 ;  /* 0x0000001fff217819 */ /* 0x002fe20000011427 */
[----:B------:R-:W-:Y:S01]  /*817f0*/  IMAD.MOV.U32 R17, RZ, RZ, R15 ;  /* 0x000000ffff117224 */ /* 0x000fe200078e000f */
[----:B------:R-:W-:-:S03]  /*81800*/  IADD3 R32, P1, R39, R26, RZ ;  /* 0x0000001a27207210 */ /* 0x000fc60007f3e0ff */
[C---:B------:R-:W-:Y:S02]  /*81810*/  IMAD.X R17, R33.reuse, 0x1, R21, P0 ;  /* 0x0000000121117824 */ /* 0x040fe400000e0615 */
[C---:B------:R-:W-:Y:S02]  /*81820*/  IMAD.X R15, R33.reuse, 0x1, R23, P2 ;  /* 0x00000001210f7824 */ /* 0x040fe400010e0617 */
[----:B------:R-:W-:Y:S01]  /*81830*/  IMAD.X R33, R33, 0x1, R25, P1 ;  /* 0x0000000121217824 */ /* 0x000fe200008e0619 */
[----:B------:R-:W-:Y:S04]  /*81840*/  STL [R1+0x4a0c], R17 ;  /* 0x004a0c1101007387 */ /* 0x000fe80000100800 */
[----:B------:R-:W-:Y:S04]  /*81850*/  STL.64 [R1+0x6560], R22 ;  /* 0x0065601601007387 */ /* 0x000fe80000100a00 */
[----:B------:R-:W-:Y:S04]  /*81860*/  STL.64 [R1+0x4a00], R14 ;  /* 0x004a000e01007387 */ /* 0x000fe80000100a00 */
[----:B------:R0:W-:Y:S04]  /*81870*/  STL.64 [R1+0x49f8], R32 ;  /* 0x0049f82001007387 */ /* 0x0001e80000100a00 */
[----:B0-----:R-:W2:Y:S01]  /*81880*/  LDL.LU.64 R32, [R1+0x6588] ;  /* 0x0065880001207983 */ /* 0x001ea20000300a00 */
[----:B------:R-:W-:Y:S01]  /*81890*/  IMAD.MOV.U32 R16, RZ, RZ, R12 ;  /* 0x000000ffff107224 */ /* 0x000fe200078e000c */
[----:B------:R-:W-:-:S02]  /*818a0*/  IADD3 R12, P0, R39, R28, RZ ;  /* 0x0000001c270c7210 */ /* 0x000fc40007f1e0ff */
[----:B------:R-:W-:Y:S02]  /*818b0*/  SHF.R.S32.HI R23, RZ, 0x1f, R39 ;  /* 0x0000001fff177819 */ /* 0x000fe40000011427 */
[----:B------:R-:W-:Y:S01]  /*818c0*/  IADD3 R14, P2, R39, R30, RZ ;  /* 0x0000001e270e7210 */ /* 0x000fe20007f5e0ff */
[----:B------:R-:W-:Y:S02]  /*818d0*/  IMAD.MOV.U32 R17, RZ, RZ, R13 ;  /* 0x000000ffff117224 */ /* 0x000fe400078e000d */
[C---:B------:R-:W-:Y:S02]  /*818e0*/  IMAD.X R13, R23.reuse, 0x1, R27, P0 ;  /* 0x00000001170d7824 */ /* 0x040fe400000e061b */
[----:B------:R-:W-:-:S03]  /*818f0*/  IMAD.X R15, R23, 0x1, R29, P2 ;  /* 0x00000001170f7824 */ /* 0x000fc600010e061d */
[----:B------:R0:W-:Y:S04]  /*81900*/  STL.64 [R1+0x49f0], R12 ;  /* 0x0049f00c01007387 */ /* 0x0001e80000100a00 */
[----:B------:R1:W-:Y:S01]  /*81910*/  STL.64 [R1+0x49e8], R14 ;  /* 0x0049e80e01007387 */ /* 0x0003e20000100a00 */
[C---:B0-----:R-:W-:Y:S02]  /*81920*/  IADD3 R12, P0, R39.reuse, R34, RZ ;  /* 0x00000022270c7210 */ /* 0x041fe40007f1e0ff */
[C---:B-1----:R-:W-:Y:S02]  /*81930*/  IADD3 R14, P2, R39.reuse, R36, RZ ;  /* 0x00000024270e7210 */ /* 0x042fe40007f5e0ff */
[----:B--2---:R-:W-:-:S05]  /*81940*/  IADD3 R22, P1, R39, R32, RZ ;  /* 0x0000002027167210 */ /* 0x004fca0007f3e0ff */
[----:B------:R-:W-:-:S05]  /*81950*/  IMAD.X R23, R23, 0x1, R31, P1 ;  /* 0x0000000117177824 */ /* 0x000fca00008e061f */
[----:B------:R0:W-:Y:S02]  /*81960*/  STL.64 [R1+0x49e0], R22 ;  /* 0x0049e01601007387 */ /* 0x0001e40000100a00 */
[----:B0-----:R-:W-:Y:S01]  /*81970*/  IMAD.MOV.U32 R23, RZ, RZ, R17 ;  /* 0x000000ffff177224 */ /* 0x001fe200078e0011 */
[----:B------:R-:W-:Y:S01]  /*81980*/  SHF.R.S32.HI R17, RZ, 0x1f, R39 ;  /* 0x0000001fff117819 */ /* 0x000fe20000011427 */
[----:B------:R-:W-:Y:S04]  /*81990*/  STL.64 [R1+0x6550], R30 ;  /* 0x0065501e01007387 */ /* 0x000fe80000100a00 */
[----:B------:R-:W-:-:S05]  /*819a0*/  IMAD.X R13, R17, 0x1, R33, P0 ;  /* 0x00000001110d7824 */ /* 0x000fca00000e0621 */
[----:B------:R0:W-:Y:S01]  /*819b0*/  STL.64 [R1+0x49d8], R12 ;  /* 0x0049d80c01007387 */ /* 0x0001e20000100a00 */
[----:B------:R-:W-:-:S03]  /*819c0*/  IMAD.X R15, R17, 0x1, R35, P2 ;  /* 0x00000001110f7824 */ /* 0x000fc600010e0623 */
[----:B0-----:R-:W2:Y:S04]  /*819d0*/  LDL.LU.64 R12, [R1+0x6580] ;  /* 0x00658000010c7983 */ /* 0x001ea80000300a00 */
[----:B------:R-:W-:Y:S04]  /*819e0*/  STL.64 [R1+0x6548], R32 ;  /* 0x0065482001007387 */ /* 0x000fe80000100a00 */
[----:B------:R0:W-:Y:S04]  /*819f0*/  STL.64 [R1+0x49d0], R14 ;  /* 0x0049d00e01007387 */ /* 0x0001e80000100a00 */
[----:B0-----:R-:W3:Y:S01]  /*81a00*/  LDL.LU.64 R14, [R1+0x6578] ;  /* 0x00657800010e7983 */ /* 0x001ee20000300a00 */
[----:B------:R-:W-:Y:S01]  /*81a10*/  IMAD.MOV.U32 R22, RZ, RZ, R16 ;  /* 0x000000ffff167224 */ /* 0x000fe200078e0010 */
[----:B------:R-:W-:-:S02]  /*81a20*/  IADD3 R16, P1, R39, R6, RZ ;  /* 0x0000000627107210 */ /* 0x000fc40007f3e0ff */
[----:B------:R0:W-:Y:S01]  /*81a30*/  STL.64 [R1+0x6558], R34 ;  /* 0x0065582201007387 */ /* 0x0001e20000100a00 */
[----:B------:R-:W-:Y:S01]  /*81a40*/  IMAD.MOV.U32 R30, RZ, RZ, R22 ;  /* 0x000000ffff1e7224 */ /* 0x000fe200078e0016 */
[----:B------:R-:W-:Y:S01]  /*81a50*/  IADD3 R32, P0, R39, R10, RZ ;  /* 0x0000000a27207210 */ /* 0x000fe20007f1e0ff */
[----:B------:R-:W-:Y:S02]  /*81a60*/  IMAD.MOV.U32 R22, RZ, RZ, R8 ;  /* 0x000000ffff167224 */ /* 0x000fe400078e0008 */
[----:B------:R-:W-:Y:S02]  /*81a70*/  IMAD.MOV.U32 R8, RZ, RZ, R3 ;  /* 0x000000ffff087224 */ /* 0x000fe400078e0003 */
[----:B------:R-:W-:Y:S02]  /*81a80*/  IMAD.MOV.U32 R3, RZ, RZ, R40 ;  /* 0x000000ffff037224 */ /* 0x000fe400078e0028 */
[----:B------:R-:W-:Y:S01]  /*81a90*/  IMAD.X R17, R17, 0x1, R5, P1 ;  /* 0x0000000111117824 */ /* 0x000fe200008e0605 */
[----:B0-----:R-:W-:Y:S01]  /*81aa0*/  SHF.R.S32.HI R35, RZ, 0x1f, R39 ;  /* 0x0000001fff237819 */ /* 0x001fe20000011427 */
[----:B------:R-:W-:-:S02]  /*81ab0*/  IMAD.MOV.U32 R31, RZ, RZ, R23 ;  /* 0x000000ffff1f7224 */ /* 0x000fc400078e0017 */
[----:B------:R-:W-:Y:S02]  /*81ac0*/  IMAD.MOV.U32 R23, RZ, RZ, R4 ;  /* 0x000000ffff177224 */ /* 0x000fe400078e0004 */
[----:B------:R-:W-:Y:S01]  /*81ad0*/  IMAD.X R33, R35, 0x1, R7, P0 ;  /* 0x0000000123217824 */ /* 0x000fe200000e0607 */
[----:B------:R0:W-:Y:S01]  /*81ae0*/  STL.64 [R1+0x49c8], R16 ;  /* 0x0049c81001007387 */ /* 0x0001e20000100a00 */
[----:B------:R-:W-:-:S03]  /*81af0*/  IMAD.MOV.U32 R4, RZ, RZ, R41 ;  /* 0x000000ffff047224 */ /* 0x000fc600078e0029 */
[----:B0-----:R-:W4:Y:S04]  /*81b00*/  LDL.LU.64 R16, [R1+0x6570] ;  /* 0x0065700001107983 */ /* 0x001f280000300a00 */
[----:B------:R0:W-:Y:S02]  /*81b10*/  STL.64 [R1+0x49c0], R32 ;  /* 0x0049c02001007387 */ /* 0x0001e40000100a00 */
[----:B0-----:R-:W-:Y:S02]  /*81b20*/  IMAD.MOV.U32 R32, RZ, RZ, R30 ;  /* 0x000000ffff207224 */ /* 0x001fe400078e001e */
[----:B------:R-:W-:Y:S02]  /*81b30*/  IMAD.MOV.U32 R30, RZ, RZ, R22 ;  /* 0x000000ffff1e7224 */ /* 0x000fe400078e0016 */
[----:B------:R-:W-:-:S02]  /*81b40*/  IMAD.MOV.U32 R33, RZ, RZ, R31 ;  /* 0x000000ffff217224 */ /* 0x000fc400078e001f */
[----:B------:R-:W-:Y:S01]  /*81b50*/  IMAD.MOV.U32 R31, RZ, RZ, R23 ;  /* 0x000000ffff1f7224 */ /* 0x000fe200078e0017 */
[----:B--2---:R-:W-:-:S05]  /*81b60*/  IADD3 R40, P2, R39, R12, RZ ;  /* 0x0000000c27287210 */ /* 0x004fca0007f5e0ff */
[----:B------:R-:W-:Y:S01]  /*81b70*/  IMAD.X R41, R35, 0x1, R11, P2 ;  /* 0x0000000123297824 */ /* 0x000fe200010e060b */
[----:B---3--:R0:W-:Y:S01]  /*81b80*/  STL.64 [R1+0x6538], R14 ;  /* 0x0065380e01007387 */ /* 0x0081e20000100a00 */
[C---:B------:R-:W-:Y:S02]  /*81b90*/  IADD3 R34, P1, R39.reuse, R14, RZ ;  /* 0x0000000e27227210 */ /* 0x040fe40007f3e0ff */
[----:B------:R-:W-:Y:S01]  /*81ba0*/  IADD3 R22, P0, R39, R15, RZ ;  /* 0x0000000f27167210 */ /* 0x000fe20007f1e0ff */
[----:B------:R1:W-:Y:S01]  /*81bb0*/  STL.64 [R1+0x49b8], R40 ;  /* 0x0049b82801007387 */ /* 0x0003e20000100a00 */
[----:B0-----:R-:W-:-:S03]  /*81bc0*/  IMAD.MOV.U32 R15, RZ, RZ, R35 ;  /* 0x000000ffff0f7224 */ /* 0x001fc600078e0023 */
[----:B-1----:R-:W2:Y:S01]  /*81bd0*/  LDL.LU.64 R40, [R1+0x6568] ;  /* 0x0065680001287983 */ /* 0x002ea20000300a00 */
[C---:B------:R-:W-:Y:S02]  /*81be0*/  IMAD.X R35, R15.reuse, 0x1, R13, P1 ;  /* 0x000000010f237824 */ /* 0x040fe400008e060d */
[----:B------:R-:W-:Y:S01]  /*81bf0*/  IMAD.X R23, R15, 0x1, R37, P0 ;  /* 0x000000010f177824 */ /* 0x000fe200000e0625 */
[----:B------:R-:W-:Y:S04]  /*81c00*/  STL.64 [R1+0x6540], R10 ;  /* 0x0065400a01007387 */ /* 0x000fe80000100a00 */
[----:B------:R-:W-:Y:S04]  /*81c10*/  STL.64 [R1+0x49b0], R34 ;  /* 0x0049b02201007387 */ /* 0x000fe80000100a00 */
[----:B------:R0:W-:Y:S04]  /*81c20*/  STL.64 [R1+0x49a8], R22 ;  /* 0x0049a81601007387 */ /* 0x0001e80000100a00 */
[----:B0-----:R-:W3:Y:S01]  /*81c30*/  LDL.LU.64 R22, [R1+0x6560] ;  /* 0x0065600001167983 */ /* 0x001ee20000300a00 */
[----:B----4-:R-:W-:Y:S01]  /*81c40*/  IADD3 R14, P2, R39, R16, RZ ;  /* 0x00000010270e7210 */ /* 0x010fe20007f5e0ff */
[----:B------:R-:W-:-:S02]  /*81c50*/  IMAD.MOV.U32 R34, RZ, RZ, R32 ;  /* 0x000000ffff227224 */ /* 0x000fc400078e0020 */
[----:B------:R-:W-:Y:S02]  /*81c60*/  IMAD.MOV.U32 R32, RZ, RZ, R30 ;  /* 0x000000ffff207224 */ /* 0x000fe400078e001e */
[----:B------:R-:W-:Y:S02]  /*81c70*/  IMAD.MOV.U32 R35, RZ, RZ, R33 ;  /* 0x000000ffff237224 */ /* 0x000fe400078e0021 */
[----:B------:R-:W-:Y:S02]  /*81c80*/  IMAD.X R15, R15, 0x1, R38, P2 ;  /* 0x000000010f0f7824 */ /* 0x000fe400010e0626 */
[----:B------:R-:W-:-:S03]  /*81c90*/  IMAD.MOV.U32 R33, RZ, RZ, R31 ;  /* 0x000000ffff217224 */ /* 0x000fc600078e001f */
[----:B------:R0:W-:Y:S04]  /*81ca0*/  STL.64 [R1+0x49a0], R14 ;  /* 0x0049a00e01007387 */ /* 0x0001e80000100a00 */
[----:B------:R-:W-:Y:S01]  /*81cb0*/  STL.64 [R1+0x6530], R16 ;  /* 0x0065301001007387 */ /* 0x000fe20000100a00 */
[----:B0-----:R-:W-:Y:S02]  /*81cc0*/  IMAD.MOV.U32 R14, RZ, RZ, R34 ;  /* 0x000000ffff0e7224 */ /* 0x001fe400078e0022 */
[----:B------:R-:W-:Y:S01]  /*81cd0*/  IMAD.MOV.U32 R15, RZ, RZ, R35 ;  /* 0x000000ffff0f7224 */ /* 0x000fe200078e0023 */
[----:B--2---:R-:W-:Y:S02]  /*81ce0*/  IADD3 R30, P1, R40, R18, RZ ;  /* 0x00000012281e7210 */ /* 0x004fe40007f3e0ff */
[----:B------:R-:W-:-:S02]  /*81cf0*/  SHF.R.S32.HI R39, RZ, 0x1f, R40 ;  /* 0x0000001fff277819 */ /* 0x000fc40000011428 */
[----:B------:R-:W-:-:S03]  /*81d00*/  IADD3 R10, P0, R40, R20, RZ ;  /* 0x00000014280a7210 */ /* 0x000fc60007f1e0ff */
[C---:B------:R-:W-:Y:S02]  /*81d10*/  IMAD.X R31, R39.reuse, 0x1, R17, P1 ;  /* 0x00000001271f7824 */ /* 0x040fe400008e0611 */
[----:B------:R-:W-:-:S03]  /*81d20*/  IMAD.X R11, R39, 0x1, R19, P0 ;  /* 0x00000001270b7824 */ /* 0x000fc600000e0613 */
[----:B------:R0:W-:Y:S04]  /*81d30*/  STL.64 [R1+0x4998], R30 ;  /* 0x0049981e01007387 */ /* 0x0001e80000100a00 */
[----:B------:R1:W-:Y:S04]  /*81d40*/  STL.64 [R1+0x4990], R10 ;  /* 0x0049900a01007387 */ /* 0x0003e80000100a00 */
[----:B------:R2:W-:Y:S01]  /*81d50*/  STL.64 [R1+0x6528], R18 ;  /* 0x0065281201007387 */ /* 0x0005e20000100a00 */
[C---:B---3--:R-:W-:Y:S02]  /*81d60*/  IADD3 R34, P2, R40.reuse, R22, RZ ;  /* 0x0000001628227210 */ /* 0x048fe40007f5e0ff */
[----:B0-----:R-:W-:Y:S01]  /*81d70*/  IADD3 R30, P1, R40, R24, RZ ;  /* 0x00000018281e7210 */ /* 0x001fe20007f3e0ff */
[----:B-1----:R-:W-:-:S02]  /*81d80*/  IMAD.MOV.U32 R10, RZ, RZ, R14 ;  /* 0x000000ffff0a7224 */ /* 0x002fc400078e000e */
[----:B------:R-:W-:Y:S01]  /*81d90*/  IMAD.MOV.U32 R14, RZ, RZ, R32 ;  /* 0x000000ffff0e7224 */ /* 0x000fe200078e0020 */
[----:B--2---:R-:W-:Y:S01]  /*81da0*/  SHF.R.S32.HI R19, RZ, 0x1f, R40 ;  /* 0x0000001fff137819 */ /* 0x004fe20000011428 */
[----:B------:R-:W-:Y:S01]  /*81db0*/  IMAD.X R35, R39, 0x1, R21, P2 ;  /* 0x0000000127237824 */ /* 0x000fe200010e0615 */
[----:B------:R-:W-:Y:S01]  /*81dc0*/  IADD3 R32, P0, R40, R26, RZ ;  /* 0x0000001a28207210 */ /* 0x000fe20007f1e0ff */
[----:B------:R-:W-:Y:S02]  /*81dd0*/  IMAD.MOV.U32 R11, RZ, RZ, R15 ;  /* 0x000000ffff0b7224 */ /* 0x000fe400078e000f */
[C---:B------:R-:W-:Y:S02]  /*81de0*/  IMAD.X R31, R19.reuse, 0x1, R23, P1 ;  /* 0x00000001131f7824 */ /* 0x040fe400008e0617 */
[----:B------:R-:W-:Y:S01]  /*81df0*/  IMAD.MOV.U32 R15, RZ, RZ, R33 ;  /* 0x000000ffff0f7224 */ /* 0x000fe200078e0021 */
[----:B------:R0:W-:Y:S01]  /*81e00*/  STL.64 [R1+0x4988], R34 ;  /* 0x0049882201007387 */ /* 0x0001e20000100a00 */
[----:B------:R-:W-:-:S03]  /*81e10*/  IMAD.X R33, R19, 0x1, R25, P0 ;  /* 0x0000000113217824 */ /* 0x000fc600000e0619 */
[----:B0-----:R-:W2:Y:S04]  /*81e20*/  LDL.LU.64 R34, [R1+0x6558] ;  /* 0x0065580001227983 */ /* 0x001ea80000300a00 */
[----:B------:R0:W-:Y:S04]  /*81e30*/  STL.64 [R1+0x4980], R30 ;  /* 0x0049801e01007387 */ /* 0x0001e80000100a00 */
[----:B0-----:R-:W3:Y:S04]  /*81e40*/  LDL.LU.64 R30, [R1+0x6550] ;  /* 0x00655000011e7983 */ /* 0x001ee80000300a00 */
[----:B------:R0:W-:Y:S04]  /*81e50*/  STL.64 [R1+0x4978], R32 ;  /* 0x0049782001007387 */ /* 0x0001e80000100a00 */
[----:B0-----:R-:W4:Y:S01]  /*81e60*/  LDL.LU.64 R32, [R1+0x6548] ;  /* 0x0065480001207983 */ /* 0x001f220000300a00 */
[----:B------:R-:W-:Y:S01]  /*81e70*/  IADD3 R18, P2, R40, R28, RZ ;  /* 0x0000001c28127210 */ /* 0x000fe20007f5e0ff */
[----:B------:R-:W-:-:S04]  /*81e80*/  IMAD.MOV.U32 R16, RZ, RZ, R10 ;  /* 0x000000ffff107224 */ /* 0x000fc800078e000a */
[----:B------:R-:W-:Y:S01]  /*81e90*/  IMAD.X R19, R19, 0x1, R27, P2 ;  /* 0x0000000113137824 */ /* 0x000fe200010e061b */
[----:B------:R-:W-:Y:S01]  /*81ea0*/  STL.64 [R1+0x6520], R24 ;  /* 0x0065201801007387 */ /* 0x000fe20000100a00 */
[----:B------:R-:W-:-:S03]  /*81eb0*/  IMAD.MOV.U32 R10, RZ, RZ, R14 ;  /* 0x000000ffff0a7224 */ /* 0x000fc600078e000e */
[----:B------:R0:W-:Y:S01]  /*81ec0*/  STL.64 [R1+0x4970], R18 ;  /* 0x0049701201007387 */ /* 0x0001e20000100a00 */
[----:B------:R-:W-:-:S03]  /*81ed0*/  IMAD.MOV.U32 R39, RZ, RZ, R11 ;  /* 0x000000ffff277224 */ /* 0x000fc600078e000b */
[----:B------:R1:W-:Y:S01]  /*81ee0*/  STL.64 [R1+0x6518], R26 ;  /* 0x0065181a01007387 */ /* 0x0003e20000100a00 */
[----:B------:R-:W-:Y:S02]  /*81ef0*/  IMAD.MOV.U32 R11, RZ, RZ, R15 ;  /* 0x000000ffff0b7224 */ /* 0x000fe400078e000f */
[----:B0-----:R-:W-:Y:S01]  /*81f00*/  IMAD.MOV.U32 R19, RZ, RZ, R10 ;  /* 0x000000ffff137224 */ /* 0x001fe200078e000a */
[----:B-1----:R-:W-:Y:S01]  /*81f10*/  SHF.R.S32.HI R26, RZ, 0x1f, R40 ;  /* 0x0000001fff1a7819 */ /* 0x002fe20000011428 */
[----:B------:R-:W-:Y:S02]  /*81f20*/  IMAD.MOV.U32 R18, RZ, RZ, R39 ;  /* 0x000000ffff127224 */ /* 0x000fe400078e0027 */
[----:B------:R-:W-:Y:S01]  /*81f30*/  IMAD.MOV.U32 R39, RZ, RZ, R11 ;  /* 0x000000ffff277224 */ /* 0x000fe200078e000b */
[C---:B--2---:R-:W-:Y:S02]  /*81f40*/  IADD3 R10, P2, R40.reuse, R34, RZ ;  /* 0x00000022280a7210 */ /* 0x044fe40007f5e0ff */
[----:B---3--:R-:W-:-:S05]  /*81f50*/  IADD3 R14, P1, R40, R30, RZ ;  /* 0x0000001e280e7210 */ /* 0x008fca0007f3e0ff */
[----:B------:R-:W-:Y:S01]  /*81f60*/  IMAD.X R15, R26, 0x1, R29, P1 ;  /* 0x000000011a0f7824 */ /* 0x000fe200008e061d */
[----:B----4-:R-:W-:Y:S01]  /*81f70*/  IADD3 R24, P0, R40, R32, RZ ;  /* 0x0000002028187210 */ /* 0x010fe20007f1e0ff */
[----:B------:R-:W-:-:S04]  /*81f80*/  IMAD.X R11, R26, 0x1, R33, P2 ;  /* 0x000000011a0b7824 */ /* 0x000fc800010e0621 */
[----:B------:R-:W-:Y:S01]  /*81f90*/  IMAD.X R25, R26, 0x1, R31, P0 ;  /* 0x000000011a197824 */ /* 0x000fe200000e061f */
[----:B------:R-:W-:Y:S04]  /*81fa0*/  STL.64 [R1+0x4968], R14 ;  /* 0x0049680e01007387 */ /* 0x000fe80000100a00 */
[----:B------:R-:W-:Y:S04]  /*81fb0*/  STL.64 [R1+0x4960], R24 ;  /* 0x0049601801007387 */ /* 0x000fe80000100a00 */
[----:B------:R0:W-:Y:S04]  /*81fc0*/  STL.64 [R1+0x4958], R10 ;  /* 0x0049580a01007387 */ /* 0x0001e80000100a00 */
[----:B0-----:R-:W2:Y:S01]  /*81fd0*/  LDL.LU.64 R10, [R1+0x6540] ;  /* 0x00654000010a7983 */ /* 0x001ea20000300a00 */
[----:B------:R-:W-:-:S05]  /*81fe0*/  IADD3 R14, P1, R40, R36, RZ ;  /* 0x00000024280e7210 */ /* 0x000fca0007f3e0ff */
[----:B------:R-:W-:-:S05]  /*81ff0*/  IMAD.X R15, R26, 0x1, R35, P1 ;  /* 0x000000011a0f7824 */ /* 0x000fca00008e0623 */
[----:B------:R0:W-:Y:S04]  /*82000*/  STL.64 [R1+0x4950], R14 ;  /* 0x0049500e01007387 */ /* 0x0001e80000100a00 */
[----:B0-----:R-:W3:Y:S01]  /*82010*/  LDL.LU.64 R14, [R1+0x6538] ;  /* 0x00653800010e7983 */ /* 0x001ee20000300a00 */
[----:B------:R-:W-:Y:S02]  /*82020*/  IMAD.MOV.U32 R25, RZ, RZ, R16 ;  /* 0x000000ffff197224 */ /* 0x000fe400078e0010 */
[----:B------:R-:W-:Y:S01]  /*82030*/  IMAD.MOV.U32 R27, RZ, RZ, R18 ;  /* 0x000000ffff1b7224 */ /* 0x000fe200078e0012 */
[----:B------:R-:W-:Y:S01]  /*82040*/  IADD3 R18, P0, R40, R6, RZ ;  /* 0x0000000628127210 */ /* 0x000fe20007f1e0ff */
[----:B------:R-:W-:-:S04]  /*82050*/  IMAD.MOV.U32 R24, RZ, RZ, R19 ;  /* 0x000000ffff187224 */ /* 0x000fc800078e0013 */
[----:B------:R-:W-:Y:S01]  /*82060*/  IMAD.X R19, R26, 0x1, R5, P0 ;  /* 0x000000011a137824 */ /* 0x000fe200000e0605 */
[----:B--2---:R-:W-:-:S05]  /*82070*/  IADD3 R16, P2, R40, R10, RZ ;  /* 0x0000000a28107210 */ /* 0x004fca0007f5e0ff */
[----:B------:R-:W-:Y:S04]  /*82080*/  STL [R1+0x4940], R16 ;  /* 0x0049401001007387 */ /* 0x000fe80000100800 */
[----:B------:R0:W-:Y:S04]  /*82090*/  STL.64 [R1+0x6510], R34 ;  /* 0x0065102201007387 */ /* 0x0001e80000100a00 */
[----:B------:R3:W-:Y:S01]  /*820a0*/  STL.64 [R1+0x4948], R18 ;  /* 0x0049481201007387 */ /* 0x0007e20000100a00 */
[----:B0-----:R-:W-:Y:S02]  /*820b0*/  IMAD.MOV.U32 R35, RZ, RZ, R17 ;  /* 0x000000ffff237224 */ /* 0x001fe400078e0011 */
[----:B------:R-:W-:-:S02]  /*820c0*/  IMAD.X R35, R26, 0x1, R7, P2 ;  /* 0x000000011a237824 */ /* 0x000fc400010e0607 */
[----:B------:R-:W-:Y:S01]  /*820d0*/  IMAD.MOV.U32 R34, RZ, RZ, R16 ;  /* 0x000000ffff227224 */ /* 0x000fe200078e0010 */
[C---:B------:R-:W-:Y:S02]  /*820e0*/  IADD3 R16, P1, R40.reuse, R12, RZ ;  /* 0x0000000c28107210 */ /* 0x040fe40007f3e0ff */
[----:B------:R-:W-:Y:S04]  /*820f0*/  STL [R1+0x4944], R35 ;  /* 0x0049442301007387 */ /* 0x000fe80000100800 */
[----:B------:R0:W-:Y:S01]  /*82100*/  STL.64 [R1+0x6500], R6 ;  /* 0x0065000601007387 */ /* 0x0001e20000100a00 */
[----:B---3--:R-:W-:Y:S02]  /*82110*/  IADD3 R18, P0, R40, R14, RZ ;  /* 0x0000000e28127210 */ /* 0x008fe40007f1e0ff */
[----:B0-----:R-:W-:Y:S01]  /*82120*/  SHF.R.S32.HI R6, RZ, 0x1f, R40 ;  /* 0x0000001fff067819 */ /* 0x001fe20000011428 */
[----:B------:R-:W-:Y:S04]  /*82130*/  STL.64 [R1+0x6508], R14 ;  /* 0x0065080e01007387 */ /* 0x000fe80000100a00 */
[----:B------:R-:W-:-:S05]  /*82140*/  IMAD.X R17, R6, 0x1, R11, P1 ;  /* 0x0000000106117824 */ /* 0x000fca00008e060b */
[----:B------:R0:W-:Y:S01]  /*82150*/  STL.64 [R1+0x4938], R16 ;  /* 0x0049381001007387 */ /* 0x0001e20000100a00 */
[----:B------:R-:W-:-:S03]  /*82160*/  IMAD.X R19, R6, 0x1, R13, P0 ;  /* 0x0000000106137824 */ /* 0x000fc600000e060d */
[----:B0-----:R-:W2:Y:S04]  /*82170*/  LDL.LU.64 R16, [R1+0x6530] ;  /* 0x0065300001107983 */ /* 0x001ea80000300a00 */
[----:B------:R0:W-:Y:S04]  /*82180*/  STL.64 [R1+0x4930], R18 ;  /* 0x0049301201007387 */ /* 0x0001e80000100a00 */
[----:B0-----:R-:W3:Y:S01]  /*82190*/  LDL.LU.64 R18, [R1+0x6528] ;  /* 0x0065280001127983 */ /* 0x001ee20000300a00 */
[----:B------:R-:W-:Y:S01]  /*821a0*/  IADD3 R26, P2, R40, R15, RZ ;  /* 0x0000000f281a7210 */ /* 0x000fe20007f5e0ff */
[----:B------:R-:W-:-:S04]  /*821b0*/  IMAD.MOV.U32 R35, RZ, RZ, R27 ;  /* 0x000000ffff237224 */ /* 0x000fc800078e001b */
[----:B------:R-:W-:Y:S02]  /*821c0*/  IMAD.X R27, R6, 0x1, R37, P2 ;  /* 0x00000001061b7824 */ /* 0x000fe400010e0625 */
[----:B------:R-:W-:-:S03]  /*821d0*/  IMAD.MOV.U32 R34, RZ, RZ, R24 ;  /* 0x000000ffff227224 */ /* 0x000fc600078e0018 */
[----:B------:R0:W-:Y:S01]  /*821e0*/  STL.64 [R1+0x4928], R26 ;  /* 0x0049281a01007387 */ /* 0x0001e20000100a00 */
[----:B------:R-:W-:Y:S02]  /*821f0*/  IMAD.MOV.U32 R7, RZ, RZ, R35 ;  /* 0x000000ffff077224 */ /* 0x000fe400078e0023 */
[----:B------:R-:W-:Y:S01]  /*82200*/  IMAD.MOV.U32 R35, RZ, RZ, R25 ;  /* 0x000000ffff237224 */ /* 0x000fe200078e0019 */
[----:B0-----:R-:W-:Y:S02]  /*82210*/  IADD3 R26, P2, R41, R20, RZ ;  /* 0x00000014291a7210 */ /* 0x001fe40007f5e0ff */
[----:B--2---:R-:W-:-:S05]  /*82220*/  IADD3 R14, P1, R40, R16, RZ ;  /* 0x00000010280e7210 */ /* 0x004fca0007f3e0ff */
[----:B------:R-:W-:-:S05]  /*82230*/  IMAD.X R15, R6, 0x1, R38, P1 ;  /* 0x00000001060f7824 */ /* 0x000fca00008e0626 */
[----:B------:R0:W-:Y:S01]  /*82240*/  STL.64 [R1+0x4920], R14 ;  /* 0x0049200e01007387 */ /* 0x0001e20000100a00 */
[----:B---3--:R-:W-:Y:S02]  /*82250*/  IADD3 R24, P0, R41, R18, RZ ;  /* 0x0000001229187210 */ /* 0x008fe40007f1e0ff */
[----:B0-----:R-:W-:-:S05]  /*82260*/  SHF.R.S32.HI R14, RZ, 0x1f, R41 ;  /* 0x0000001fff0e7819 */ /* 0x001fca0000011429 */
[C---:B------:R-:W-:Y:S02]  /*82270*/  IMAD.X R25, R14.reuse, 0x1, R17, P0 ;  /* 0x000000010e197824 */ /* 0x040fe400000e0611 */
[----:B------:R-:W-:-:S03]  /*82280*/  IMAD.X R27, R14, 0x1, R19, P2 ;  /* 0x000000010e1b7824 */ /* 0x000fc600010e0613 */
[----:B------:R0:W-:Y:S04]  /*82290*/  STL.64 [R1+0x4910], R24 ;  /* 0x0049101801007387 */ /* 0x0001e80000100a00 */
[----:B0-----:R-:W2:Y:S04]  /*822a0*/  LDL.LU.64 R24, [R1+0x6520] ;  /* 0x0065200001187983 */ /* 0x001ea80000300a00 */
[----:B------:R-:W-:Y:S04]  /*822b0*/  STL.64 [R1+0x64f8], R16 ;  /* 0x0064f81001007387 */ /* 0x000fe80000100a00 */
[----:B------:R0:W-:Y:S04]  /*822c0*/  STL.64 [R1+0x4900], R26 ;  /* 0x0049001a01007387 */ /* 0x0001e80000100a00 */
[----:B0-----:R-:W3:Y:S01]  /*822d0*/  LDL.LU.64 R26, [R1+0x6518] ;  /* 0x00651800011a7983 */ /* 0x001ee20000300a00 */
[----:B------:R-:W-:-:S02]  /*822e0*/  IMAD.MOV.U32 R15, RZ, RZ, R7 ;  /* 0x000000ffff0f7224 */ /* 0x000fc400078e0007 */
[----:B------:R-:W-:Y:S02]  /*822f0*/  IMAD.MOV.U32 R7, RZ, RZ, R35 ;  /* 0x000000ffff077224 */ /* 0x000fe400078e0023 */
[----:B------:R-:W-:Y:S02]  /*82300*/  IMAD.MOV.U32 R6, RZ, RZ, R34 ;  /* 0x000000ffff067224 */ /* 0x000fe400078e0022 */
[----:B------:R-:W-:Y:S01]  /*82310*/  IMAD.MOV.U32 R40, RZ, RZ, R15 ;  /* 0x000000ffff287224 */ /* 0x000fe200078e000f */
[----:B------:R-:W-:Y:S01]  /*82320*/  IADD3 R34, P1, R41, R22, RZ ;  /* 0x0000001629227210 */ /* 0x000fe20007f3e0ff */
[----:B------:R-:W-:Y:S01]  /*82330*/  IMAD.MOV.U32 R15, RZ, RZ, R7 ;  /* 0x000000ffff0f7224 */ /* 0x000fe200078e0007 */
[----:B------:R-:W-:Y:S01]  /*82340*/  SHF.R.S32.HI R7, RZ, 0x1f, R41 ;  /* 0x0000001fff077819 */ /* 0x000fe20000011429 */
[----:B------:R-:W-:-:S04]  /*82350*/  IMAD.MOV.U32 R14, RZ, RZ, R6 ;  /* 0x000000ffff0e7224 */ /* 0x000fc800078e0006 */
[----:B------:R-:W-:-:S05]  /*82360*/  IMAD.X R35, R7, 0x1, R21, P1 ;  /* 0x0000000107237824 */ /* 0x000fca00008e0615 */
[----:B------:R0:W-:Y:S02]  /*82370*/  STL.64 [R1+0x48e8], R34 ;  /* 0x0048e82201007387 */ /* 0x0001e40000100a00 */
[C---:B0-----:R-:W-:Y:S02]  /*82380*/  IADD3 R34, P1, R41.reuse, R28, RZ ;  /* 0x0000001c29227210 */ /* 0x041fe40007f3e0ff */
[----:B--2---:R-:W-:-:S05]  /*82390*/  IADD3 R16, P0, R41, R24, RZ ;  /* 0x0000001829107210 */ /* 0x004fca0007f1e0ff */
[----:B------:R-:W-:-:S05]  /*823a0*/  IMAD.X R17, R7, 0x1, R23, P0 ;  /* 0x0000000107117824 */ /* 0x000fca00000e0617 */
[----:B------:R0:W-:Y:S01]  /*823b0*/  STL.64 [R1+0x48d8], R16 ;  /* 0x0048d81001007387 */ /* 0x0001e20000100a00 */
[----:B---3--:R-:W-:-:S03]  /*823c0*/  IADD3 R6, P2, R41, R26, RZ ;  /* 0x0000001a29067210 */ /* 0x008fc60007f5e0ff */
[----:B------:R-:W-:Y:S02]  /*823d0*/  STL.64 [R1+0x64e8], R24 ;  /* 0x0064e81801007387 */ /* 0x000fe40000100a00 */
[----:B------:R-:W-:Y:S02]  /*823e0*/  IMAD.X R7, R7, 0x1, R25, P2 ;  /* 0x0000000107077824 */ /* 0x000fe400010e0619 */
[----:B0-----:R-:W-:-:S03]  /*823f0*/  IMAD.MOV.U32 R17, RZ, RZ, R14 ;  /* 0x000000ffff117224 */ /* 0x001fc600078e000e */
[----:B------:R0:W-:Y:S01]  /*82400*/  STL.64 [R1+0x48c8], R6 ;  /* 0x0048c80601007387 */ /* 0x0001e20000100a00 */
[C---:B------:R-:W-:Y:S01]  /*82410*/  IADD3 R14, P0, R41.reuse, R30, RZ ;  /* 0x0000001e290e7210 */ /* 0x040fe20007f1e0ff */
[----:B------:R-:W-:Y:S02]  /*82420*/  IMAD.MOV.U32 R16, RZ, RZ, R40 ;  /* 0x000000ffff107224 */ /* 0x000fe400078e0028 */
[----:B------:R-:W-:Y:S01]  /*82430*/  IMAD.MOV.U32 R40, RZ, RZ, R15 ;  /* 0x000000ffff287224 */ /* 0x000fe200078e000f */
[----:B0-----:R-:W-:Y:S02]  /*82440*/  SHF.R.S32.HI R7, RZ, 0x1f, R41 ;  /* 0x0000001fff077819 */ /* 0x001fe40000011429 */
[----:B------:R-:W-:-:S03]  /*82450*/  IADD3 R6, P2, R41, R32, RZ ;  /* 0x0000002029067210 */ /* 0x000fc60007f5e0ff */
[C---:B------:R-:W-:Y:S02]  /*82460*/  IMAD.X R35, R7.reuse, 0x1, R27, P1 ;  /* 0x0000000107237824 */ /* 0x040fe400008e061b */
[C---:B------:R-:W-:Y:S02]  /*82470*/  IMAD.X R15, R7.reuse, 0x1, R29, P0 ;  /* 0x00000001070f7824 */ /* 0x040fe400000e061d */
[----:B------:R-:W-:Y:S01]  /*82480*/  IMAD.X R7, R7, 0x1, R31, P2 ;  /* 0x0000000107077824 */ /* 0x000fe200010e061f */
[----:B------:R0:W-:Y:S04]  /*82490*/  STL.64 [R1+0x48b8], R34 ;  /* 0x0048b82201007387 */ /* 0x0001e80000100a00 */
[----:B0-----:R-:W2:Y:S04]  /*824a0*/  LDL.LU.64 R34, [R1+0x6510] ;  /* 0x0065100001227983 */ /* 0x001ea80000300a00 */
[----:B------:R-:W-:Y:S04]  /*824b0*/  STL.64 [R1+0x64e0], R26 ;  /* 0x0064e01a01007387 */ /* 0x000fe80000100a00 */
[----:B------:R0:W-:Y:S04]  /*824c0*/  STL.64 [R1+0x48a8], R14 ;  /* 0x0048a80e01007387 */ /* 0x0001e80000100a00 */
[----:B0-----:R-:W3:Y:S04]  /*824d0*/  LDL.LU.64 R14, [R1+0x6508] ;  /* 0x00650800010e7983 */ /* 0x001ee80000300a00 */
[----:B------:R-:W-:Y:S04]  /*824e0*/  STL.64 [R1+0x64d8], R28 ;  /* 0x0064d81c01007387 */ /* 0x000fe80000100a00 */
[----:B------:R0:W-:Y:S04]  /*824f0*/  STL.64 [R1+0x4898], R6 ;  /* 0x0048980601007387 */ /* 0x0001e80000100a00 */
[----:B0-----:R-:W4:Y:S01]  /*82500*/  LDL.LU.64 R6, [R1+0x6500] ;  /* 0x0065000001067983 */ /* 0x001f220000300a00 */
[----:B------:R-:W-:Y:S01]  /*82510*/  IMAD.MOV.U32 R24, RZ, RZ, R16 ;  /* 0x000000ffff187224 */ /* 0x000fe200078e0010 */
[----:B------:R-:W-:-:S02]  /*82520*/  IADD3 R28, P0, R41, R36, RZ ;  /* 0x00000024291c7210 */ /* 0x000fc40007f1e0ff */
[----:B------:R0:W-:Y:S01]  /*82530*/  STL.64 [R1+0x64d0], R30 ;  /* 0x0064d01e01007387 */ /* 0x0001e20000100a00 */
[----:B------:R-:W-:Y:S02]  /*82540*/  IMAD.MOV.U32 R27, RZ, RZ, R24 ;  /* 0x000000ffff1b7224 */ /* 0x000fe400078e0018 */
[----:B------:R-:W-:Y:S01]  /*82550*/  IMAD.MOV.U32 R25, RZ, RZ, R17 ;  /* 0x000000ffff197224 */ /* 0x000fe200078e0011 */
[----:B0-----:R-:W-:-:S03]  /*82560*/  SHF.R.S32.HI R30, RZ, 0x1f, R41 ;  /* 0x0000001fff1e7819 */ /* 0x001fc60000011429 */
[----:B------:R-:W-:Y:S01]  /*82570*/  IMAD.MOV.U32 R26, RZ, RZ, R25 ;  /* 0x000000ffff1a7224 */ /* 0x000fe200078e0019 */
[----:B--2---:R-:W-:Y:S01]  /*82580*/  IADD3 R16, P1, R41, R34, RZ ;  /* 0x0000002229107210 */ /* 0x004fe20007f3e0ff */
[----:B------:R-:W-:-:S04]  /*82590*/  IMAD.X R29, R30, 0x1, R35, P0 ;  /* 0x000000011e1d7824 */ /* 0x000fc800000e0623 */
[----:B------:R-:W-:-:S05]  /*825a0*/  IMAD.X R17, R30, 0x1, R33, P1 ;  /* 0x000000011e117824 */ /* 0x000fca00008e0621 */
[----:B------:R0:W-:Y:S04]  /*825b0*/  STL.64 [R1+0x4888], R16 ;  /* 0x0048881001007387 */ /* 0x0001e80000100a00 */
[----:B------:R1:W-:Y:S01]  /*825c0*/  STL.64 [R1+0x4878], R28 ;  /* 0x0048781c01007387 */ /* 0x0003e20000100a00 */
[C---:B0-----:R-:W-:Y:S02]  /*825d0*/  IADD3 R16, P1, R41.reuse, R10, RZ ;  /* 0x0000000a29107210 */ /* 0x041fe40007f3e0ff */
[----:B----4-:R-:W-:-:S05]  /*825e0*/  IADD3 R24, P2, R41, R6, RZ ;  /* 0x0000000629187210 */ /* 0x010fca0007f5e0ff */
[----:B------:R-:W-:-:S05]  /*825f0*/  IMAD.X R25, R30, 0x1, R5, P2 ;  /* 0x000000011e197824 */ /* 0x000fca00010e0605 */
[----:B------:R0:W-:Y:S01]  /*82600*/  STL.64 [R1+0x4868], R24 ;  /* 0x0048681801007387 */ /* 0x0001e20000100a00 */
[----:B-1----:R-:W-:Y:S01]  /*82610*/  IMAD.MOV.U32 R29, RZ, RZ, R42 ;  /* 0x000000ffff1d7224 */ /* 0x002fe200078e002a */
[----:B0-----:R-:W-:-:S05]  /*82620*/  SHF.R.S32.HI R25, RZ, 0x1f, R41 ;  /* 0x0000001fff197819 */ /* 0x001fca0000011429 */
[----:B------:R-:W-:Y:S01]  /*82630*/  IMAD.X R17, R25, 0x1, R7, P1 ;  /* 0x0000000119117824 */ /* 0x000fe200008e0607 */
[----:B------:R-:W-:-:S04]  /*82640*/  IADD3 R42, P0, R41, R12, RZ ;  /* 0x0000000c292a7210 */ /* 0x000fc80007f1e0ff */
[----:B------:R0:W-:Y:S01]  /*82650*/  STL.64 [R1+0x4858], R16 ;  /* 0x0048581001007387 */ /* 0x0001e20000100a00 */
[----:B------:R-:W-:Y:S02]  /*82660*/  IMAD.MOV.U32 R28, RZ, RZ, R40 ;  /* 0x000000ffff1c7224 */ /* 0x000fe400078e0028 */
[----:B------:R-:W-:Y:S02]  /*82670*/  IMAD.MOV.U32 R40, RZ, RZ, R43 ;  /* 0x000000ffff287224 */ /* 0x000fe400078e002b */
[----:B------:R-:W-:Y:S01]  /*82680*/  IMAD.X R43, R25, 0x1, R11, P0 ;  /* 0x00000001192b7824 */ /* 0x000fe200000e060b */
[----:B0-----:R-:W2:Y:S04]  /*82690*/  LDL.LU.64 R16, [R1+0x64f8] ;  /* 0x0064f80001107983 */ /* 0x001ea80000300a00 */
[----:B------:R-:W-:Y:S04]  /*826a0*/  STL.64 [R1+0x64c8], R6 ;  /* 0x0064c80601007387 */ /* 0x000fe80000100a00 */
[----:B---3--:R-:W-:Y:S04]  /*826b0*/  STL.64 [R1+0x64c0], R14 ;  /* 0x0064c00e01007387 */ /* 0x008fe80000100a00 */
[----:B------:R0:W-:Y:S04]  /*826c0*/  STL.64 [R1+0x4848], R42 ;  /* 0x0048482a01007387 */ /* 0x0001e80000100a00 */
[----:B0-----:R-:W3:Y:S01]  /*826d0*/  LDL.LU.64 R42, [R1+0x64f0] ;  /* 0x0064f000012a7983 */ /* 0x001ee20000300a00 */
[----:B------:R-:W-:-:S02]  /*826e0*/  IADD3 R30, P1, R41, R15, RZ ;  /* 0x0000000f291e7210 */ /* 0x000fc40007f3e0ff */
[----:B------:R-:W-:-:S03]  /*826f0*/  IADD3 R24, P2, R41, R14, RZ ;  /* 0x0000000e29187210 */ /* 0x000fc60007f5e0ff */
[----:B------:R0:W-:Y:S01]  /*82700*/  STL [R1+0x4818], R30 ;  /* 0x0048181e01007387 */ /* 0x0001e20000100800 */
[----:B------:R-:W-:Y:S02]  /*82710*/  IMAD.MOV.U32 R14, RZ, RZ, R30 ;  /* 0x000000ffff0e7224 */ /* 0x000fe400078e001e */
[----:B0-----:R-:W-:Y:S02]  /*82720*/  IMAD.MOV.U32 R30, RZ, RZ, R28 ;  /* 0x000000ffff1e7224 */ /* 0x001fe400078e001c */
[----:B------:R-:W-:Y:S02]  /*82730*/  IMAD.MOV.U32 R15, RZ, RZ, R31 ;  /* 0x000000ffff0f7224 */ /* 0x000fe400078e001f */
[----:B------:R-:W-:Y:S01]  /*82740*/  IMAD.MOV.U32 R31, RZ, RZ, R29 ;  /* 0x000000ffff1f7224 */ /* 0x000fe200078e001d */
[----:B--2---:R-:W-:Y:S01]  /*82750*/  IADD3 R28, P0, R41, R16, RZ ;  /* 0x00000010291c7210 */ /* 0x004fe20007f1e0ff */
[----:B------:R-:W-:-:S04]  /*82760*/  IMAD.MOV.U32 R41, RZ, RZ, R25 ;  /* 0x000000ffff297224 */ /* 0x000fc800078e0019 */
[----:B------:R-:W-:-:S05]  /*82770*/  IMAD.X R25, R41, 0x1, R13, P2 ;  /* 0x0000000129197824 */ /* 0x000fca00010e060d */
[----:B------:R3:W-:Y:S01]  /*82780*/  STL.64 [R1+0x4838], R24 ;  /* 0x0048381801007387 */ /* 0x0007e20000100a00 */
[C---:B------:R-:W-:Y:S02]  /*82790*/  IMAD.X R15, R41.reuse, 0x1, R37, P1 ;  /* 0x00000001290f7824 */ /* 0x040fe400008e0625 */
[----:B------:R-:W-:-:S03]  /*827a0*/  IMAD.X R29, R41, 0x1, R38, P0 ;  /* 0x00000001291d7824 */ /* 0x000fc600000e0626 */
[----:B------:R-:W-:Y:S01]  /*827b0*/  STL [R1+0x481c], R15 ;  /* 0x00481c0f01007387 */ /* 0x000fe20000100800 */
[----:B---3--:R-:W-:Y:S02]  /*827c0*/  IADD3 R24, P2, R42, R18, RZ ;  /* 0x000000122a187210 */ /* 0x008fe40007f5e0ff */
[----:B------:R-:W-:Y:S01]  /*827d0*/  SHF.R.S32.HI R14, RZ, 0x1f, R42 ;  /* 0x0000001fff0e7819 */ /* 0x000fe2000001142a */
[----:B------:R-:W-:Y:S04]  /*827e0*/  STL.64 [R1+0x4800], R28 ;  /* 0x0048001c01007387 */ /* 0x000fe80000100a00 */
[----:B------:R-:W-:-:S05]  /*827f0*/  IMAD.X R25, R14, 0x1, R17, P2 ;  /* 0x000000010e197824 */ /* 0x000fca00010e0611 */
[----:B------:R0:W-:Y:S04]  /*82800*/  STL.64 [R1+0x47f0], R24 ;  /* 0x0047f01801007387 */ /* 0x0001e80000100a00 */
[----:B0-----:R-:W2:Y:S01]  /*82810*/  LDL.LU.64 R24, [R1+0x64e8] ;  /* 0x0064e80001187983 */ /* 0x001ea20000300a00 */
[----:B------:R-:W-:Y:S02]  /*82820*/  IMAD.MOV.U32 R6, RZ, RZ, R31 ;  /* 0x000000ffff067224 */ /* 0x000fe400078e001f */
[----:B------:R-:W-:Y:S02]  /*82830*/  IMAD.MOV.U32 R31, RZ, RZ, R27 ;  /* 0x000000ffff1f7224 */ /* 0x000fe400078e001b */
[----:B------:R-:W-:Y:S02]  /*82840*/  IMAD.MOV.U32 R15, RZ, RZ, R30 ;  /* 0x000000ffff0f7224 */ /* 0x000fe400078e001e */
[----:B------:R-:W-:-:S02]  /*82850*/  IMAD.MOV.U32 R14, RZ, RZ, R6 ;  /* 0x000000ffff0e7224 */ /* 0x000fc400078e0006 */
[----:B------:R-:W-:Y:S01]  /*82860*/  IMAD.MOV.U32 R30, RZ, RZ, R26 ;  /* 0x000000ffff1e7224 */ /* 0x000fe200078e001a */
[C---:B------:R-:W-:Y:S01]  /*82870*/  IADD3 R26, P1, R42.reuse, R20, RZ ;  /* 0x000000142a1a7210 */ /* 0x040fe20007f3e0ff */
[----:B------:R-:W-:Y:S01]  /*82880*/  IMAD.MOV.U32 R6, RZ, RZ, R31 ;  /* 0x000000ffff067224 */ /* 0x000fe200078e001f */
[----:B------:R-:W-:Y:S02]  /*82890*/  SHF.R.S32.HI R31, RZ, 0x1f, R42 ;  /* 0x0000001fff1f7819 */ /* 0x000fe4000001142a */
[----:B------:R-:W-:-:S03]  /*828a0*/  IADD3 R28, P0, R42, R22, RZ ;  /* 0x000000162a1c7210 */ /* 0x000fc60007f1e0ff */
[C---:B------:R-:W-:Y:S01]  /*828b0*/  IMAD.X R27, R31.reuse, 0x1, R19, P1 ;  /* 0x000000011f1b7824 */ /* 0x040fe200008e0613 */
[----:B------:R-:W-:Y:S01]  /*828c0*/  STL.64 [R1+0x64b8], R16 ;  /* 0x0064b81001007387 */ /* 0x000fe20000100a00 */
[----:B------:R-:W-:-:S03]  /*828d0*/  IMAD.X R29, R31, 0x1, R21, P0 ;  /* 0x000000011f1d7824 */ /* 0x000fc600000e0615 */
[----:B------:R0:W-:Y:S01]  /*828e0*/  STL.64 [R1+0x47e0], R26 ;  /* 0x0047e01a01007387 */ /* 0x0001e20000100a00 */
[----:B------:R-:W-:-:S03]  /*828f0*/  IMAD.MOV.U32 R41, RZ, RZ, R15 ;  /* 0x000000ffff297224 */ /* 0x000fc600078e000f */
[----:B0-----:R-:W3:Y:S04]  /*82900*/  LDL.LU.64 R26, [R1+0x64e0] ;  /* 0x0064e000011a7983 */ /* 0x001ee80000300a00 */
[----:B------:R-:W-:Y:S04]  /*82910*/  STL.64 [R1+0x64b0], R18 ;  /* 0x0064b01201007387 */ /* 0x000fe80000100a00 */
[----:B------:R0:W-:Y:S01]  /*82920*/  STL.64 [R1+0x4788], R28 ;  /* 0x0047881c01007387 */ /* 0x0001e20000100a00 */
[----:B------:R-:W-:-:S03]  /*82930*/  IMAD.MOV.U32 R15, RZ, RZ, R30 ;  /* 0x000000ffff0f7224 */ /* 0x000fc600078e001e */
        /* <DEDUP_REMOVED lines=8> */
[----:B---3--:R-:W-:-:S02]  /*829c0*/  IADD3 R14, P1, R42, R26, RZ ;  /* 0x0000001a2a0e7210 */ /* 0x008fc40007f3e0ff */
[----:B----4-:R-:W-:-:S05]  /*829d0*/  IADD3 R6, P0, R42, R28, RZ ;  /* 0x0000001c2a067210 */ /* 0x010fca0007f1e0ff */
[----:B------:R-:W-:Y:S04]  /*829e0*/  STL [R1+0x4738], R6 ;  /* 0x0047380601007387 */ /* 0x000fe80000100800 */
[----:B------:R0:W-:Y:S02]  /*829f0*/  STL.64 [R1+0x64a8], R22 ;  /* 0x0064a81601007387 */ /* 0x0001e40000100a00 */
[----:B0-----:R-:W-:Y:S01]  /*82a00*/  IMAD.MOV.U32 R23, RZ, RZ, R7 ;  /* 0x000000ffff177224 */ /* 0x001fe200078e0007 */
[----:B------:R-:W-:-:S05]  /*82a10*/  SHF.R.S32.HI R23, RZ, 0x1f, R42 ;  /* 0x0000001fff177819 */ /* 0x000fca000001142a */
[C---:B------:R-:W-:Y:S02]  /*82a20*/  IMAD.X R15, R23.reuse, 0x1, R25, P1 ;  /* 0x00000001170f7824 */ /* 0x040fe400008e0619 */
[----:B------:R-:W-:Y:S02]  /*82a30*/  IMAD.X R23, R23, 0x1, R27, P0 ;  /* 0x0000000117177824 */ /* 0x000fe400000e061b */
[----:B------:R-:W-:Y:S01]  /*82a40*/  IMAD.MOV.U32 R22, RZ, RZ, R6 ;  /* 0x000000ffff167224 */ /* 0x000fe200078e0006 */
[----:B------:R-:W-:Y:S04]  /*82a50*/  STL.64 [R1+0x4748], R14 ;  /* 0x0047480e01007387 */ /* 0x000fe80000100a00 */
[----:B------:R0:W-:Y:S02]  /*82a60*/  STL [R1+0x473c], R23 ;  /* 0x00473c1701007387 */ /* 0x0001e40000100800 */
[----:B0-----:R-:W-:-:S02]  /*82a70*/  SHF.R.S32.HI R23, RZ, 0x1f, R42 ;  /* 0x0000001fff177819 */ /* 0x001fc4000001142a */
[----:B------:R-:W-:Y:S01]  /*82a80*/  STL.64 [R1+0x64a0], R26 ;  /* 0x0064a01a01007387 */ /* 0x000fe20000100a00 */
[----:B--2---:R-:W-:-:S05]  /*82a90*/  IADD3 R6, P2, R42, R30, RZ ;  /* 0x0000001e2a067210 */ /* 0x004fca0007f5e0ff */
[----:B------:R-:W-:-:S05]  /*82aa0*/  IMAD.X R7, R23, 0x1, R29, P2 ;  /* 0x0000000117077824 */ /* 0x000fca00010e061d */
[----:B------:R0:W-:Y:S04]  /*82ab0*/  STL.64 [R1+0x4720], R6 ;  /* 0x0047200601007387 */ /* 0x0001e80000100a00 */
[----:B0-----:R-:W2:Y:S01]  /*82ac0*/  LDL.LU.64 R6, [R1+0x64c8] ;  /* 0x0064c80001067983 */ /* 0x001ea20000300a00 */
[C---:B------:R-:W-:Y:S02]  /*82ad0*/  IADD3 R14, P1, R42.reuse, R32, RZ ;  /* 0x000000202a0e7210 */ /* 0x040fe40007f3e0ff */
[----:B------:R-:W-:-:S03]  /*82ae0*/  IADD3 R22, P0, R42, R34, RZ ;  /* 0x000000222a167210 */ /* 0x000fc60007f1e0ff */
[C---:B------:R-:W-:Y:S02]  /*82af0*/  IMAD.X R15, R23.reuse, 0x1, R31, P1 ;  /* 0x00000001170f7824 */ /* 0x040fe400008e061f */
[----:B------:R-:W-:Y:S01]  /*82b00*/  IMAD.X R23, R23, 0x1, R33, P0 ;  /* 0x0000000117177824 */ /* 0x000fe200000e0621 */
[----:B------:R-:W-:Y:S01]  /*82b10*/  STL.64 [R1+0x6498], R28 ;  /* 0x0064981c01007387 */ /* 0x000fe20000100a00 */
[----:B------:R-:W-:-:S03]  /*82b20*/  IADD3 R26, P2, R42, R36, RZ ;  /* 0x000000242a1a7210 */ /* 0x000fc60007f5e0ff */
[----:B------:R-:W-:Y:S04]  /*82b30*/  STL.64 [R1+0x4710], R14 ;  /* 0x0047100e01007387 */ /* 0x000fe80000100a00 */
[----:B------:R-:W-:Y:S04]  /*82b40*/  STL.64 [R1+0x4700], R22 ;  /* 0x0047001601007387 */ /* 0x000fe80000100a00 */
[----:B------:R0:W-:Y:S02]  /*82b50*/  STL.64 [R1+0x6490], R32 ;  /* 0x0064902001007387 */ /* 0x0001e40000100a00 */
[----:B0-----:R-:W-:-:S05]  /*82b60*/  SHF.R.S32.HI R32, RZ, 0x1f, R42 ;  /* 0x0000001fff207819 */ /* 0x001fca000001142a */
[----:B------:R-:W-:-:S05]  /*82b70*/  IMAD.X R27, R32, 0x1, R35, P2 ;  /* 0x00000001201b7824 */ /* 0x000fca00010e0623 */
[----:B------:R-:W-:Y:S01]  /*82b80*/  STL.64 [R1+0x46e0], R26 ;  /* 0x0046e01a01007387 */ /* 0x000fe20000100a00 */
[----:B--2---:R-:W-:-:S05]  /*82b90*/  IADD3 R14, P1, R42, R6, RZ ;  /* 0x000000062a0e7210 */ /* 0x004fca0007f3e0ff */
[----:B------:R-:W-:-:S05]  /*82ba0*/  IMAD.X R15, R32, 0x1, R5, P1 ;  /* 0x00000001200f7824 */ /* 0x000fca00008e0605 */
[----:B------:R0:W-:Y:S04]  /*82bb0*/  STL.64 [R1+0x46c8], R14 ;  /* 0x0046c80e01007387 */ /* 0x0001e80000100a00 */
[----:B0-----:R-:W2:Y:S01]  /*82bc0*/  LDL.LU.64 R14, [R1+0x64c0] ;  /* 0x0064c000010e7983 */ /* 0x001ea20000300a00 */
[----:B------:R-:W-:Y:S01]  /*82bd0*/  IMAD.MOV.U32 R23, RZ, RZ, R16 ;  /* 0x000000ffff177224 */ /* 0x000fe200078e0010 */
[----:B------:R-:W-:Y:S01]  /*82be0*/  IADD3 R16, P0, R42, R10, RZ ;  /* 0x0000000a2a107210 */ /* 0x000fe20007f1e0ff */
[----:B------:R-:W-:Y:S02]  /*82bf0*/  IMAD.MOV.U32 R22, RZ, RZ, R18 ;  /* 0x000000ffff167224 */ /* 0x000fe400078e0012 */
[----:B------:R-:W-:Y:S02]  /*82c00*/  IMAD.MOV.U32 R18, RZ, RZ, R17 ;  /* 0x000000ffff127224 */ /* 0x000fe400078e0011 */
[----:B------:R-:W-:-:S02]  /*82c10*/  IMAD.X R17, R32, 0x1, R7, P0 ;  /* 0x0000000120117824 */ /* 0x000fc400000e0607 */
[----:B------:R-:W-:Y:S02]  /*82c20*/  IMAD.MOV.U32 R27, RZ, RZ, R18 ;  /* 0x000000ffff1b7224 */ /* 0x000fe400078e0012 */
[----:B------:R-:W-:Y:S01]  /*82c30*/  IMAD.MOV.U32 R26, RZ, RZ, R23 ;  /* 0x000000ffff1a7224 */ /* 0x000fe200078e0017 */
[----:B------:R0:W-:Y:S03]  /*82c40*/  STL.64 [R1+0x46b8], R16 ;  /* 0x0046b81001007387 */ /* 0x0001e60000100a00 */
[----:B------:R-:W-:Y:S01]  /*82c50*/  IMAD.MOV.U32 R28, RZ, RZ, R26 ;  /* 0x000000ffff1c7224 */ /* 0x000fe200078e001a */
[----:B0-----:R-:W3:Y:S01]  /*82c60*/  LDL.LU.64 R16, [R1+0x64b8] ;  /* 0x0064b80001107983 */ /* 0x001ee20000300a00 */
[C---:B--2---:R-:W-:Y:S02]  /*82c70*/  IADD3 R18, P1, R42.reuse, R14, RZ ;  /* 0x0000000e2a127210 */ /* 0x044fe40007f3e0ff */
[----:B------:R-:W-:-:S03]  /*82c80*/  IADD3 R26, P0, R42, R15, RZ ;  /* 0x0000000f2a1a7210 */ /* 0x000fc60007f1e0ff */
[----:B------:R-:W-:Y:S04]  /*82c90*/  STL [R1+0x4690], R18 ;  /* 0x0046901201007387 */ /* 0x000fe80000100800 */
[----:B------:R0:W-:Y:S02]  /*82ca0*/  STL.64 [R1+0x6488], R14 ;  /* 0x0064880e01007387 */ /* 0x0001e40000100a00 */
[----:B0-----:R-:W-:Y:S02]  /*82cb0*/  IMAD.MOV.U32 R14, RZ, RZ, R18 ;  /* 0x000000ffff0e7224 */ /* 0x001fe400078e0012 */
[----:B------:R-:W-:Y:S02]  /*82cc0*/  IMAD.MOV.U32 R15, RZ, RZ, R19 ;  /* 0x000000ffff0f7224 */ /* 0x000fe400078e0013 */
[----:B------:R-:W2:Y:S01]  /*82cd0*/  LDL.LU.64 R18, [R1+0x64b0] ;  /* 0x0064b00001127983 */ /* 0x000ea20000300a00 */
[----:B------:R-:W-:Y:S01]  /*82ce0*/  IMAD.MOV.U32 R29, RZ, RZ, R22 ;  /* 0x000000ffff1d7224 */ /* 0x000fe200078e0016 */
[----:B------:R-:W-:Y:S01]  /*82cf0*/  IADD3 R22, P2, R42, R12, RZ ;  /* 0x0000000c2a167210 */ /* 0x000fe20007f5e0ff */
[----:B------:R-:W-:-:S02]  /*82d00*/  IMAD.X R15, R32, 0x1, R13, P1 ;  /* 0x00000001200f7824 */ /* 0x000fc400008e060d */
[----:B------:R-:W-:Y:S02]  /*82d10*/  IMAD.MOV.U32 R33, RZ, RZ, R29 ;  /* 0x000000ffff217224 */ /* 0x000fe400078e001d */
[C---:B------:R-:W-:Y:S02]  /*82d20*/  IMAD.X R23, R32.reuse, 0x1, R11, P2 ;  /* 0x0000000120177824 */ /* 0x040fe400010e060b */
[----:B------:R-:W-:Y:S02]  /*82d30*/  IMAD.MOV.U32 R29, RZ, RZ, R27 ;  /* 0x000000ffff1d7224 */ /* 0x000fe400078e001b */
[----:B------:R-:W-:Y:S01]  /*82d40*/  IMAD.X R27, R32, 0x1, R37, P0 ;  /* 0x00000001201b7824 */ /* 0x000fe200000e0625 */
[----:B------:R3:W-:Y:S04]  /*82d50*/  STL.64 [R1+0x46a0], R22 ;  /* 0x0046a01601007387 */ /* 0x0007e80000100a00 */
[----:B------:R-:W-:Y:S04]  /*82d60*/  STL [R1+0x4694], R15 ;  /* 0x0046940f01007387 */ /* 0x000fe80000100800 */
[----:B------:R0:W-:Y:S01]  /*82d70*/  STL.64 [R1+0x4678], R26 ;  /* 0x0046781a01007387 */ /* 0x0001e20000100a00 */
[----:B---3--:R-:W-:-:S05]  /*82d80*/  IADD3 R22, P2, R42, R16, RZ ;  /* 0x000000102a167210 */ /* 0x008fca0007f5e0ff */
[----:B------:R-:W-:Y:S01]  /*82d90*/  IMAD.X R23, R32, 0x1, R38, P2 ;  /* 0x0000000120177824 */ /* 0x000fe200010e0626 */
[----:B0-----:R-:W-:Y:S02]  /*82da0*/  SHF.R.S32.HI R27, RZ, 0x1f, R43 ;  /* 0x0000001fff1b7819 */ /* 0x001fe4000001142b */
[C---:B------:R-:W-:Y:S02]  /*82db0*/  IADD3 R26, P0, R43.reuse, R20, RZ ;  /* 0x000000142b1a7210 */ /* 0x040fe40007f1e0ff */
[----:B------:R0:W-:Y:S04]  /*82dc0*/  STL.64 [R1+0x4660], R22 ;  /* 0x0046601601007387 */ /* 0x0001e80000100a00 */
[----:B0-----:R-:W3:Y:S04]  /*82dd0*/  LDL.LU.64 R22, [R1+0x64a8] ;  /* 0x0064a80001167983 */ /* 0x001ee80000300a00 */
[----:B------:R-:W-:Y:S01]  /*82de0*/  STL.64 [R1+0x6478], R16 ;  /* 0x0064781001007387 */ /* 0x000fe20000100a00 */
[----:B--2---:R-:W-:-:S05]  /*82df0*/  IADD3 R14, P1, R43, R18, RZ ;  /* 0x000000122b0e7210 */ /* 0x004fca0007f3e0ff */
[C---:B------:R-:W-:Y:S02]  /*82e00*/  IMAD.X R15, R27.reuse, 0x1, R17, P1 ;  /* 0x000000011b0f7824 */ /* 0x040fe400008e0611 */
[----:B------:R-:W-:-:S03]  /*82e10*/  IMAD.X R27, R27, 0x1, R19, P0 ;  /* 0x000000011b1b7824 */ /* 0x000fc600000e0613 */
[----:B------:R-:W-:Y:S04]  /*82e20*/  STL.64 [R1+0x4650], R14 ;  /* 0x0046500e01007387 */ /* 0x000fe80000100a00 */
[----:B------:R0:W-:Y:S04]  /*82e30*/  STL.64 [R1+0x4640], R26 ;  /* 0x0046401a01007387 */ /* 0x0001e80000100a00 */
[----:B0-----:R-:W2:Y:S01]  /*82e40*/  LDL.LU.64 R26, [R1+0x64a0] ;  /* 0x0064a000011a7983 */ /* 0x001ea20000300a00 */
[----:B------:R-:W-:Y:S02]  /*82e50*/  IMAD.MOV.U32 R42, RZ, RZ, R33 ;  /* 0x000000ffff2a7224 */ /* 0x000fe400078e0021 */
[----:B------:R-:W-:-:S02]  /*82e60*/  IMAD.MOV.U32 R33, RZ, RZ, R29 ;  /* 0x000000ffff217224 */ /* 0x000fc400078e001d */
[----:B------:R-:W-:Y:S02]  /*82e70*/  IMAD.MOV.U32 R16, RZ, RZ, R42 ;  /* 0x000000ffff107224 */ /* 0x000fe400078e002a */
[----:B------:R-:W-:Y:S02]  /*82e80*/  IMAD.MOV.U32 R32, RZ, RZ, R28 ;  /* 0x000000ffff207224 */ /* 0x000fe400078e001c */
[----:B------:R-:W-:Y:S01]  /*82e90*/  IMAD.MOV.U32 R42, RZ, RZ, R33 ;  /* 0x000000ffff2a7224 */ /* 0x000fe200078e0021 */
[----:B------:R-:W-:Y:S01]  /*82ea0*/  SHF.R.S32.HI R33, RZ, 0x1f, R43 ;  /* 0x0000001fff217819 */ /* 0x000fe2000001142b */
[----:B------:R-:W-:Y:S01]  /*82eb0*/  IMAD.MOV.U32 R17, RZ, RZ, R32 ;  /* 0x000000ffff117224 */ /* 0x000fe200078e0020 */
[C---:B------:R-:W-:Y:S02]  /*82ec0*/  IADD3 R14, P1, R43.reuse, R24, RZ ;  /* 0x000000182b0e7210 */ /* 0x040fe40007f3e0ff */
[----:B---3--:R-:W-:-:S03]  /*82ed0*/  IADD3 R28, P2, R43, R22, RZ ;  /* 0x000000162b1c7210 */ /* 0x008fc60007f5e0ff */
[C---:B------:R-:W-:Y:S02]  /*82ee0*/  IMAD.X R15, R33.reuse, 0x1, R23, P1 ;  /* 0x00000001210f7824 */ /* 0x040fe400008e0617 */
[----:B------:R-:W-:Y:S01]  /*82ef0*/  IMAD.X R29, R33, 0x1, R21, P2 ;  /* 0x00000001211d7824 */ /* 0x000fe200010e0615 */
[----:B------:R-:W-:Y:S04]  /*82f00*/  STL.64 [R1+0x6480], R18 ;  /* 0x0064801201007387 */ /* 0x000fe80000100a00 */
[----:B------:R0:W-:Y:S04]  /*82f10*/  STL.64 [R1+0x4638], R28 ;  /* 0x0046381c01007387 */ /* 0x0001e80000100a00 */
[----:B0-----:R-:W3:Y:S04]  /*82f20*/  LDL.LU.64 R28, [R1+0x6498] ;  /* 0x00649800011c7983 */ /* 0x001ee80000300a00 */
[----:B------:R-:W-:Y:S01]  /*82f30*/  STL.64 [R1+0x4630], R14 ;  /* 0x0046300e01007387 */ /* 0x000fe20000100a00 */
[----:B--2---:R-:W-:-:S05]  /*82f40*/  IADD3 R32, P0, R43, R26, RZ ;  /* 0x0000001a2b207210 */ /* 0x004fca0007f1e0ff */
[----:B------:R-:W-:-:S05]  /*82f50*/  IMAD.X R33, R33, 0x1, R25, P0 ;  /* 0x0000000121217824 */ /* 0x000fca00000e0619 */
[----:B------:R0:W-:Y:S04]  /*82f60*/  STL.64 [R1+0x4628], R32 ;  /* 0x0046282001007387 */ /* 0x0001e80000100a00 */
[----:B0-----:R-:W2:Y:S04]  /*82f70*/  LDL.LU.64 R32, [R1+0x6490] ;  /* 0x0064900001207983 */ /* 0x001ea80000300a00 */
[----:B------:R0:W-:Y:S01]  /*82f80*/  STL.64 [R1+0x6468], R24 ;  /* 0x0064681801007387 */ /* 0x0001e20000100a00 */
[----:B------:R-:W-:Y:S02]  /*82f90*/  IADD3 R14, P1, R43, R30, RZ ;  /* 0x0000001e2b0e7210 */ /* 0x000fe40007f3e0ff */
[----:B0-----:R-:W-:-:S02]  /*82fa0*/  SHF.R.S32.HI R25, RZ, 0x1f, R43 ;  /* 0x0000001fff197819 */ /* 0x001fc4000001142b */
[----:B---3--:R-:W-:-:S03]  /*82fb0*/  IADD3 R18, P2, R43, R28, RZ ;  /* 0x0000001c2b127210 */ /* 0x008fc60007f5e0ff */
[C---:B------:R-:W-:Y:S02]  /*82fc0*/  IMAD.X R15, R25.reuse, 0x1, R29, P1 ;  /* 0x00000001190f7824 */ /* 0x040fe400008e061d */
[----:B------:R-:W-:-:S05]  /*82fd0*/  IMAD.X R19, R25, 0x1, R27, P2 ;  /* 0x0000000119137824 */ /* 0x000fca00010e061b */
[----:B------:R0:W-:Y:S04]  /*82fe0*/  STL.64 [R1+0x4620], R18 ;  /* 0x0046201201007387 */ /* 0x0001e80000100a00 */
[----:B------:R1:W-:Y:S01]  /*82ff0*/  STL.64 [R1+0x4618], R14 ;  /* 0x0046180e01007387 */ /* 0x0003e20000100a00 */
[----:B0-----:R-:W-:Y:S02]  /*83000*/  IMAD.MOV.U32 R19, RZ, RZ, R17 ;  /* 0x000000ffff137224 */ /* 0x001fe400078e0011 */
[----:B------:R-:W-:Y:S01]  /*83010*/  IMAD.MOV.U32 R18, RZ, RZ, R16 ;  /* 0x000000ffff127224 */ /* 0x000fe200078e0010 */
[C---:B------:R-:W-:Y:S02]  /*83020*/  IADD3 R16, P2, R43.reuse, R34, RZ ;  /* 0x000000222b107210 */ /* 0x040fe40007f5e0ff */
[----:B-1----:R-:W-:-:S02]  /*83030*/  IADD3 R14, P1, R43, R36, RZ ;  /* 0x000000242b0e7210 */ /* 0x002fc40007f3e0ff */
        /* <DEDUP_REMOVED lines=12> */
[----:B------:R-:W-:-:S02]  /*83100*/  IADD3 R18, P0, R43, R6, RZ ;  /* 0x000000062b127210 */ /* 0x000fc40007f1e0ff */
[----:B------:R0:W-:Y:S01]  /*83110*/  STL.64 [R1+0x6458], R34 ;  /* 0x0064582201007387 */ /* 0x0001e20000100a00 */
[----:B------:R-:W-:Y:S02]  /*83120*/  IADD3 R16, P2, R43, R10, RZ ;  /* 0x0000000a2b107210 */ /* 0x000fe40007f5e0ff */
[----:B------:R-:W-:Y:S01]  /*83130*/  IMAD.X R19, R19, 0x1, R5, P0 ;  /* 0x0000000113137824 */ /* 0x000fe200000e0605 */
[----:B0-----:R-:W-:-:S04]  /*83140*/  SHF.R.S32.HI R35, RZ, 0x1f, R43 ;  /* 0x0000001fff237819 */ /* 0x001fc8000001142b */
[----:B------:R0:W-:Y:S01]  /*83150*/  STL.64 [R1+0x45f8], R18 ;  /* 0x0045f81201007387 */ /* 0x0001e20000100a00 */
[----:B------:R-:W-:Y:S02]  /*83160*/  IMAD.X R17, R35, 0x1, R7, P2 ;  /* 0x0000000123117824 */ /* 0x000fe400010e0607 */
[----:B------:R-:W-:Y:S02]  /*83170*/  IMAD.MOV.U32 R32, RZ, RZ, R24 ;  /* 0x000000ffff207224 */ /* 0x000fe400078e0018 */
[----:B------:R-:W-:Y:S01]  /*83180*/  IMAD.MOV.U32 R24, RZ, RZ, R44 ;  /* 0x000000ffff187224 */ /* 0x000fe200078e002c */
[----:B0-----:R-:W3:Y:S01]  /*83190*/  LDL.LU.64 R18, [R1+0x6480] ;  /* 0x0064800001127983 */ /* 0x001ee20000300a00 */
[----:B------:R-:W-:-:S03]  /*831a0*/  IADD3 R44, P1, R43, R12, RZ ;  /* 0x0000000c2b2c7210 */ /* 0x000fc60007f3e0ff */
[----:B------:R0:W-:Y:S01]  /*831b0*/  STL.64 [R1+0x45f0], R16 ;  /* 0x0045f01001007387 */ /* 0x0001e20000100a00 */
[----:B------:R-:W-:Y:S02]  /*831c0*/  IMAD.MOV.U32 R33, RZ, RZ, R25 ;  /* 0x000000ffff217224 */ /* 0x000fe400078e0019 */
[----:B------:R-:W-:Y:S02]  /*831d0*/  IMAD.MOV.U32 R25, RZ, RZ, R45 ;  /* 0x000000ffff197224 */ /* 0x000fe400078e002d */
[----:B------:R-:W-:Y:S01]  /*831e0*/  IMAD.X R45, R35, 0x1, R11, P1 ;  /* 0x00000001232d7824 */ /* 0x000fe200008e060b */
[----:B0-----:R-:W4:Y:S04]  /*831f0*/  LDL.LU.64 R16, [R1+0x6478] ;  /* 0x0064780001107983 */ /* 0x001f280000300a00 */
[----:B------:R-:W-:Y:S04]  /*83200*/  STL.64 [R1+0x6450], R6 ;  /* 0x0064500601007387 */ /* 0x000fe80000100a00 */
[----:B--2---:R-:W-:Y:S04]  /*83210*/  STL.64 [R1+0x6448], R14 ;  /* 0x0064480e01007387 */ /* 0x004fe80000100a00 */
[----:B------:R0:W-:Y:S04]  /*83220*/  STL.64 [R1+0x45e8], R44 ;  /* 0x0045e82c01007387 */ /* 0x0001e80000100a00 */
[----:B0-----:R-:W3:Y:S01]  /*83230*/  LDL.LU.64 R44, [R1+0x6470] ;  /* 0x00647000012c7983 */ /* 0x001ee20000300a00 */
[----:B------:R-:W-:-:S02]  /*83240*/  IADD3 R6, P2, R43, R15, RZ ;  /* 0x0000000f2b067210 */ /* 0x000fc40007f5e0ff */
[----:B------:R-:W-:-:S03]  /*83250*/  IADD3 R34, P0, R43, R14, RZ ;  /* 0x0000000e2b227210 */ /* 0x000fc60007f1e0ff */
[----:B------:R4:W-:Y:S01]  /*83260*/  STL [R1+0x45d8], R6 ;  /* 0x0045d80601007387 */ /* 0x0009e20000100800 */
[----:B------:R-:W-:Y:S02]  /*83270*/  IMAD.MOV.U32 R14, RZ, RZ, R6 ;  /* 0x000000ffff0e7224 */ /* 0x000fe400078e0006 */
[----:B------:R-:W-:Y:S01]  /*83280*/  IMAD.MOV.U32 R15, RZ, RZ, R7 ;  /* 0x000000ffff0f7224 */ /* 0x000fe200078e0007 */
[----:B----4-:R-:W-:Y:S01]  /*83290*/  IADD3 R6, P1, R43, R16, RZ ;  /* 0x000000102b067210 */ /* 0x010fe20007f3e0ff */
[----:B------:R-:W-:-:S04]  /*832a0*/  IMAD.MOV.U32 R43, RZ, RZ, R35 ;  /* 0x000000ffff2b7224 */ /* 0x000fc800078e0023 */
[C---:B------:R-:W-:Y:S02]  /*832b0*/  IMAD.X R35, R43.reuse, 0x1, R13, P0 ;  /* 0x000000012b237824 */ /* 0x040fe400000e060d */
[----:B------:R-:W-:-:S03]  /*832c0*/  IMAD.X R15, R43, 0x1, R37, P2 ;  /* 0x000000012b0f7824 */ /* 0x000fc600010e0625 */
[----:B------:R0:W-:Y:S01]  /*832d0*/  STL.64 [R1+0x45e0], R34 ;  /* 0x0045e02201007387 */ /* 0x0001e20000100a00 */
[----:B------:R-:W-:Y:S02]  /*832e0*/  IMAD.X R7, R43, 0x1, R38, P1 ;  /* 0x000000012b077824 */ /* 0x000fe400008e0626 */
[----:B0-----:R-:W-:Y:S02]  /*832f0*/  IMAD.MOV.U32 R34, RZ, RZ, R32 ;  /* 0x000000ffff227224 */ /* 0x001fe400078e0020 */
[----:B------:R-:W-:Y:S02]  /*83300*/  IMAD.MOV.U32 R32, RZ, RZ, R24 ;  /* 0x000000ffff207224 */ /* 0x000fe400078e0018 */
[----:B------:R-:W-:Y:S02]  /*83310*/  IMAD.MOV.U32 R35, RZ, RZ, R33 ;  /* 0x000000ffff237224 */ /* 0x000fe400078e0021 */
[----:B------:R-:W-:Y:S01]  /*83320*/  IMAD.MOV.U32 R33, RZ, RZ, R25 ;  /* 0x000000ffff217224 */ /* 0x000fe200078e0019 */
[----:B------:R-:W-:Y:S04]  /*83330*/  STL [R1+0x45dc], R15 ;  /* 0x0045dc0f01007387 */ /* 0x000fe80000100800 */
[----:B------:R-:W-:Y:S01]  /*83340*/  STL.64 [R1+0x45d0], R6 ;  /* 0x0045d00601007387 */ /* 0x000fe20000100a00 */
[----:B---3--:R-:W-:-:S02]  /*83350*/  IADD3 R24, P0, R44, R18, RZ ;  /* 0x000000122c187210 */ /* 0x008fc40007f1e0ff */
[----:B------:R-:W-:-:S05]  /*83360*/  SHF.R.S32.HI R43, RZ, 0x1f, R44 ;  /* 0x0000001fff2b7819 */ /* 0x000fca000001142c */
[----:B------:R-:W-:-:S05]  /*83370*/  IMAD.X R25, R43, 0x1, R17, P0 ;  /* 0x000000012b197824 */ /* 0x000fca00000e0611 */
[----:B------:R0:W-:Y:S04]  /*83380*/  STL.64 [R1+0x45c8], R24 ;  /* 0x0045c81801007387 */ /* 0x0001e80000100a00 */
[----:B0-----:R-:W2:Y:S01]  /*83390*/  LDL.LU.64 R24, [R1+0x6468] ;  /* 0x0064680001187983 */ /* 0x001ea20000300a00 */
[----:B------:R-:W-:Y:S01]  /*833a0*/  IADD3 R14, P2, R44, R20, RZ ;  /* 0x000000142c0e7210 */ /* 0x000fe20007f5e0ff */
[----:B------:R-:W-:-:S04]  /*833b0*/  IMAD.MOV.U32 R6, RZ, RZ, R34 ;  /* 0x000000ffff067224 */ /* 0x000fc800078e0022 */
[----:B------:R-:W-:Y:S01]  /*833c0*/  IMAD.X R15, R43, 0x1, R19, P2 ;  /* 0x000000012b0f7824 */ /* 0x000fe200010e0613 */
[----:B------:R-:W-:Y:S01]  /*833d0*/  STL.64 [R1+0x6440], R16 ;  /* 0x0064401001007387 */ /* 0x000fe20000100a00 */
[----:B------:R-:W-:-:S03]  /*833e0*/  IADD3 R34, P1, R44, R22, RZ ;  /* 0x000000162c227210 */ /* 0x000fc60007f3e0ff */
[----:B------:R0:W-:Y:S01]  /*833f0*/  STL.64 [R1+0x45c0], R14 ;  /* 0x0045c00e01007387 */ /* 0x0001e20000100a00 */
[----:B------:R-:W-:-:S03]  /*83400*/  IMAD.MOV.U32 R7, RZ, RZ, R35 ;  /* 0x000000ffff077224 */ /* 0x000fc600078e0023 */
[----:B------:R1:W-:Y:S01]  /*83410*/  STL.64 [R1+0x6430], R18 ;  /* 0x0064301201007387 */ /* 0x0003e20000100a00 */
[----:B0-----:R-:W-:Y:S02]  /*83420*/  IMAD.MOV.U32 R14, RZ, RZ, R6 ;  /* 0x000000ffff0e7224 */ /* 0x001fe400078e0006 */
[----:B------:R-:W-:Y:S01]  /*83430*/  IMAD.MOV.U32 R6, RZ, RZ, R32 ;  /* 0x000000ffff067224 */ /* 0x000fe200078e0020 */
[----:B-1----:R-:W-:Y:S02]  /*83440*/  SHF.R.S32.HI R18, RZ, 0x1f, R44 ;  /* 0x0000001fff127819 */ /* 0x002fe4000001142c */
[----:B------:R-:W-:Y:S01]  /*83450*/  IADD3 R32, P2, R44, R26, RZ ;  /* 0x0000001a2c207210 */ /* 0x000fe20007f5e0ff */
[----:B------:R-:W-:Y:S02]  /*83460*/  IMAD.MOV.U32 R15, RZ, RZ, R7 ;  /* 0x000000ffff0f7224 */ /* 0x000fe400078e0007 */
[----:B------:R-:W-:Y:S02]  /*83470*/  IMAD.X R35, R18, 0x1, R21, P1 ;  /* 0x0000000112237824 */ /* 0x000fe400008e0615 */
[----:B------:R-:W-:Y:S01]  /*83480*/  IMAD.MOV.U32 R7, RZ, RZ, R33 ;  /* 0x000000ffff077224 */ /* 0x000fe200078e0021 */
[----:B------:R-:W-:Y:S04]  /*83490*/  STL.64 [R1+0x6438], R20 ;  /* 0x0064381401007387 */ /* 0x000fe80000100a00 */
[----:B------:R-:W-:Y:S01]  /*834a0*/  STL.64 [R1+0x45b8], R34 ;  /* 0x0045b82201007387 */ /* 0x000fe20000100a00 */
[----:B--2---:R-:W-:Y:S01]  /*834b0*/  IADD3 R16, P0, R44, R24, RZ ;  /* 0x000000182c107210 */ /* 0x004fe20007f1e0ff */
[----:B------:R-:W-:-:S04]  /*834c0*/  IMAD.X R33, R18, 0x1, R25, P2 ;  /* 0x0000000112217824 */ /* 0x000fc800010e0619 */
[----:B------:R-:W-:-:S05]  /*834d0*/  IMAD.X R17, R18, 0x1, R23, P0 ;  /* 0x0000000112117824 */ /* 0x000fca00000e0617 */
[----:B------:R-:W-:Y:S04]  /*834e0*/  STL.64 [R1+0x45b0], R16 ;  /* 0x0045b01001007387 */ /* 0x000fe80000100a00 */
[----:B------:R0:W-:Y:S04]  /*834f0*/  STL.64 [R1+0x45a8], R32 ;  /* 0x0045a82001007387 */ /* 0x0001e80000100a00 */
[----:B0-----:R-:W2:Y:S01]  /*83500*/  LDL.LU.64 R32, [R1+0x6460] ;  /* 0x0064600001207983 */ /* 0x001ea20000300a00 */
[----:B------:R-:W-:Y:S01]  /*83510*/  IADD3 R34, P1, R44, R28, RZ ;  /* 0x0000001c2c227210 */ /* 0x000fe20007f3e0ff */
[----:B------:R-:W-:-:S02]  /*83520*/  IMAD.MOV.U32 R17, RZ, RZ, R14 ;  /* 0x000000ffff117224 */ /* 0x000fc400078e000e */
[----:B------:R-:W-:Y:S01]  /*83530*/  IMAD.MOV.U32 R14, RZ, RZ, R6 ;  /* 0x000000ffff0e7224 */ /* 0x000fe200078e0006 */
[----:B------:R-:W-:Y:S01]  /*83540*/  IADD3 R6, P0, R44, R30, RZ ;  /* 0x0000001e2c067210 */ /* 0x000fe20007f1e0ff */
[C---:B------:R-:W-:Y:S02]  /*83550*/  IMAD.X R35, R18.reuse, 0x1, R27, P1 ;  /* 0x0000000112237824 */ /* 0x040fe400008e061b */
[----:B------:R-:W-:Y:S02]  /*83560*/  IMAD.MOV.U32 R43, RZ, RZ, R15 ;  /* 0x000000ffff2b7224 */ /* 0x000fe400078e000f */
[----:B------:R-:W-:Y:S01]  /*83570*/  IMAD.MOV.U32 R15, RZ, RZ, R7 ;  /* 0x000000ffff0f7224 */ /* 0x000fe200078e0007 */
[----:B------:R0:W-:Y:S01]  /*83580*/  STL.64 [R1+0x45a0], R34 ;  /* 0x0045a02201007387 */ /* 0x0001e20000100a00 */
[----:B------:R-:W-:-:S03]  /*83590*/  IMAD.X R7, R18, 0x1, R29, P0 ;  /* 0x0000000112077824 */ /* 0x000fc600000e061d */
[----:B0-----:R-:W3:Y:S01]  /*835a0*/  LDL.LU.64 R34, [R1+0x6458] ;  /* 0x0064580001227983 */ /* 0x001ee20000300a00 */
[----:B--2---:R-:W-:-:S05]  /*835b0*/  IADD3 R20, P2, R44, R32, RZ ;  /* 0x000000202c147210 */ /* 0x004fca0007f5e0ff */
[----:B------:R-:W-:Y:S04]  /*835c0*/  STL [R1+0x4590], R20 ;  /* 0x0045901401007387 */ /* 0x000fe80000100800 */
[----:B------:R-:W-:Y:S04]  /*835d0*/  STL.64 [R1+0x6428], R26 ;  /* 0x0064281a01007387 */ /* 0x000fe80000100a00 */
[----:B------:R0:W-:Y:S04]  /*835e0*/  STL.64 [R1+0x4598], R6 ;  /* 0x0045980601007387 */ /* 0x0001e80000100a00 */
[----:B0-----:R-:W2:Y:S01]  /*835f0*/  LDL.LU.64 R6, [R1+0x6450] ;  /* 0x0064500001067983 */ /* 0x001ea20000300a00 */
[----:B------:R-:W-:-:S03]  /*83600*/  IMAD.MOV.U32 R19, RZ, RZ, R17 ;  /* 0x000000ffff137224 */ /* 0x000fc600078e0011 */
[----:B------:R0:W-:Y:S01]  /*83610*/  STL.64 [R1+0x6420], R28 ;  /* 0x0064201c01007387 */ /* 0x0001e20000100a00 */
[----:B------:R-:W-:Y:S01]  /*83620*/  IMAD.MOV.U32 R27, RZ, RZ, R21 ;  /* 0x000000ffff1b7224 */ /* 0x000fe200078e0015 */
[C---:B---3--:R-:W-:Y:S01]  /*83630*/  IADD3 R16, P1, R44.reuse, R34, RZ ;  /* 0x000000222c107210 */ /* 0x048fe20007f3e0ff */
[----:B------:R-:W-:Y:S02]  /*83640*/  IMAD.MOV.U32 R21, RZ, RZ, R19 ;  /* 0x000000ffff157224 */ /* 0x000fe400078e0013 */
[----:B------:R-:W-:Y:S02]  /*83650*/  IMAD.MOV.U32 R18, RZ, RZ, R43 ;  /* 0x000000ffff127224 */ /* 0x000fe400078e002b */
[----:B------:R-:W-:Y:S01]  /*83660*/  IMAD.MOV.U32 R19, RZ, RZ, R14 ;  /* 0x000000ffff137224 */ /* 0x000fe200078e000e */
[----:B0-----:R-:W-:Y:S01]  /*83670*/  SHF.R.S32.HI R28, RZ, 0x1f, R44 ;  /* 0x0000001fff1c7819 */ /* 0x001fe2000001142c */
[----:B------:R-:W-:Y:S01]  /*83680*/  IMAD.MOV.U32 R26, RZ, RZ, R20 ;  /* 0x000000ffff1a7224 */ /* 0x000fe200078e0014 */
[----:B------:R-:W-:Y:S01]  /*83690*/  IADD3 R14, P0, R44, R36, RZ ;  /* 0x000000242c0e7210 */ /* 0x000fe20007f1e0ff */
[----:B------:R-:W-:-:S02]  /*836a0*/  IMAD.MOV.U32 R20, RZ, RZ, R18 ;  /* 0x000000ffff147224 */ /* 0x000fc400078e0012 */
[C---:B------:R-:W-:Y:S02]  /*836b0*/  IMAD.X R27, R28.reuse, 0x1, R31, P2 ;  /* 0x000000011c1b7824 */ /* 0x040fe400010e061f */
[----:B------:R-:W-:Y:S02]  /*836c0*/  IMAD.MOV.U32 R43, RZ, RZ, R15 ;  /* 0x000000ffff2b7224 */ /* 0x000fe400078e000f */
[C---:B------:R-:W-:Y:S01]  /*836d0*/  IMAD.X R17, R28.reuse, 0x1, R33, P1 ;  /* 0x000000011c117824 */ /* 0x040fe200008e0621 */
[----:B------:R0:W-:Y:S01]  /*836e0*/  STL [R1+0x4594], R27 ;  /* 0x0045941b01007387 */ /* 0x0001e20000100800 */
[----:B------:R-:W-:-:S03]  /*836f0*/  IMAD.X R15, R28, 0x1, R35, P0 ;  /* 0x000000011c0f7824 */ /* 0x000fc600000e0623 */
[----:B------:R1:W-:Y:S01]  /*83700*/  STL.64 [R1+0x4588], R16 ;  /* 0x0045881001007387 */ /* 0x0003e20000100a00 */
[----:B0-----:R-:W-:Y:S02]  /*83710*/  IMAD.MOV.U32 R27, RZ, RZ, R21 ;  /* 0x000000ffff1b7224 */ /* 0x001fe400078e0015 */
[----:B------:R-:W-:Y:S01]  /*83720*/  IMAD.MOV.U32 R21, RZ, RZ, R19 ;  /* 0x000000ffff157224 */ /* 0x000fe200078e0013 */
[----:B------:R0:W-:Y:S01]  /*83730*/  STL.64 [R1+0x4580], R14 ;  /* 0x0045800e01007387 */ /* 0x0001e20000100a00 */
[----:B-1----:R-:W-:-:S03]  /*83740*/  IADD3 R16, P1, R44, R10, RZ ;  /* 0x0000000a2c107210 */ /* 0x002fc60007f3e0ff */
[----:B0-----:R-:W3:Y:S04]  /*83750*/  LDL.LU.64 R14, [R1+0x6448] ;  /* 0x00644800010e7983 */ /* 0x001ee80000300a00 */
[----:B------:R-:W-:Y:S01]  /*83760*/  STL.64 [R1+0x6418], R34 ;  /* 0x0064182201007387 */ /* 0x000fe20000100a00 */
[----:B--2---:R-:W-:-:S05]  /*83770*/  IADD3 R18, P2, R44, R6, RZ ;  /* 0x000000062c127210 */ /* 0x004fca0007f5e0ff */
[----:B------:R-:W-:-:S05]  /*83780*/  IMAD.X R19, R28, 0x1, R5, P2 ;  /* 0x000000011c137824 */ /* 0x000fca00010e0605 */
[----:B------:R0:W-:Y:S02]  /*83790*/  STL.64 [R1+0x4578], R18 ;  /* 0x0045781201007387 */ /* 0x0001e40000100a00 */
[----:B0-----:R-:W-:-:S05]  /*837a0*/  SHF.R.S32.HI R19, RZ, 0x1f, R44 ;  /* 0x0000001fff137819 */ /* 0x001fca000001142c */
[----:B------:R-:W-:-:S05]  /*837b0*/  IMAD.X R17, R19, 0x1, R7, P1 ;  /* 0x0000000113117824 */ /* 0x000fca00008e0607 */
[----:B------:R0:W-:Y:S04]  /*837c0*/  STL.64 [R1+0x4570], R16 ;  /* 0x0045701001007387 */ /* 0x0001e80000100a00 */
[----:B0-----:R-:W2:Y:S01]  /*837d0*/  LDL.LU.64 R16, [R1+0x6440] ;  /* 0x0064400001107983 */ /* 0x001ea20000300a00 */
[----:B------:R-:W-:Y:S01]  /*837e0*/  IMAD.MOV.U32 R26, RZ, RZ, R20 ;  /* 0x000000ffff1a7224 */ /* 0x000fe200078e0014 */
[C---:B------:R-:W-:Y:S01]  /*837f0*/  IADD3 R20, P0, R44.reuse, R12, RZ ;  /* 0x0000000c2c147210 */ /* 0x040fe20007f1e0ff */
[----:B------:R-:W-:Y:S01]  /*83800*/  IMAD.MOV.U32 R29, RZ, RZ, R27 ;  /* 0x000000ffff1d7224 */ /* 0x000fe200078e001b */
[----:B------:R-:W-:Y:S01]  /*83810*/  STL.64 [R1+0x6410], R6 ;  /* 0x0064100601007387 */ /* 0x000fe20000100a00 */
[----:B------:R-:W-:Y:S01]  /*83820*/  IMAD.MOV.U32 R27, RZ, RZ, R21 ;  /* 0x000000ffff1b7224 */ /* 0x000fe200078e0015 */
[C---:B---3--:R-:W-:Y:S01]  /*83830*/  IADD3 R18, P2, R44.reuse, R14, RZ ;  /* 0x0000000e2c127210 */ /* 0x048fe20007f5e0ff */
[----:B------:R-:W-:Y:S01]  /*83840*/  IMAD.MOV.U32 R28, RZ, RZ, R26 ;  /* 0x000000ffff1c7224 */ /* 0x000fe200078e001a */
[----:B------:R-:W-:Y:S01]  /*83850*/  STL.64 [R1+0x6408], R14 ;  /* 0x0064080e01007387 */ /* 0x000fe20000100a00 */
[----:B------:R-:W-:Y:S01]  /*83860*/  IMAD.X R21, R19, 0x1, R11, P0 ;  /* 0x0000000113157824 */ /* 0x000fe200000e060b */
[----:B------:R-:W-:-:S04]  /*83870*/  IADD3 R26, P1, R44, R15, RZ ;  /* 0x0000000f2c1a7210 */ /* 0x000fc80007f3e0ff */
[----:B------:R0:W-:Y:S04]  /*83880*/  STL.64 [R1+0x4568], R20 ;  /* 0x0045681401007387 */ /* 0x0001e80000100a00 */
[----:B0-----:R-:W3:Y:S01]  /*83890*/  LDL.LU.64 R20, [R1+0x6438] ;  /* 0x0064380001147983 */ /* 0x001ee20000300a00 */
[----:B--2---:R-:W-:Y:S01]  /*838a0*/  IADD3 R14, P0, R44, R16, RZ ;  /* 0x000000102c0e7210 */ /* 0x004fe20007f1e0ff */
[----:B------:R-:W-:-:S04]  /*838b0*/  IMAD.MOV.U32 R44, RZ, RZ, R19 ;  /* 0x000000ffff2c7224 */ /* 0x000fc800078e0013 */
[----:B------:R-:W-:-:S05]  /*838c0*/  IMAD.X R19, R44, 0x1, R13, P2 ;  /* 0x000000012c137824 */ /* 0x000fca00010e060d */
[----:B------:R0:W-:Y:S04]  /*838d0*/  STL.64 [R1+0x4560], R18 ;  /* 0x0045601201007387 */ /* 0x0001e80000100a00 */
[----:B0-----:R-:W2:Y:S01]  /*838e0*/  LDL.LU.64 R18, [R1+0x6430] ;  /* 0x0064300001127983 */ /* 0x001ea20000300a00 */
[----:B------:R-:W-:Y:S02]  /*838f0*/  IMAD.MOV.U32 R34, RZ, RZ, R27 ;  /* 0x000000ffff227224 */ /* 0x000fe400078e001b */
[C---:B------:R-:W-:Y:S02]  /*83900*/  IMAD.X R27, R44.reuse, 0x1, R37, P1 ;  /* 0x000000012c1b7824 */ /* 0x040fe400008e0625 */
[----:B------:R-:W-:-:S03]  /*83910*/  IMAD.X R15, R44, 0x1, R38, P0 ;  /* 0x000000012c0f7824 */ /* 0x000fc600000e0626 */
[----:B------:R3:W-:Y:S04]  /*83920*/  STL.64 [R1+0x4558], R26 ;  /* 0x0045581a01007387 */ /* 0x0007e80000100a00 */
[----:B------:R0:W-:Y:S01]  /*83930*/  STL.64 [R1+0x4550], R14 ;  /* 0x0045500e01007387 */ /* 0x0001e20000100a00 */
[C---:B---3--:R-:W-:Y:S01]  /*83940*/  IADD3 R26, P1, R45.reuse, R20, RZ ;  /* 0x000000142d1a7210 */ /* 0x048fe20007f3e0ff */
[----:B0-----:R-:W-:Y:S02]  /*83950*/  IMAD.MOV.U32 R14, RZ, RZ, R34 ;  /* 0x000000ffff0e7224 */ /* 0x001fe400078e0022 */
[----:B------:R-:W-:Y:S01]  /*83960*/  IMAD.MOV.U32 R34, RZ, RZ, R29 ;  /* 0x000000ffff227224 */ /* 0x000fe200078e001d */
[----:B------:R-:W-:Y:S01]  /*83970*/  SHF.R.S32.HI R29, RZ, 0x1f, R45 ;  /* 0x0000001fff1d7819 */ /* 0x000fe2000001142d */
[----:B------:R-:W-:Y:S01]  /*83980*/  IMAD.MOV.U32 R15, RZ, RZ, R28 ;  /* 0x000000ffff0f7224 */ /* 0x000fe200078e001c */
[----:B------:R-:W-:-:S02]  /*83990*/  IADD3 R28, P0, R45, R22, RZ ;  /* 0x000000162d1c7210 */ /* 0x000fc40007f1e0ff */
[----:B--2---:R-:W-:Y:S01]  /*839a0*/  IADD3 R6, P2, R45, R18, RZ ;  /* 0x000000122d067210 */ /* 0x004fe20007f5e0ff */
[----:B------:R-:W-:-:S04]  /*839b0*/  IMAD.X R27, R29, 0x1, R19, P1 ;  /* 0x000000011d1b7824 */ /* 0x000fc800008e0613 */
[----:B------:R-:W-:-:S05]  /*839c0*/  IMAD.X R7, R29, 0x1, R17, P2 ;  /* 0x000000011d077824 */ /* 0x000fca00010e0611 */
[----:B------:R-:W-:Y:S04]  /*839d0*/  STL.64 [R1+0x4548], R6 ;  /* 0x0045480601007387 */ /* 0x000fe80000100a00 */
[----:B------:R0:W-:Y:S01]  /*839e0*/  STL.64 [R1+0x4540], R26 ;  /* 0x0045401a01007387 */ /* 0x0001e20000100a00 */
[----:B------:R-:W-:-:S03]  /*839f0*/  IMAD.X R29, R29, 0x1, R21, P0 ;  /* 0x000000011d1d7824 */ /* 0x000fc600000e0615 */
[----:B0-----:R-:W2:Y:S04]  /*83a00*/  LDL.LU.64 R26, [R1+0x6428] ;  /* 0x00642800011a7983 */ /* 0x001ea80000300a00 */
[----:B------:R0:W-:Y:S04]  /*83a10*/  STL.64 [R1+0x4538], R28 ;  /* 0x0045381c01007387 */ /* 0x0001e80000100a00 */
[----:B0-----:R-:W3:Y:S01]  /*83a20*/  LDL.LU.64 R28, [R1+0x6420] ;  /* 0x00642000011c7983 */ /* 0x001ee20000300a00 */
[----:B------:R-:W-:Y:S02]  /*83a30*/  IMAD.MOV.U32 R44, RZ, RZ, R14 ;  /* 0x000000ffff2c7224 */ /* 0x000fe400078e000e */
[----:B------:R-:W-:-:S02]  /*83a40*/  IMAD.MOV.U32 R14, RZ, RZ, R15 ;  /* 0x000000ffff0e7224 */ /* 0x000fc400078e000f */
[----:B------:R-:W-:Y:S02]  /*83a50*/  IMAD.MOV.U32 R15, RZ, RZ, R34 ;  /* 0x000000ffff0f7224 */ /* 0x000fe400078e0022 */
[----:B------:R-:W-:Y:S01]  /*83a60*/  IMAD.MOV.U32 R7, RZ, RZ, R46 ;  /* 0x000000ffff077224 */ /* 0x000fe200078e002e */
[C---:B------:R-:W-:Y:S01]  /*83a70*/  IADD3 R46, P2, R45.reuse, R24, RZ ;  /* 0x000000182d2e7210 */ /* 0x040fe20007f5e0ff */
[----:B------:R-:W-:Y:S01]  /*83a80*/  IMAD.MOV.U32 R6, RZ, RZ, R47 ;  /* 0x000000ffff067224 */ /* 0x000fe200078e002f */
[----:B--2---:R-:W-:-:S05]  /*83a90*/  IADD3 R34, P1, R45, R26, RZ ;  /* 0x0000001a2d227210 */ /* 0x004fca0007f3e0ff */
[----:B------:R-:W-:Y:S04]  /*83aa0*/  STL [R1+0x4528], R34 ;  /* 0x0045282201007387 */ /* 0x000fe80000100800 */
[----:B------:R0:W-:Y:S02]  /*83ab0*/  STL.64 [R1+0x63f8], R20 ;  /* 0x0063f81401007387 */ /* 0x0001e40000100a00 */
[----:B0-----:R-:W-:Y:S02]  /*83ac0*/  IMAD.MOV.U32 R20, RZ, RZ, R34 ;  /* 0x000000ffff147224 */ /* 0x001fe400078e0022 */
[----:B------:R-:W-:Y:S01]  /*83ad0*/  IMAD.MOV.U32 R21, RZ, RZ, R35 ;  /* 0x000000ffff157224 */ /* 0x000fe200078e0023 */
[----:B------:R-:W-:Y:S01]  /*83ae0*/  SHF.R.S32.HI R21, RZ, 0x1f, R45 ;  /* 0x0000001fff157819 */ /* 0x000fe2000001142d */
[----:B------:R-:W-:Y:S01]  /*83af0*/  IMAD.MOV.U32 R20, RZ, RZ, R14 ;  /* 0x000000ffff147224 */ /* 0x000fe200078e000e */
[----:B---3--:R-:W-:Y:S01]  /*83b00*/  IADD3 R34, P0, R45, R28, RZ ;  /* 0x0000001c2d227210 */ /* 0x008fe20007f1e0ff */
[----:B------:R-:W-:Y:S01]  /*83b10*/  IMAD.MOV.U32 R14, RZ, RZ, R7 ;  /* 0x000000ffff0e7224 */ /* 0x000fe200078e0007 */
[----:B------:R-:W-:Y:S01]  /*83b20*/  SHF.R.S32.HI R7, RZ, 0x1f, R45 ;  /* 0x0000001fff077819 */ /* 0x000fe2000001142d */
[----:B------:R-:W-:-:S02]  /*83b30*/  IMAD.X R47, R21, 0x1, R23, P2 ;  /* 0x00000001152f7824 */ /* 0x000fc400010e0617 */
[----:B------:R-:W-:Y:S02]  /*83b40*/  IMAD.X R21, R21, 0x1, R25, P1 ;  /* 0x0000000115157824 */ /* 0x000fe400008e0619 */
[----:B------:R-:W-:Y:S01]  /*83b50*/  IMAD.X R35, R7, 0x1, R27, P0 ;  /* 0x0000000107237824 */ /* 0x000fe200000e061b */
[----:B------:R-:W-:Y:S04]  /*83b60*/  STL.64 [R1+0x4530], R46 ;  /* 0x0045302e01007387 */ /* 0x000fe80000100a00 */
[----:B------:R-:W-:Y:S04]  /*83b70*/  STL [R1+0x452c], R21 ;  /* 0x00452c1501007387 */ /* 0x000fe80000100800 */
[----:B------:R0:W-:Y:S04]  /*83b80*/  STL.64 [R1+0x4520], R34 ;  /* 0x0045202201007387 */ /* 0x0001e80000100a00 */
[----:B0-----:R-:W2:Y:S01]  /*83b90*/  LDL.LU.64 R34, [R1+0x6418] ;  /* 0x0064180001227983 */ /* 0x001ea20000300a00 */
[----:B------:R-:W-:Y:S01]  /*83ba0*/  IMAD.MOV.U32 R21, RZ, RZ, R15 ;  /* 0x000000ffff157224 */ /* 0x000fe200078e000f */
[C---:B------:R-:W-:Y:S01]  /*83bb0*/  IADD3 R46, P2, R45.reuse, R30, RZ ;  /* 0x0000001e2d2e7210 */ /* 0x040fe20007f5e0ff */
[----:B------:R-:W-:Y:S01]  /*83bc0*/  IMAD.MOV.U32 R15, RZ, RZ, R6 ;  /* 0x000000ffff0f7224 */ /* 0x000fe200078e0006 */
[----:B------:R-:W-:-:S03]  /*83bd0*/  IADD3 R6, P1, R45, R32, RZ ;  /* 0x000000202d067210 */ /* 0x000fc60007f3e0ff */
[C---:B------:R-:W-:Y:S02]  /*83be0*/  IMAD.X R47, R7.reuse, 0x1, R29, P2 ;  /* 0x00000001072f7824 */ /* 0x040fe400010e061d */
[----:B------:R-:W-:Y:S01]  /*83bf0*/  IMAD.X R7, R7, 0x1, R31, P1 ;  /* 0x0000000107077824 */ /* 0x000fe200008e061f */
[----:B------:R-:W-:Y:S04]  /*83c00*/  STL.64 [R1+0x63f0], R26 ;  /* 0x0063f01a01007387 */ /* 0x000fe80000100a00 */
[----:B------:R-:W-:Y:S04]  /*83c10*/  STL.64 [R1+0x4518], R46 ;  /* 0x0045182e01007387 */ /* 0x000fe80000100a00 */
[----:B------:R0:W-:Y:S04]  /*83c20*/  STL.64 [R1+0x4510], R6 ;  /* 0x0045100601007387 */ /* 0x0001e80000100a00 */
[----:B0-----:R-:W3:Y:S01]  /*83c30*/  LDL.LU.64 R6, [R1+0x6410] ;  /* 0x0064100001067983 */ /* 0x001ee20000300a00 */
[----:B------:R-:W-:-:S03]  /*83c40*/  IMAD.MOV.U32 R26, RZ, RZ, R14 ;  /* 0x000000ffff1a7224 */ /* 0x000fc600078e000e */
[----:B------:R0:W-:Y:S01]  /*83c50*/  STL.64 [R1+0x63e8], R30 ;  /* 0x0063e81e01007387 */ /* 0x0001e20000100a00 */
[----:B------:R-:W-:Y:S01]  /*83c60*/  IMAD.MOV.U32 R27, RZ, RZ, R15 ;  /* 0x000000ffff1b7224 */ /* 0x000fe200078e000f */
[----:B0-----:R-:W-:Y:S02]  /*83c70*/  SHF.R.S32.HI R31, RZ, 0x1f, R45 ;  /* 0x0000001fff1f7819 */ /* 0x001fe4000001142d */
[----:B--2---:R-:W-:-:S05]  /*83c80*/  IADD3 R14, P0, R45, R34, RZ ;  /* 0x000000222d0e7210 */ /* 0x004fca0007f1e0ff */
[----:B------:R-:W-:-:S05]  /*83c90*/  IMAD.X R15, R31, 0x1, R33, P0 ;  /* 0x000000011f0f7824 */ /* 0x000fca00000e0621 */
[----:B------:R0:W-:Y:S04]  /*83ca0*/  STL.64 [R1+0x4508], R14 ;  /* 0x0045080e01007387 */ /* 0x0001e80000100a00 */
[----:B0-----:R-:W2:Y:S01]  /*83cb0*/  LDL.LU.64 R14, [R1+0x6408] ;  /* 0x00640800010e7983 */ /* 0x001ea20000300a00 */
[C---:B------:R-:W-:Y:S02]  /*83cc0*/  IADD3 R46, P2, R45.reuse, R36, RZ ;  /* 0x000000242d2e7210 */ /* 0x040fe40007f5e0ff */
[----:B---3--:R-:W-:-:S03]  /*83cd0*/  IADD3 R30, P1, R45, R6, RZ ;  /* 0x000000062d1e7210 */ /* 0x008fc60007f3e0ff */
[C---:B------:R-:W-:Y:S01]  /*83ce0*/  IMAD.X R47, R31.reuse, 0x1, R35, P2 ;  /* 0x000000011f2f7824 */ /* 0x040fe200010e0623 */
[----:B------:R0:W-:Y:S01]  /*83cf0*/  STL.64 [R1+0x63e0], R32 ;  /* 0x0063e02001007387 */ /* 0x0001e20000100a00 */
[----:B------:R-:W-:-:S03]  /*83d00*/  IMAD.X R31, R31, 0x1, R5, P1 ;  /* 0x000000011f1f7824 */ /* 0x000fc600008e0605 */
[----:B------:R1:W-:Y:S04]  /*83d10*/  STL.64 [R1+0x4500], R46 ;  /* 0x0045002e01007387 */ /* 0x0003e80000100a00 */
[----:B------:R3:W-:Y:S01]  /*83d20*/  STL.64 [R1+0x44f8], R30 ;  /* 0x0044f81e01007387 */ /* 0x0007e20000100a00 */
[C---:B0-----:R-:W-:Y:S02]  /*83d30*/  IADD3 R32, P0, R45.reuse, R10, RZ ;  /* 0x0000000a2d207210 */ /* 0x041fe40007f1e0ff */
[----:B-1----:R-:W-:Y:S01]  /*83d40*/  IADD3 R46, P2, R45, R12, RZ ;  /* 0x0000000c2d2e7210 */ /* 0x002fe20007f5e0ff */
[----:B---3--:R-:W-:Y:S02]  /*83d50*/  IMAD.MOV.U32 R30, RZ, RZ, R27 ;  /* 0x000000ffff1e7224 */ /* 0x008fe400078e001b */
[----:B------:R-:W-:Y:S01]  /*83d60*/  IMAD.MOV.U32 R27, RZ, RZ, R21 ;  /* 0x000000ffff1b7224 */ /* 0x000fe200078e0015 */
[----:B------:R-:W-:-:S05]  /*83d70*/  SHF.R.S32.HI R21, RZ, 0x1f, R45 ;  /* 0x0000001fff157819 */ /* 0x000fca000001142d */
[C---:B------:R-:W-:Y:S02]  /*83d80*/  IMAD.X R33, R21.reuse, 0x1, R7, P0 ;  /* 0x0000000115217824 */ /* 0x040fe400000e0607 */
[----:B------:R-:W-:-:S03]  /*83d90*/  IMAD.X R47, R21, 0x1, R11, P2 ;  /* 0x00000001152f7824 */ /* 0x000fc600010e060b */
[----:B------:R-:W-:Y:S01]  /*83da0*/  STL.64 [R1+0x44f0], R32 ;  /* 0x0044f02001007387 */ /* 0x000fe20000100a00 */
[----:B------:R-:W-:Y:S02]  /*83db0*/  IMAD.MOV.U32 R31, RZ, RZ, R26 ;  /* 0x000000ffff1f7224 */ /* 0x000fe400078e001a */
[----:B------:R-:W-:Y:S01]  /*83dc0*/  IMAD.MOV.U32 R26, RZ, RZ, R20 ;  /* 0x000000ffff1a7224 */ /* 0x000fe200078e0014 */
[----:B--2---:R-:W-:Y:S01]  /*83dd0*/  STL.64 [R1+0x63d0], R14 ;  /* 0x0063d00e01007387 */ /* 0x004fe20000100a00 */
[----:B------:R-:W-:-:S03]  /*83de0*/  IADD3 R20, P1, R45, R14, RZ ;  /* 0x0000000e2d147210 */ /* 0x000fc60007f3e0ff */
[----:B------:R0:W-:Y:S04]  /*83df0*/  STL.64 [R1+0x44e8], R46 ;  /* 0x0044e82e01007387 */ /* 0x0001e80000100a00 */
[----:B0-----:R-:W2:Y:S04]  /*83e00*/  LDL.LU.64 R46, [R1+0x6400] ;  /* 0x00640000012e7983 */ /* 0x001ea80000300a00 */
[----:B------:R0:W-:Y:S02]  /*83e10*/  STL.64 [R1+0x63d8], R10 ;  /* 0x0063d80a01007387 */ /* 0x0001e40000100a00 */
[----:B0-----:R-:W-:-:S04]  /*83e20*/  IMAD.MOV.U32 R11, RZ, RZ, R21 ;  /* 0x000000ffff0b7224 */ /* 0x001fc800078e0015 */
[----:B------:R-:W-:-:S05]  /*83e30*/  IMAD.X R21, R11, 0x1, R13, P1 ;  /* 0x000000010b157824 */ /* 0x000fca00008e060d */
[----:B------:R0:W-:Y:S04]  /*83e40*/  STL.64 [R1+0x44e0], R20 ;  /* 0x0044e01401007387 */ /* 0x0001e80000100a00 */
[----:B0-----:R-:W3:Y:S01]  /*83e50*/  LDL.LU.64 R20, [R1+0x63f8] ;  /* 0x0063f80001147983 */ /* 0x001ee20000300a00 */
[C---:B------:R-:W-:Y:S02]  /*83e60*/  IADD3 R32, P0, R45.reuse, R15, RZ ;  /* 0x0000000f2d207210 */ /* 0x040fe40007f1e0ff */
[----:B------:R-:W-:-:S03]  /*83e70*/  IADD3 R10, P2, R45, R16, RZ ;  /* 0x000000102d0a7210 */ /* 0x000fc60007f5e0ff */
[C---:B------:R-:W-:Y:S02]  /*83e80*/  IMAD.X R33, R11.reuse, 0x1, R37, P0 ;  /* 0x000000010b217824 */ /* 0x040fe400000e0625 */
[----:B------:R-:W-:-:S03]  /*83e90*/  IMAD.X R11, R11, 0x1, R38, P2 ;  /* 0x000000010b0b7824 */ /* 0x000fc600010e0626 */
[----:B------:R0:W-:Y:S04]  /*83ea0*/  STL.64 [R1+0x44d8], R32 ;  /* 0x0044d82001007387 */ /* 0x0001e80000100a00 */
[----:B------:R-:W-:Y:S01]  /*83eb0*/  STL.64 [R1+0x44d0], R10 ;  /* 0x0044d00a01007387 */ /* 0x000fe20000100a00 */
[----:B0-----:R-:W-:Y:S02]  /*83ec0*/  IMAD.MOV.U32 R33, RZ, RZ, R26 ;  /* 0x000000ffff217224 */ /* 0x001fe400078e001a */
[----:B------:R-:W-:Y:S02]  /*83ed0*/  IMAD.MOV.U32 R32, RZ, RZ, R30 ;  /* 0x000000ffff207224 */ /* 0x000fe400078e001e */
[----:B------:R-:W-:Y:S01]  /*83ee0*/  IMAD.MOV.U32 R30, RZ, RZ, R27 ;  /* 0x000000ffff1e7224 */ /* 0x000fe200078e001b */
[----:B--2---:R-:W-:-:S02]  /*83ef0*/  IADD3 R14, P1, R46, R18, RZ ;  /* 0x000000122e0e7210 */ /* 0x004fc40007f3e0ff */
[----:B------:R-:W-:-:S05]  /*83f00*/  SHF.R.S32.HI R45, RZ, 0x1f, R46 ;  /* 0x0000001fff2d7819 */ /* 0x000fca000001142e */
[----:B------:R-:W-:-:S05]  /*83f10*/  IMAD.X R15, R45, 0x1, R17, P1 ;  /* 0x000000012d0f7824 */ /* 0x000fca00008e0611 */
[----:B------:R0:W-:Y:S02]  /*83f20*/  STL.64 [R1+0x44c8], R14 ;  /* 0x0044c80e01007387 */ /* 0x0001e40000100a00 */
[----:B0-----:R-:W-:Y:S02]  /*83f30*/  IMAD.MOV.U32 R14, RZ, RZ, R33 ;  /* 0x000000ffff0e7224 */ /* 0x001fe400078e0021 */
[----:B------:R-:W-:Y:S01]  /*83f40*/  IMAD.MOV.U32 R33, RZ, RZ, R31 ;  /* 0x000000ffff217224 */ /* 0x000fe200078e001f */
[----:B------:R-:W-:Y:S02]  /*83f50*/  SHF.R.S32.HI R31, RZ, 0x1f, R46 ;  /* 0x0000001fff1f7819 */ /* 0x000fe4000001142e */
[----:B---3--:R-:W-:-:S05]  /*83f60*/  IADD3 R26, P0, R46, R20, RZ ;  /* 0x000000142e1a7210 */ /* 0x008fca0007f1e0ff */
[----:B------:R-:W-:-:S05]  /*83f70*/  IMAD.X R27, R31, 0x1, R19, P0 ;  /* 0x000000011f1b7824 */ /* 0x000fca00000e0613 */
        /* <DEDUP_REMOVED lines=8> */
[----:B------:R0:W-:Y:S04]  /*84000*/  STL.64 [R1+0x63c8], R18 ;  /* 0x0063c81201007387 */ /* 0x0001e80000100a00 */
[----:B------:R-:W-:Y:S01]  /*84010*/  STL.64 [R1+0x44b8], R10 ;  /* 0x0044b80a01007387 */ /* 0x000fe20000100a00 */
[----:B------:R-:W-:-:S03]  /*84020*/  IMAD.MOV.U32 R45, RZ, RZ, R14 ;  /* 0x000000ffff2d7224 */ /* 0x000fc600078e000e */
[----:B------:R1:W-:Y:S01]  /*84030*/  STL.64 [R1+0x44b0], R30 ;  /* 0x0044b01e01007387 */ /* 0x0003e20000100a00 */
[----:B------:R-:W-:Y:S02]  /*84040*/  IMAD.MOV.U32 R14, RZ, RZ, R32 ;  /* 0x000000ffff0e7224 */ /* 0x000fe400078e0020 */
[----:B0-----:R-:W-:Y:S01]  /*84050*/  IMAD.MOV.U32 R18, RZ, RZ, R33 ;  /* 0x000000ffff127224 */ /* 0x001fe200078e0021 */
[----:B-1----:R-:W3:Y:S04]  /*84060*/  LDL.LU.64 R30, [R1+0x63e8] ;  /* 0x0063e800011e7983 */ /* 0x002ee80000300a00 */
[----:B------:R0:W-:Y:S02]  /*84070*/  STL.64 [R1+0x63c0], R22 ;  /* 0x0063c01601007387 */ /* 0x0001e40000100a00 */
[----:B0-----:R-:W-:-:S02]  /*84080*/  SHF.R.S32.HI R22, RZ, 0x1f, R46 ;  /* 0x0000001fff167819 */ /* 0x001fc4000001142e */
[----:B--2---:R-:W-:-:S05]  /*84090*/  IADD3 R32, P0, R46, R26, RZ ;  /* 0x0000001a2e207210 */ /* 0x004fca0007f1e0ff */
[----:B------:R-:W-:-:S05]  /*840a0*/  IMAD.X R33, R22, 0x1, R25, P0 ;  /* 0x0000000116217824 */ /* 0x000fca00000e0619 */
[----:B------:R0:W-:Y:S04]  /*840b0*/  STL.64 [R1+0x44a8], R32 ;  /* 0x0044a82001007387 */ /* 0x0001e80000100a00 */
[----:B0-----:R-:W2:Y:S01]  /*840c0*/  LDL.LU.64 R32, [R1+0x63e0] ;  /* 0x0063e00001207983 */ /* 0x001ea20000300a00 */
[----:B------:R-:W-:Y:S01]  /*840d0*/  IMAD.MOV.U32 R11, RZ, RZ, R18 ;  /* 0x000000ffff0b7224 */ /* 0x000fe200078e0012 */
[C---:B------:R-:W-:Y:S02]  /*840e0*/  IADD3 R10, P2, R46.reuse, R28, RZ ;  /* 0x0000001c2e0a7210 */ /* 0x040fe40007f5e0ff */
[----:B---3--:R-:W-:Y:S01]  /*840f0*/  IADD3 R18, P1, R46, R30, RZ ;  /* 0x0000001e2e127210 */ /* 0x008fe20007f3e0ff */
[----:B------:R-:W-:Y:S02]  /*84100*/  IMAD.MOV.U32 R23, RZ, RZ, R11 ;  /* 0x000000ffff177224 */ /* 0x000fe400078e000b */
[----:B------:R-:W-:-:S02]  /*84110*/  IMAD.X R11, R22, 0x1, R27, P2 ;  /* 0x00000001160b7824 */ /* 0x000fc400010e061b */
[----:B------:R-:W-:Y:S04]  /*84120*/  STL [R1+0x4498], R18 ;  /* 0x0044981201007387 */ /* 0x000fe80000100800 */
[----:B------:R0:W-:Y:S04]  /*84130*/  STL.64 [R1+0x63b8], R24 ;  /* 0x0063b81801007387 */ /* 0x0001e80000100a00 */
[----:B------:R1:W-:Y:S01]  /*84140*/  STL.64 [R1+0x44a0], R10 ;  /* 0x0044a00a01007387 */ /* 0x0003e20000100a00 */
[----:B0-----:R-:W-:Y:S02]  /*84150*/  IMAD.MOV.U32 R25, RZ, RZ, R19 ;  /* 0x000000ffff197224 */ /* 0x001fe400078e0013 */
[----:B------:R-:W-:-:S02]  /*84160*/  IMAD.X R25, R22, 0x1, R29, P1 ;  /* 0x0000000116197824 */ /* 0x000fc400008e061d */
[----:B------:R-:W-:-:S03]  /*84170*/  IMAD.MOV.U32 R24, RZ, RZ, R18 ;  /* 0x000000ffff187224 */ /* 0x000fc600078e0012 */
[----:B------:R-:W-:Y:S01]  /*84180*/  STL [R1+0x449c], R25 ;  /* 0x00449c1901007387 */ /* 0x000fe20000100800 */
[----:B-1----:R-:W-:-:S03]  /*84190*/  IADD3 R10, P2, R46, R34, RZ ;  /* 0x000000222e0a7210 */ /* 0x002fc60007f5e0ff */
[----:B------:R0:W-:Y:S02]  /*841a0*/  STL.64 [R1+0x63b0], R28 ;  /* 0x0063b01c01007387 */ /* 0x0001e40000100a00 */
[----:B0-----:R-:W-:Y:S01]  /*841b0*/  SHF.R.S32.HI R28, RZ, 0x1f, R46 ;  /* 0x0000001fff1c7819 */ /* 0x001fe2000001142e */
[----:B------:R-:W-:Y:S02]  /*841c0*/  IMAD.MOV.U32 R25, RZ, RZ, R23 ;  /* 0x000000ffff197224 */ /* 0x000fe400078e0017 */
[----:B------:R-:W-:Y:S01]  /*841d0*/  IMAD.MOV.U32 R23, RZ, RZ, R14 ;  /* 0x000000ffff177224 */ /* 0x000fe200078e000e */
[----:B------:R-:W-:Y:S01]  /*841e0*/  IADD3 R14, P1, R46, R36, RZ ;  /* 0x000000242e0e7210 */ /* 0x000fe20007f3e0ff */
[----:B------:R-:W-:Y:S02]  /*841f0*/  IMAD.MOV.U32 R22, RZ, RZ, R45 ;  /* 0x000000ffff167224 */ /* 0x000fe400078e002d */
[----:B------:R-:W-:Y:S02]  /*84200*/  IMAD.MOV.U32 R45, RZ, RZ, R15 ;  /* 0x000000ffff2d7224 */ /* 0x000fe400078e000f */
[----:B------:R-:W-:Y:S01]  /*84210*/  IMAD.X R15, R28, 0x1, R35, P1 ;  /* 0x000000011c0f7824 */ /* 0x000fe200008e0623 */
[----:B--2---:R-:W-:Y:S01]  /*84220*/  IADD3 R18, P0, R46, R32, RZ ;  /* 0x000000202e127210 */ /* 0x004fe20007f1e0ff */
[----:B------:R-:W-:-:S04]  /*84230*/  IMAD.X R11, R28, 0x1, R33, P2 ;  /* 0x000000011c0b7824 */ /* 0x000fc800010e0621 */
[----:B------:R-:W-:-:S05]  /*84240*/  IMAD.X R19, R28, 0x1, R31, P0 ;  /* 0x000000011c137824 */ /* 0x000fca00000e061f */
[----:B------:R-:W-:Y:S04]  /*84250*/  STL.64 [R1+0x4490], R18 ;  /* 0x0044901201007387 */ /* 0x000fe80000100a00 */
[----:B------:R0:W-:Y:S04]  /*84260*/  STL.64 [R1+0x4488], R10 ;  /* 0x0044880a01007387 */ /* 0x0001e80000100a00 */
[----:B0-----:R-:W2:Y:S04]  /*84270*/  LDL.LU.64 R10, [R1+0x63d8] ;  /* 0x0063d800010a7983 */ /* 0x001ea80000300a00 */
[----:B------:R-:W-:Y:S04]  /*84280*/  STL.64 [R1+0x63a8], R32 ;  /* 0x0063a82001007387 */ /* 0x000fe80000100a00 */
[----:B------:R0:W-:Y:S04]  /*84290*/  STL.64 [R1+0x4480], R14 ;  /* 0x0044800e01007387 */ /* 0x0001e80000100a00 */
[----:B0-----:R-:W3:Y:S01]  /*842a0*/  LDL.LU.64 R14, [R1+0x63d0] ;  /* 0x0063d000010e7983 */ /* 0x001ee20000300a00 */
[----:B------:R-:W-:-:S05]  /*842b0*/  IADD3 R18, P0, R46, R6, RZ ;  /* 0x000000062e127210 */ /* 0x000fca0007f1e0ff */
[----:B------:R-:W-:Y:S02]  /*842c0*/  IMAD.X R19, R28, 0x1, R5, P0 ;  /* 0x000000011c137824 */ /* 0x000fe400000e0605 */
[----:B------:R-:W-:-:S03]  /*842d0*/  IMAD.MOV.U32 R29, RZ, RZ, R22 ;  /* 0x000000ffff1d7224 */ /* 0x000fc600078e0016 */
[----:B------:R3:W-:Y:S01]  /*842e0*/  STL.64 [R1+0x4478], R18 ;  /* 0x0044781201007387 */ /* 0x0007e20000100a00 */
[C---:B------:R-:W-:Y:S01]  /*842f0*/  IADD3 R22, P1, R46.reuse, R12, RZ ;  /* 0x0000000c2e167210 */ /* 0x040fe20007f3e0ff */
[----:B------:R-:W-:Y:S01]  /*84300*/  IMAD.MOV.U32 R24, RZ, RZ, R23 ;  /* 0x000000ffff187224 */ /* 0x000fe200078e0017 */
[----:B--2---:R-:W-:-:S05]  /*84310*/  IADD3 R32, P2, R46, R10, RZ ;  /* 0x0000000a2e207210 */ /* 0x004fca0007f5e0ff */
[----:B------:R-:W-:-:S05]  /*84320*/  IMAD.X R33, R28, 0x1, R7, P2 ;  /* 0x000000011c217824 */ /* 0x000fca00010e0607 */
[----:B------:R-:W-:Y:S01]  /*84330*/  STL.64 [R1+0x4470], R32 ;  /* 0x0044702001007387 */ /* 0x000fe20000100a00 */
[----:B---3--:R-:W-:-:S03]  /*84340*/  IADD3 R18, P0, R46, R14, RZ ;  /* 0x0000000e2e127210 */ /* 0x008fc60007f1e0ff */
[----:B------:R0:W-:Y:S02]  /*84350*/  STL.64 [R1+0x63a0], R14 ;  /* 0x0063a00e01007387 */ /* 0x0001e40000100a00 */
[----:B0-----:R-:W-:-:S05]  /*84360*/  SHF.R.S32.HI R14, RZ, 0x1f, R46 ;  /* 0x0000001fff0e7819 */ /* 0x001fca000001142e */
[C---:B------:R-:W-:Y:S02]  /*84370*/  IMAD.X R23, R14.reuse, 0x1, R11, P1 ;  /* 0x000000010e177824 */ /* 0x040fe400008e060b */
[----:B------:R-:W-:-:S03]  /*84380*/  IMAD.X R19, R14, 0x1, R13, P0 ;  /* 0x000000010e137824 */ /* 0x000fc600000e060d */
[----:B------:R-:W-:Y:S04]  /*84390*/  STL.64 [R1+0x4468], R22 ;  /* 0x0044681601007387 */ /* 0x000fe80000100a00 */
[----:B------:R0:W-:Y:S04]  /*843a0*/  STL.64 [R1+0x4460], R18 ;  /* 0x0044601201007387 */ /* 0x0001e80000100a00 */
[----:B0-----:R-:W2:Y:S01]  /*843b0*/  LDL.LU.64 R18, [R1+0x63c8] ;  /* 0x0063c80001127983 */ /* 0x001ea20000300a00 */
[C---:B------:R-:W-:Y:S02]  /*843c0*/  IADD3 R32, P2, R46.reuse, R15, RZ ;  /* 0x0000000f2e207210 */ /* 0x040fe40007f5e0ff */
[----:B------:R-:W-:-:S03]  /*843d0*/  IADD3 R22, P1, R46, R16, RZ ;  /* 0x000000102e167210 */ /* 0x000fc60007f3e0ff */
[C---:B------:R-:W-:Y:S02]  /*843e0*/  IMAD.X R33, R14.reuse, 0x1, R37, P2 ;  /* 0x000000010e217824 */ /* 0x040fe400010e0625 */
[----:B------:R-:W-:Y:S02]  /*843f0*/  IMAD.X R23, R14, 0x1, R38, P1 ;  /* 0x000000010e177824 */ /* 0x000fe400008e0626 */
[----:B------:R-:W-:Y:S01]  /*84400*/  IMAD.MOV.U32 R15, RZ, RZ, R29 ;  /* 0x000000ffff0f7224 */ /* 0x000fe200078e001d */
[----:B------:R-:W-:Y:S01]  /*84410*/  STL.64 [R1+0x4458], R32 ;  /* 0x0044582001007387 */ /* 0x000fe20000100a00 */
[----:B------:R-:W-:-:S03]  /*84420*/  IMAD.MOV.U32 R29, RZ, RZ, R25 ;  /* 0x000000ffff1d7224 */ /* 0x000fc600078e0019 */
[----:B------:R0:W-:Y:S01]  /*84430*/  STL.64 [R1+0x4450], R22 ;  /* 0x0044501601007387 */ /* 0x0001e20000100a00 */
[----:B------:R-:W-:Y:S02]  /*84440*/  IMAD.MOV.U32 R28, RZ, RZ, R24 ;  /* 0x000000ffff1c7224 */ /* 0x000fe400078e0018 */
[----:B------:R-:W-:Y:S01]  /*84450*/  IMAD.MOV.U32 R14, RZ, RZ, R29 ;  /* 0x000000ffff0e7224 */ /* 0x000fe200078e001d */
[----:B------:R-:W-:Y:S01]  /*84460*/  SHF.R.S32.HI R29, RZ, 0x1f, R47 ;  /* 0x0000001fff1d7819 */ /* 0x000fe2000001142f */
[----:B0-----:R-:W3:Y:S01]  /*84470*/  LDL.LU.64 R22, [R1+0x63c0] ;  /* 0x0063c00001167983 */ /* 0x001ee20000300a00 */
[----:B--2---:R-:W-:-:S05]  /*84480*/  IADD3 R24, P0, R47, R18, RZ ;  /* 0x000000122f187210 */ /* 0x004fca0007f1e0ff */
[----:B------:R-:W-:-:S05]  /*84490*/  IMAD.X R25, R29, 0x1, R17, P0 ;  /* 0x000000011d197824 */ /* 0x000fca00000e0611 */
[----:B------:R0:W-:Y:S04]  /*844a0*/  STL.64 [R1+0x4448], R24 ;  /* 0x0044481801007387 */ /* 0x0001e80000100a00 */
[----:B0-----:R-:W2:Y:S01]  /*844b0*/  LDL.LU.64 R24, [R1+0x63b8] ;  /* 0x0063b80001187983 */ /* 0x001ea20000300a00 */
[C---:B------:R-:W-:Y:S01]  /*844c0*/  IADD3 R32, P2, R47.reuse, R20, RZ ;  /* 0x000000142f207210 */ /* 0x040fe20007f5e0ff */
[----:B------:R-:W-:Y:S01]  /*844d0*/  IMAD.MOV.U32 R46, RZ, RZ, R28 ;  /* 0x000000ffff2e7224 */ /* 0x000fe200078e001c */
[----:B---3--:R-:W-:-:S03]  /*844e0*/  IADD3 R28, P1, R47, R22, RZ ;  /* 0x000000162f1c7210 */ /* 0x008fc60007f3e0ff */
[C---:B------:R-:W-:Y:S01]  /*844f0*/  IMAD.X R33, R29.reuse, 0x1, R19, P2 ;  /* 0x000000011d217824 */ /* 0x040fe200010e0613 */
[----:B------:R-:W-:Y:S01]  /*84500*/  STL.64 [R1+0x6398], R16 ;  /* 0x0063981001007387 */ /* 0x000fe20000100a00 */
[----:B------:R-:W-:-:S03]  /*84510*/  IMAD.X R29, R29, 0x1, R21, P1 ;  /* 0x000000011d1d7824 */ /* 0x000fc600008e0615 */
[----:B------:R0:W-:Y:S04]  /*84520*/  STL.64 [R1+0x4440], R32 ;  /* 0x0044402001007387 */ /* 0x0001e80000100a00 */
[----:B------:R1:W-:Y:S01]  /*84530*/  STL.64 [R1+0x4438], R28 ;  /* 0x0044381c01007387 */ /* 0x0003e20000100a00 */
[----:B0-----:R-:W-:-:S03]  /*84540*/  IADD3 R32, P2, R47, R26, RZ ;  /* 0x0000001a2f207210 */ /* 0x001fc60007f5e0ff */
[----:B-1----:R-:W3:Y:S04]  /*84550*/  LDL.LU.64 R28, [R1+0x63b0] ;  /* 0x0063b000011c7983 */ /* 0x002ee80000300a00 */
[----:B------:R0:W-:Y:S02]  /*84560*/  STL.64 [R1+0x6388], R20 ;  /* 0x0063881401007387 */ /* 0x0001e40000100a00 */
[----:B0-----:R-:W-:Y:S02]  /*84570*/  SHF.R.S32.HI R21, RZ, 0x1f, R47 ;  /* 0x0000001fff157819 */ /* 0x001fe4000001142f */
[----:B--2---:R-:W-:-:S03]  /*84580*/  IADD3 R16, P0, R47, R24, RZ ;  /* 0x000000182f107210 */ /* 0x004fc60007f1e0ff */
[C---:B------:R-:W-:Y:S02]  /*84590*/  IMAD.X R33, R21.reuse, 0x1, R25, P2 ;  /* 0x0000000115217824 */ /* 0x040fe400010e0619 */
[----:B------:R-:W-:-:S05]  /*845a0*/  IMAD.X R17, R21, 0x1, R23, P0 ;  /* 0x0000000115117824 */ /* 0x000fca00000e0617 */
[----:B------:R-:W-:Y:S04]  /*845b0*/  STL.64 [R1+0x4430], R16 ;  /* 0x0044301001007387 */ /* 0x000fe80000100a00 */
[----:B------:R0:W-:Y:S04]  /*845c0*/  STL.64 [R1+0x4428], R32 ;  /* 0x0044282001007387 */ /* 0x0001e80000100a00 */
[----:B0-----:R-:W2:Y:S01]  /*845d0*/  LDL.LU.64 R32, [R1+0x63a8] ;  /* 0x0063a80001207983 */ /* 0x001ea20000300a00 */
[----:B---3--:R-:W-:-:S05]  /*845e0*/  IADD3 R20, P1, R47, R28, RZ ;  /* 0x0000001c2f147210 */ /* 0x008fca0007f3e0ff */
[----:B------:R-:W-:Y:S01]  /*845f0*/  IMAD.X R21, R21, 0x1, R27, P1 ;  /* 0x0000000115157824 */ /* 0x000fe200008e061b */
[----:B------:R-:W-:Y:S01]  /*84600*/  STL.64 [R1+0x6380], R24 ;  /* 0x0063801801007387 */ /* 0x000fe20000100a00 */
[----:B------:R-:W-:-:S03]  /*84610*/  IADD3 R16, P0, R47, R30, RZ ;  /* 0x0000001e2f107210 */ /* 0x000fc60007f1e0ff */
[----:B------:R0:W-:Y:S02]  /*84620*/  STL.64 [R1+0x4420], R20 ;  /* 0x0044201401007387 */ /* 0x0001e40000100a00 */
[----:B0-----:R-:W-:Y:S02]  /*84630*/  SHF.R.S32.HI R21, RZ, 0x1f, R47 ;  /* 0x0000001fff157819 */ /* 0x001fe4000001142f */
[----:B------:R-:W-:-:S03]  /*84640*/  IADD3 R20, P1, R47, R34, RZ ;  /* 0x000000222f147210 */ /* 0x000fc60007f3e0ff */
[----:B------:R-:W-:-:S05]  /*84650*/  IMAD.X R17, R21, 0x1, R29, P0 ;  /* 0x0000000115117824 */ /* 0x000fca00000e061d */
[----:B------:R0:W-:Y:S02]  /*84660*/  STL.64 [R1+0x4418], R16 ;  /* 0x0044181001007387 */ /* 0x0001e40000100a00 */
[----:B0-----:R-:W-:Y:S01]  /*84670*/  IMAD.MOV.U32 R17, RZ, RZ, R14 ;  /* 0x000000ffff117224 */ /* 0x001fe200078e000e */
[C---:B------:R-:W-:Y:S01]  /*84680*/  IADD3 R14, P0, R47.reuse, R36, RZ ;  /* 0x000000242f0e7210 */ /* 0x040fe20007f1e0ff */
[----:B------:R-:W-:Y:S02]  /*84690*/  IMAD.MOV.U32 R16, RZ, RZ, R46 ;  /* 0x000000ffff107224 */ /* 0x000fe400078e002e */
[----:B------:R-:W-:Y:S01]  /*846a0*/  IMAD.MOV.U32 R46, RZ, RZ, R15 ;  /* 0x000000ffff2e7224 */ /* 0x000fe200078e000f */
[----:B--2---:R-:W-:-:S05]  /*846b0*/  IADD3 R24, P2, R47, R32, RZ ;  /* 0x000000202f187210 */ /* 0x004fca0007f5e0ff */
[C---:B------:R-:W-:Y:S02]  /*846c0*/  IMAD.X R25, R21.reuse, 0x1, R31, P2 ;  /* 0x0000000115197824 */ /* 0x040fe400010e061f */
[----:B------:R-:W-:-:S03]  /*846d0*/  IMAD.X R21, R21, 0x1, R33, P1 ;  /* 0x0000000115157824 */ /* 0x000fc600008e0621 */
[----:B------:R-:W-:Y:S04]  /*846e0*/  STL.64 [R1+0x4410], R24 ;  /* 0x0044101801007387 */ /* 0x000fe80000100a00 */
[----:B------:R0:W-:Y:S02]  /*846f0*/  STL.64 [R1+0x4408], R20 ;  /* 0x0044081401007387 */ /* 0x0001e40000100a00 */
[----:B0-----:R-:W-:Y:S01]  /*84700*/  IMAD.MOV.U32 R20, RZ, RZ, R17 ;  /* 0x000000ffff147224 */ /* 0x001fe200078e0011 */
[----:B------:R-:W-:-:S05]  /*84710*/  SHF.R.S32.HI R17, RZ, 0x1f, R47 ;  /* 0x0000001fff117819 */ /* 0x000fca000001142f */
[----:B------:R-:W-:-:S05]  /*84720*/  IMAD.X R15, R17, 0x1, R35, P0 ;  /* 0x00000001110f7824 */ /* 0x000fca00000e0623 */
[----:B------:R0:W-:Y:S04]  /*84730*/  STL.64 [R1+0x4400], R14 ;  /* 0x0044000e01007387 */ /* 0x0001e80000100a00 */
[----:B0-----:R-:W2:Y:S01]  /*84740*/  LDL.LU.64 R14, [R1+0x63a0] ;  /* 0x0063a000010e7983 */ /* 0x001ea20000300a00 */
[C---:B------:R-:W-:Y:S01]  /*84750*/  IADD3 R24, P2, R47.reuse, R6, RZ ;  /* 0x000000062f187210 */ /* 0x040fe20007f5e0ff */
[----:B------:R-:W-:Y:S01]  /*84760*/  IMAD.MOV.U32 R21, RZ, RZ, R16 ;  /* 0x000000ffff157224 */ /* 0x000fe200078e0010 */
[----:B------:R-:W-:-:S03]  /*84770*/  IADD3 R16, P1, R47, R10, RZ ;  /* 0x0000000a2f107210 */ /* 0x000fc60007f3e0ff */
[C---:B------:R-:W-:Y:S02]  /*84780*/  IMAD.X R25, R17.reuse, 0x1, R5, P2 ;  /* 0x0000000111197824 */ /* 0x040fe400010e0605 */
[----:B------:R-:W-:Y:S01]  /*84790*/  IMAD.X R17, R17, 0x1, R7, P1 ;  /* 0x0000000111117824 */ /* 0x000fe200008e0607 */
[----:B------:R0:W-:Y:S04]  /*847a0*/  STL.64 [R1+0x6378], R34 ;  /* 0x0063782201007387 */ /* 0x0001e80000100a00 */
[----:B------:R-:W-:Y:S04]  /*847b0*/  STL.64 [R1+0x43f8], R24 ;  /* 0x0043f81801007387 */ /* 0x000fe80000100a00 */
[----:B------:R1:W-:Y:S01]  /*847c0*/  STL.64 [R1+0x43f0], R16 ;  /* 0x0043f01001007387 */ /* 0x0003e20000100a00 */
[----:B0-----:R-:W-:Y:S01]  /*847d0*/  IMAD.MOV.U32 R34, RZ, RZ, R48 ;  /* 0x000000ffff227224 */ /* 0x001fe200078e0030 */
[----:B------:R-:W-:Y:S01]  /*847e0*/  IADD3 R48, P0, R47, R12, RZ ;  /* 0x0000000c2f307210 */ /* 0x000fe20007f1e0ff */
[----:B------:R-:W-:Y:S01]  /*847f0*/  IMAD.MOV.U32 R35, RZ, RZ, R49 ;  /* 0x000000ffff237224 */ /* 0x000fe200078e0031 */
[----:B-1----:R-:W3:Y:S04]  /*84800*/  LDL.LU.64 R16, [R1+0x6398] ;  /* 0x0063980001107983 */ /* 0x002ee80000300a00 */
[----:B------:R0:W-:Y:S02]  /*84810*/  STL.64 [R1+0x6368], R6 ;  /* 0x0063680601007387 */ /* 0x0001e40000100a00 */
[----:B0-----:R-:W-:-:S05]  /*84820*/  SHF.R.S32.HI R6, RZ, 0x1f, R47 ;  /* 0x0000001fff067819 */ /* 0x001fca000001142f */
[----:B------:R-:W-:Y:S01]  /*84830*/  IMAD.X R49, R6, 0x1, R11, P0 ;  /* 0x0000000106317824 */ /* 0x000fe200000e060b */
[----:B--2---:R-:W-:Y:S04]  /*84840*/  STL.64 [R1+0x6360], R14 ;  /* 0x0063600e01007387 */ /* 0x004fe80000100a00 */
[----:B------:R0:W-:Y:S04]  /*84850*/  STL.64 [R1+0x43e8], R48 ;  /* 0x0043e83001007387 */ /* 0x0001e80000100a00 */
[----:B0-----:R-:W2:Y:S01]  /*84860*/  LDL.LU.64 R48, [R1+0x6390] ;  /* 0x0063900001307983 */ /* 0x001ea20000300a00 */
[----:B------:R-:W-:Y:S01]  /*84870*/  IMAD.MOV.U32 R25, RZ, RZ, R34 ;  /* 0x000000ffff197224 */ /* 0x000fe200078e0022 */
[----:B------:R-:W-:Y:S01]  /*84880*/  IADD3 R24, P2, R47, R14, RZ ;  /* 0x0000000e2f187210 */ /* 0x000fe20007f5e0ff */
[----:B------:R-:W-:Y:S01]  /*84890*/  IMAD.MOV.U32 R34, RZ, RZ, R35 ;  /* 0x000000ffff227224 */ /* 0x000fe200078e0023 */
[----:B------:R0:W-:Y:S01]  /*848a0*/  STL.64 [R1+0x6370], R10 ;  /* 0x0063700a01007387 */ /* 0x0001e20000100a00 */
[----:B------:R-:W-:-:S02]  /*848b0*/  IMAD.MOV.U32 R7, RZ, RZ, R21 ;  /* 0x000000ffff077224 */ /* 0x000fc400078e0015 */
[----:B------:R-:W-:Y:S01]  /*848c0*/  IMAD.MOV.U32 R35, RZ, RZ, R20 ;  /* 0x000000ffff237224 */ /* 0x000fe200078e0014 */
[----:B------:R-:W-:Y:S01]  /*848d0*/  IADD3 R20, P1, R47, R15, RZ ;  /* 0x0000000f2f147210 */ /* 0x000fe20007f3e0ff */
[----:B0-----:R-:W-:Y:S02]  /*848e0*/  IMAD.MOV.U32 R11, RZ, RZ, R6 ;  /* 0x000000ffff0b7224 */ /* 0x001fe400078e0006 */
[----:B------:R-:W-:Y:S02]  /*848f0*/  IMAD.MOV.U32 R6, RZ, RZ, R7 ;  /* 0x000000ffff067224 */ /* 0x000fe400078e0007 */
[----:B------:R-:W-:Y:S02]  /*84900*/  IMAD.MOV.U32 R7, RZ, RZ, R25 ;  /* 0x000000ffff077224 */ /* 0x000fe400078e0019 */
[C---:B------:R-:W-:Y:S02]  /*84910*/  IMAD.X R25, R11.reuse, 0x1, R13, P2 ;  /* 0x000000010b197824 */ /* 0x040fe400010e060d */
[----:B------:R-:W-:-:S03]  /*84920*/  IMAD.X R21, R11, 0x1, R37, P1 ;  /* 0x000000010b157824 */ /* 0x000fc600008e0625 */
[----:B------:R-:W-:Y:S01]  /*84930*/  STL.64 [R1+0x43e0], R24 ;  /* 0x0043e01801007387 */ /* 0x000fe20000100a00 */
[----:B---3--:R-:W-:-:S03]  /*84940*/  IADD3 R10, P0, R47, R16, RZ ;  /* 0x000000102f0a7210 */ /* 0x008fc60007f1e0ff */
[----:B------:R0:W-:Y:S02]  /*84950*/  STL.64 [R1+0x43d8], R20 ;  /* 0x0043d81401007387 */ /* 0x0001e40000100a00 */
[----:B------:R-:W-:Y:S02]  /*84960*/  IMAD.X R11, R11, 0x1, R38, P0 ;  /* 0x000000010b0b7824 */ /* 0x000fe400000e0626 */
[----:B0-----:R-:W3:Y:S04]  /*84970*/  LDL.LU.64 R20, [R1+0x6388] ;  /* 0x0063880001147983 */ /* 0x001ee80000300a00 */
[----:B------:R-:W-:Y:S01]  /*84980*/  STL.64 [R1+0x43d0], R10 ;  /* 0x0043d00a01007387 */ /* 0x000fe20000100a00 */
[----:B--2---:R-:W-:Y:S02]  /*84990*/  IADD3 R24, P2, R48, R18, RZ ;  /* 0x0000001230187210 */ /* 0x004fe40007f5e0ff */
[----:B------:R-:W-:-:S05]  /*849a0*/  SHF.R.S32.HI R47, RZ, 0x1f, R48 ;  /* 0x0000001fff2f7819 */ /* 0x000fca0000011430 */
[----:B------:R-:W-:-:S05]  /*849b0*/  IMAD.X R25, R47, 0x1, R17, P2 ;  /* 0x000000012f197824 */ /* 0x000fca00010e0611 */
[----:B------:R0:W-:Y:S04]  /*849c0*/  STL.64 [R1+0x43c8], R24 ;  /* 0x0043c81801007387 */ /* 0x0001e80000100a00 */
[----:B0-----:R-:W2:Y:S01]  /*849d0*/  LDL.LU.64 R24, [R1+0x6380] ;  /* 0x0063800001187983 */ /* 0x001ea20000300a00 */
[----:B------:R-:W-:Y:S01]  /*849e0*/  IMAD.MOV.U32 R15, RZ, RZ, R6 ;  /* 0x000000ffff0f7224 */ /* 0x000fe200078e0006 */
[C---:B------:R-:W-:Y:S01]  /*849f0*/  IADD3 R10, P0, R48.reuse, R22, RZ ;  /* 0x00000016300a7210 */ /* 0x040fe20007f1e0ff */
[----:B------:R-:W-:Y:S01]  /*84a00*/  IMAD.MOV.U32 R14, RZ, RZ, R7 ;  /* 0x000000ffff0e7224 */ /* 0x000fe200078e0007 */
[----:B------:R-:W-:Y:S01]  /*84a10*/  STL.64 [R1+0x6358], R16 ;  /* 0x0063581001007387 */ /* 0x000fe20000100a00 */
[----:B---3--:R-:W-:Y:S02]  /*84a20*/  IADD3 R6, P1, R48, R20, RZ ;  /* 0x0000001430067210 */ /* 0x008fe40007f3e0ff */
[----:B------:R-:W-:-:S03]  /*84a30*/  IMAD.X R11, R47, 0x1, R21, P0 ;  /* 0x000000012f0b7824 */ /* 0x000fc600000e0615 */
[----:B------:R-:W-:-:S05]  /*84a40*/  IMAD.X R7, R47, 0x1, R19, P1 ;  /* 0x000000012f077824 */ /* 0x000fca00008e0613 */
[----:B------:R0:W-:Y:S04]  /*84a50*/  STL.64 [R1+0x43c0], R6 ;  /* 0x0043c00601007387 */ /* 0x0001e80000100a00 */
[----:B------:R1:W-:Y:S04]  /*84a60*/  STL.64 [R1+0x43b8], R10 ;  /* 0x0043b80a01007387 */ /* 0x0003e80000100a00 */
[----:B------:R3:W-:Y:S01]  /*84a70*/  STL.64 [R1+0x6350], R20 ;  /* 0x0063501401007387 */ /* 0x0007e20000100a00 */
[C---:B0-----:R-:W-:Y:S01]  /*84a80*/  IADD3 R6, P1, R48.reuse, R26, RZ ;  /* 0x0000001a30067210 */ /* 0x041fe20007f3e0ff */
[----:B-1----:R-:W-:Y:S01]  /*84a90*/  IMAD.MOV.U32 R11, RZ, RZ, R34 ;  /* 0x000000ffff0b7224 */ /* 0x002fe200078e0022 */
[----:B------:R-:W-:-:S02]  /*84aa0*/  IADD3 R34, P0, R48, R28, RZ ;  /* 0x0000001c30227210 */ /* 0x000fc40007f1e0ff */
[----:B---3--:R-:W-:Y:S01]  /*84ab0*/  SHF.R.S32.HI R20, RZ, 0x1f, R48 ;  /* 0x0000001fff147819 */ /* 0x008fe20000011430 */
[----:B------:R-:W-:Y:S02]  /*84ac0*/  IMAD.MOV.U32 R10, RZ, RZ, R14 ;  /* 0x000000ffff0a7224 */ /* 0x000fe400078e000e */
[----:B------:R-:W-:Y:S02]  /*84ad0*/  IMAD.MOV.U32 R14, RZ, RZ, R35 ;  /* 0x000000ffff0e7224 */ /* 0x000fe400078e0023 */
[----:B------:R-:W-:Y:S01]  /*84ae0*/  IMAD.X R35, R20, 0x1, R27, P0 ;  /* 0x0000000114237824 */ /* 0x000fe200000e061b */
[----:B--2---:R-:W-:Y:S01]  /*84af0*/  IADD3 R16, P2, R48, R24, RZ ;  /* 0x0000001830107210 */ /* 0x004fe20007f5e0ff */
[----:B------:R-:W-:-:S04]  /*84b00*/  IMAD.X R7, R20, 0x1, R25, P1 ;  /* 0x0000000114077824 */ /* 0x000fc800008e0619 */
[----:B------:R-:W-:-:S05]  /*84b10*/  IMAD.X R17, R20, 0x1, R23, P2 ;  /* 0x0000000114117824 */ /* 0x000fca00010e0617 */
[----:B------:R-:W-:Y:S04]  /*84b20*/  STL.64 [R1+0x43b0], R16 ;  /* 0x0043b01001007387 */ /* 0x000fe80000100a00 */
[----:B------:R-:W-:Y:S04]  /*84b30*/  STL.64 [R1+0x43a8], R6 ;  /* 0x0043a80601007387 */ /* 0x000fe80000100a00 */
[----:B------:R0:W-:Y:S04]  /*84b40*/  STL.64 [R1+0x43a0], R34 ;  /* 0x0043a02201007387 */ /* 0x0001e80000100a00 */
[----:B0-----:R-:W2:Y:S01]  /*84b50*/  LDL.LU.64 R34, [R1+0x6378] ;  /* 0x0063780001227983 */ /* 0x001ea20000300a00 */
[----:B------:R-:W-:Y:S01]  /*84b60*/  IMAD.MOV.U32 R47, RZ, RZ, R10 ;  /* 0x000000ffff2f7224 */ /* 0x000fe200078e000a */
[----:B------:R-:W-:-:S02]  /*84b70*/  IADD3 R10, P2, R48, R30, RZ ;  /* 0x0000001e300a7210 */ /* 0x000fc40007f5e0ff */
[----:B------:R-:W-:Y:S01]  /*84b80*/  IADD3 R6, P1, R48, R32, RZ ;  /* 0x0000002030067210 */ /* 0x000fe20007f3e0ff */
[----:B------:R-:W-:Y:S02]  /*84b90*/  IMAD.MOV.U32 R17, RZ, RZ, R11 ;  /* 0x000000ffff117224 */ /* 0x000fe400078e000b */
[C---:B------:R-:W-:Y:S02]  /*84ba0*/  IMAD.X R11, R20.reuse, 0x1, R29, P2 ;  /* 0x00000001140b7824 */ /* 0x040fe400010e061d */
[----:B------:R-:W-:Y:S01]  /*84bb0*/  IMAD.X R7, R20, 0x1, R31, P1 ;  /* 0x0000000114077824 */ /* 0x000fe200008e061f */
[----:B------:R-:W-:Y:S01]  /*84bc0*/  STL.64 [R1+0x6348], R26 ;  /* 0x0063481a01007387 */ /* 0x000fe20000100a00 */
[----:B------:R-:W-:-:S03]  /*84bd0*/  IMAD.MOV.U32 R16, RZ, RZ, R14 ;  /* 0x000000ffff107224 */ /* 0x000fc600078e000e */
[----:B------:R0:W-:Y:S01]  /*84be0*/  STL.64 [R1+0x4398], R10 ;  /* 0x0043980a01007387 */ /* 0x0001e20000100a00 */
[----:B------:R-:W-:Y:S02]  /*84bf0*/  IMAD.MOV.U32 R21, RZ, RZ, R17 ;  /* 0x000000ffff157224 */ /* 0x000fe400078e0011 */
[----:B------:R-:W-:Y:S01]  /*84c00*/  IMAD.MOV.U32 R17, RZ, RZ, R15 ;  /* 0x000000ffff117224 */ /* 0x000fe200078e000f */
[----:B0-----:R-:W3:Y:S04]  /*84c10*/  LDL.LU.64 R10, [R1+0x6370] ;  /* 0x00637000010a7983 */ /* 0x001ee80000300a00 */
[----:B------:R0:W-:Y:S04]  /*84c20*/  STL.64 [R1+0x4390], R6 ;  /* 0x0043900601007387 */ /* 0x0001e80000100a00 */
[----:B0-----:R-:W4:Y:S04]  /*84c30*/  LDL.LU.64 R6, [R1+0x6368] ;  /* 0x0063680001067983 */ /* 0x001f280000300a00 */
[----:B------:R-:W-:Y:S01]  /*84c40*/  STL.64 [R1+0x6340], R30 ;  /* 0x0063401e01007387 */ /* 0x000fe20000100a00 */
[----:B--2---:R-:W-:-:S05]  /*84c50*/  IADD3 R14, P0, R48, R34, RZ ;  /* 0x00000022300e7210 */ /* 0x004fca0007f1e0ff */
[----:B------:R-:W-:-:S05]  /*84c60*/  IMAD.X R15, R20, 0x1, R33, P0 ;  /* 0x00000001140f7824 */ /* 0x000fca00000e0621 */
[----:B------:R0:W-:Y:S04]  /*84c70*/  STL.64 [R1+0x4388], R14 ;  /* 0x0043880e01007387 */ /* 0x0001e80000100a00 */
[----:B0-----:R-:W2:Y:S01]  /*84c80*/  LDL.LU.64 R14, [R1+0x6360] ;  /* 0x00636000010e7983 */ /* 0x001ea20000300a00 */
[----:B------:R-:W-:-:S05]  /*84c90*/  IADD3 R26, P2, R48, R36, RZ ;  /* 0x00000024301a7210 */ /* 0x000fca0007f5e0ff */
[----:B------:R-:W-:Y:S01]  /*84ca0*/  IMAD.X R27, R20, 0x1, R35, P2 ;  /* 0x00000001141b7824 */ /* 0x000fe200010e0623 */
[----:B------:R3:W-:Y:S04]  /*84cb0*/  STL.64 [R1+0x6338], R32 ;  /* 0x0063382001007387 */ /* 0x0007e80000100a00 */
[----:B------:R-:W-:Y:S04]  /*84cc0*/  STL.64 [R1+0x4380], R26 ;  /* 0x0043801a01007387 */ /* 0x000fe80000100a00 */
[----:B------:R0:W-:Y:S01]  /*84cd0*/  STL.64 [R1+0x6330], R34 ;  /* 0x0063302201007387 */ /* 0x0001e20000100a00 */
[----:B----4-:R-:W-:-:S02]  /*84ce0*/  IADD3 R30, P1, R48, R6, RZ ;  /* 0x00000006301e7210 */ /* 0x010fc40007f3e0ff */
[C---:B---3--:R-:W-:Y:S02]  /*84cf0*/  IADD3 R32, P0, R48.reuse, R10, RZ ;  /* 0x0000000a30207210 */ /* 0x048fe40007f1e0ff */
[----:B0-----:R-:W-:Y:S01]  /*84d00*/  SHF.R.S32.HI R34, RZ, 0x1f, R48 ;  /* 0x0000001fff227819 */ /* 0x001fe20000011430 */
[----:B------:R-:W-:Y:S01]  /*84d10*/  IMAD.MOV.U32 R20, RZ, RZ, R16 ;  /* 0x000000ffff147224 */ /* 0x000fe200078e0010 */
[----:B------:R-:W-:-:S03]  /*84d20*/  IADD3 R16, P2, R48, R12, RZ ;  /* 0x0000000c30107210 */ /* 0x000fc60007f5e0ff */
[C---:B------:R-:W-:Y:S02]  /*84d30*/  IMAD.X R31, R34.reuse, 0x1, R5, P1 ;  /* 0x00000001221f7824 */ /* 0x040fe400008e0605 */
[C---:B------:R-:W-:Y:S02]  /*84d40*/  IMAD.X R33, R34.reuse, 0x1, R7, P0 ;  /* 0x0000000122217824 */ /* 0x040fe400000e0607 */
[----:B------:R-:W-:Y:S01]  /*84d50*/  IMAD.MOV.U32 R27, RZ, RZ, R21 ;  /* 0x000000ffff1b7224 */ /* 0x000fe200078e0015 */
[----:B------:R-:W-:Y:S01]  /*84d60*/  STL.64 [R1+0x4378], R30 ;  /* 0x0043781e01007387 */ /* 0x000fe20000100a00 */
[----:B------:R-:W-:Y:S02]  /*84d70*/  IMAD.MOV.U32 R26, RZ, RZ, R20 ;  /* 0x000000ffff1a7224 */ /* 0x000fe400078e0014 */
[----:B------:R-:W-:Y:S01]  /*84d80*/  IMAD.MOV.U32 R21, RZ, RZ, R17 ;  /* 0x000000ffff157224 */ /* 0x000fe200078e0011 */
[----:B------:R0:W-:Y:S01]  /*84d90*/  STL.64 [R1+0x4370], R32 ;  /* 0x0043702001007387 */ /* 0x0001e20000100a00 */
[----:B------:R-:W-:-:S03]  /*84da0*/  IMAD.X R17, R34, 0x1, R11, P2 ;  /* 0x0000000122117824 */ /* 0x000fc600010e060b */
[----:B------:R-:W-:Y:S01]  /*84db0*/  STL.64 [R1+0x6328], R6 ;  /* 0x0063280601007387 */ /* 0x000fe20000100a00 */
[----:B0-----:R-:W-:Y:S02]  /*84dc0*/  IMAD.MOV.U32 R33, RZ, RZ, R27 ;  /* 0x000000ffff217224 */ /* 0x001fe400078e001b */
[----:B------:R-:W-:Y:S01]  /*84dd0*/  IMAD.MOV.U32 R27, RZ, RZ, R21 ;  /* 0x000000ffff1b7224 */ /* 0x000fe200078e0015 */
[C---:B--2---:R-:W-:Y:S02]  /*84de0*/  IADD3 R30, P1, R48.reuse, R14, RZ ;  /* 0x0000000e301e7210 */ /* 0x044fe40007f3e0ff */
[----:B------:R-:W-:Y:S01]  /*84df0*/  IADD3 R20, P0, R48, R15, RZ ;  /* 0x0000000f30147210 */ /* 0x000fe20007f1e0ff */
[----:B------:R-:W-:Y:S02]  /*84e00*/  STL.64 [R1+0x6320], R14 ;  /* 0x0063200e01007387 */ /* 0x000fe40000100a00 */
[C---:B------:R-:W-:Y:S02]  /*84e10*/  IMAD.X R31, R34.reuse, 0x1, R13, P1 ;  /* 0x00000001221f7824 */ /* 0x040fe400008e060d */
[----:B------:R-:W-:Y:S01]  /*84e20*/  IMAD.X R21, R34, 0x1, R37, P0 ;  /* 0x0000000122157824 */ /* 0x000fe200000e0625 */
[----:B------:R0:W-:Y:S04]  /*84e30*/  STL.64 [R1+0x4368], R16 ;  /* 0x0043681001007387 */ /* 0x0001e80000100a00 */
[----:B0-----:R-:W2:Y:S04]  /*84e40*/  LDL.LU.64 R16, [R1+0x6358] ;  /* 0x0063580001107983 */ /* 0x001ea80000300a00 */
[----:B------:R-:W-:Y:S04]  /*84e50*/  STL [R1+0x5634], R48 ;  /* 0x0056343001007387 */ /* 0x000fe80000100800 */
[----:B------:R-:W-:Y:S04]  /*84e60*/  STL.64 [R1+0x4360], R30 ;  /* 0x0043601e01007387 */ /* 0x000fe80000100a00 */
[----:B------:R0:W-:Y:S04]  /*84e70*/  STL.64 [R1+0x4358], R20 ;  /* 0x0043581401007387 */ /* 0x0001e80000100a00 */
[----:B0-----:R-:W3:Y:S01]  /*84e80*/  LDL.LU.64 R20, [R1+0x6350] ;  /* 0x0063500001147983 */ /* 0x001ee20000300a00 */
[----:B------:R-:W-:Y:S01]  /*84e90*/  IADD3 R30, P1, R49, R18, RZ ;  /* 0x00000012311e7210 */ /* 0x000fe20007f3e0ff */
[----:B------:R-:W-:-:S02]  /*84ea0*/  IMAD.MOV.U32 R35, RZ, RZ, R26 ;  /* 0x000000ffff237224 */ /* 0x000fc400078e001a */
[----:B------:R-:W-:Y:S01]  /*84eb0*/  IMAD.MOV.U32 R32, RZ, RZ, R27 ;  /* 0x000000ffff207224 */ /* 0x000fe200078e001b */
[----:B--2---:R-:W-:Y:S02]  /*84ec0*/  IADD3 R6, P2, R48, R16, RZ ;  /* 0x0000001030067210 */ /* 0x004fe40007f5e0ff */
[----:B------:R-:W-:-:S03]  /*84ed0*/  SHF.R.S32.HI R48, RZ, 0x1f, R49 ;  /* 0x0000001fff307819 */ /* 0x000fc60000011431 */
[----:B------:R-:W-:Y:S02]  /*84ee0*/  IMAD.X R7, R34, 0x1, R38, P2 ;  /* 0x0000000122077824 */ /* 0x000fe400010e0626 */
[----:B------:R-:W-:-:S03]  /*84ef0*/  IMAD.X R31, R48, 0x1, R17, P1 ;  /* 0x00000001301f7824 */ /* 0x000fc600008e0611 */
[----:B------:R-:W-:Y:S04]  /*84f00*/  STL.64 [R1+0x4350], R6 ;  /* 0x0043500601007387 */ /* 0x000fe80000100a00 */
[----:B------:R-:W-:Y:S01]  /*84f10*/  STL.64 [R1+0x4348], R30 ;  /* 0x0043481e01007387 */ /* 0x000fe20000100a00 */
[----:B---3--:R-:W-:-:S05]  /*84f20*/  IADD3 R26, P0, R49, R20, RZ ;  /* 0x00000014311a7210 */ /* 0x008fca0007f1e0ff */
[----:B------:R-:W-:-:S05]  /*84f30*/  IMAD.X R27, R48, 0x1, R19, P0 ;  /* 0x00000001301b7824 */ /* 0x000fca00000e0613 */
[----:B------:R0:W-:Y:S04]  /*84f40*/  STL.64 [R1+0x4340], R26 ;  /* 0x0043401a01007387 */ /* 0x0001e80000100a00 */
[----:B0-----:R-:W2:Y:S01]  /*84f50*/  LDL.LU.64 R26, [R1+0x6348] ;  /* 0x00634800011a7983 */ /* 0x001ea20000300a00 */
[C---:B------:R-:W-:Y:S02]  /*84f60*/  IADD3 R34, P2, R49.reuse, R22, RZ ;  /* 0x0000001631227210 */ /* 0x040fe40007f5e0ff */
[----:B------:R-:W-:Y:S01]  /*84f70*/  IADD3 R30, P1, R49, R24, RZ ;  /* 0x00000018311e7210 */ /* 0x000fe20007f3e0ff */
[----:B------:R-:W-:Y:S02]  /*84f80*/  IMAD.MOV.U32 R7, RZ, RZ, R35 ;  /* 0x000000ffff077224 */ /* 0x000fe400078e0023 */
[----:B------:R-:W-:-:S02]  /*84f90*/  IMAD.X R35, R48, 0x1, R21, P2 ;  /* 0x0000000130237824 */ /* 0x000fc400010e0615 */
[----:B------:R-:W-:-:S03]  /*84fa0*/  IMAD.X R31, R48, 0x1, R23, P1 ;  /* 0x00000001301f7824 */ /* 0x000fc600008e0617 */
[----:B------:R-:W-:Y:S04]  /*84fb0*/  STL.64 [R1+0x4338], R34 ;  /* 0x0043382201007387 */ /* 0x000fe80000100a00 */
[----:B------:R0:W-:Y:S04]  /*84fc0*/  STL.64 [R1+0x4330], R30 ;  /* 0x0043301e01007387 */ /* 0x0001e80000100a00 */
[----:B0-----:R-:W3:Y:S01]  /*84fd0*/  LDL.LU.64 R30, [R1+0x6340] ;  /* 0x00634000011e7983 */ /* 0x001ee20000300a00 */
[----:B------:R-:W-:Y:S02]  /*84fe0*/  IMAD.MOV.U32 R14, RZ, RZ, R32 ;  /* 0x000000ffff0e7224 */ /* 0x000fe400078e0020 */
[----:B------:R-:W-:Y:S01]  /*84ff0*/  IMAD.MOV.U32 R35, RZ, RZ, R7 ;  /* 0x000000ffff237224 */ /* 0x000fe200078e0007 */
[----:B------:R-:W-:Y:S01]  /*85000*/  SHF.R.S32.HI R7, RZ, 0x1f, R49 ;  /* 0x0000001fff077819 */ /* 0x000fe20000011431 */
[----:B------:R-:W-:Y:S01]  /*85010*/  IMAD.MOV.U32 R6, RZ, RZ, R33 ;  /* 0x000000ffff067224 */ /* 0x000fe200078e0021 */
[----:B------:R-:W-:Y:S01]  /*85020*/  IADD3 R34, P2, R49, R28, RZ ;  /* 0x0000001c31227210 */ /* 0x000fe20007f5e0ff */
[----:B------:R-:W-:-:S02]  /*85030*/  IMAD.MOV.U32 R48, RZ, RZ, R14 ;  /* 0x000000ffff307224 */ /* 0x000fc400078e000e */
[----:B------:R-:W-:Y:S01]  /*85040*/  IMAD.MOV.U32 R14, RZ, RZ, R6 ;  /* 0x000000ffff0e7224 */ /* 0x000fe200078e0006 */
[----:B--2---:R-:W-:-:S05]  /*85050*/  IADD3 R32, P0, R49, R26, RZ ;  /* 0x0000001a31207210 */ /* 0x004fca0007f1e0ff */
[----:B------:R-:W-:-:S05]  /*85060*/  IMAD.X R33, R7, 0x1, R25, P0 ;  /* 0x0000000107217824 */ /* 0x000fca00000e0619 */
[----:B------:R0:W-:Y:S04]  /*85070*/  STL.64 [R1+0x4328], R32 ;  /* 0x0043282001007387 */ /* 0x0001e80000100a00 */
[----:B0-----:R-:W2:Y:S04]  /*85080*/  LDL.LU.64 R32, [R1+0x6338] ;  /* 0x0063380001207983 */ /* 0x001ea80000300a00 */
[----:B------:R0:W-:Y:S02]  /*85090*/  STL.64 [R1+0x6310], R24 ;  /* 0x0063101801007387 */ /* 0x0001e40000100a00 */
[----:B0-----:R-:W-:-:S02]  /*850a0*/  IMAD.MOV.U32 R25, RZ, RZ, R35 ;  /* 0x000000ffff197224 */ /* 0x001fc400078e0023 */
[----:B------:R-:W-:-:S05]  /*850b0*/  IMAD.X R35, R7, 0x1, R27, P2 ;  /* 0x0000000107237824 */ /* 0x000fca00010e061b */
[----:B------:R0:W-:Y:S04]  /*850c0*/  STL.64 [R1+0x4320], R34 ;  /* 0x0043202201007387 */ /* 0x0001e80000100a00 */
[----:B0-----:R-:W4:Y:S01]  /*850d0*/  LDL.LU.64 R34, [R1+0x6330] ;  /* 0x0063300001227983 */ /* 0x001f220000300a00 */
[----:B---3--:R-:W-:-:S05]  /*850e0*/  IADD3 R6, P1, R49, R30, RZ ;  /* 0x0000001e31067210 */ /* 0x008fca0007f3e0ff */
[----:B------:R-:W-:Y:S01]  /*850f0*/  IMAD.X R7, R7, 0x1, R29, P1 ;  /* 0x0000000107077824 */ /* 0x000fe200008e061d */
[----:B------:R-:W-:Y:S04]  /*85100*/  STL.64 [R1+0x6308], R26 ;  /* 0x0063081a01007387 */ /* 0x000fe80000100a00 */
[----:B------:R0:W-:Y:S04]  /*85110*/  STL.64 [R1+0x4318], R6 ;  /* 0x0043180601007387 */ /* 0x0001e80000100a00 */
[----:B0-----:R-:W3:Y:S01]  /*85120*/  LDL.LU.64 R6, [R1+0x6328] ;  /* 0x0063280001067983 */ /* 0x001ee20000300a00 */
[----:B------:R-:W-:-:S04]  /*85130*/  IMAD.MOV.U32 R27, RZ, RZ, R14 ;  /* 0x000000ffff1b7224 */ /* 0x000fc800078e000e */
[----:B------:R-:W-:Y:S02]  /*85140*/  IMAD.MOV.U32 R26, RZ, RZ, R27 ;  /* 0x000000ffff1a7224 */ /* 0x000fe400078e001b */
[----:B------:R-:W-:Y:S01]  /*85150*/  IMAD.MOV.U32 R27, RZ, RZ, R25 ;  /* 0x000000ffff1b7224 */ /* 0x000fe200078e0019 */
[C---:B--2---:R-:W-:Y:S02]  /*85160*/  IADD3 R24, P0, R49.reuse, R32, RZ ;  /* 0x0000002031187210 */ /* 0x044fe40007f1e0ff */
[----:B----4-:R-:W-:-:S05]  /*85170*/  IADD3 R14, P2, R49, R34, RZ ;  /* 0x00000022310e7210 */ /* 0x010fca0007f5e0ff */
[----:B------:R-:W-:Y:S04]  /*85180*/  STL [R1+0x4308], R14 ;  /* 0x0043080e01007387 */ /* 0x000fe80000100800 */
[----:B------:R0:W-:Y:S02]  /*85190*/  STL.64 [R1+0x6300], R28 ;  /* 0x0063001c01007387 */ /* 0x0001e40000100a00 */
[----:B0-----:R-:W-:Y:S01]  /*851a0*/  IMAD.MOV.U32 R29, RZ, RZ, R15 ;  /* 0x000000ffff1d7224 */ /* 0x001fe200078e000f */
[----:B------:R-:W-:-:S05]  /*851b0*/  SHF.R.S32.HI R29, RZ, 0x1f, R49 ;  /* 0x0000001fff1d7819 */ /* 0x000fca0000011431 */
[C---:B------:R-:W-:Y:S02]  /*851c0*/  IMAD.X R25, R29.reuse, 0x1, R31, P0 ;  /* 0x000000011d197824 */ /* 0x040fe400000e061f */
[----:B------:R-:W-:-:S03]  /*851d0*/  IMAD.X R29, R29, 0x1, R33, P2 ;  /* 0x000000011d1d7824 */ /* 0x000fc600010e0621 */
[----:B------:R-:W-:Y:S04]  /*851e0*/  STL.64 [R1+0x4310], R24 ;  /* 0x0043101801007387 */ /* 0x000fe80000100a00 */
[----:B------:R0:W-:Y:S01]  /*851f0*/  STL [R1+0x430c], R29 ;  /* 0x00430c1d01007387 */ /* 0x0001e20000100800 */
[----:B------:R-:W-:Y:S01]  /*85200*/  IMAD.MOV.U32 R28, RZ, RZ, R14 ;  /* 0x000000ffff1c7224 */ /* 0x000fe200078e000e */
[----:B------:R-:W-:Y:S01]  /*85210*/  IADD3 R14, P1, R49, R36, RZ ;  /* 0x00000024310e7210 */ /* 0x000fe20007f3e0ff */
[----:B0-----:R-:W-:Y:S02]  /*85220*/  IMAD.MOV.U32 R29, RZ, RZ, R27 ;  /* 0x000000ffff1d7224 */ /* 0x001fe400078e001b */
[----:B------:R-:W-:Y:S02]  /*85230*/  IMAD.MOV.U32 R27, RZ, RZ, R47 ;  /* 0x000000ffff1b7224 */ /* 0x000fe400078e002f */
[----:B------:R-:W-:-:S02]  /*85240*/  IMAD.MOV.U32 R47, RZ, RZ, R45 ;  /* 0x000000ffff2f7224 */ /* 0x000fc400078e002d */
[----:B------:R-:W-:Y:S01]  /*85250*/  IMAD.MOV.U32 R45, RZ, RZ, R51 ;  /* 0x000000ffff2d7224 */ /* 0x000fe200078e0033 */
[----:B------:R-:W-:-:S05]  /*85260*/  SHF.R.S32.HI R51, RZ, 0x1f, R49 ;  /* 0x0000001fff337819 */ /* 0x000fca0000011431 */
[----:B------:R-:W-:Y:S02]  /*85270*/  IMAD.X R15, R51, 0x1, R35, P1 ;  /* 0x00000001330f7824 */ /* 0x000fe400008e0623 */
[----:B------:R-:W-:-:S03]  /*85280*/  IMAD.MOV.U32 R28, RZ, RZ, R26 ;  /* 0x000000ffff1c7224 */ /* 0x000fc600078e001a */
[----:B------:R0:W-:Y:S01]  /*85290*/  STL.64 [R1+0x4300], R14 ;  /* 0x0043000e01007387 */ /* 0x0001e20000100a00 */
[----:B------:R-:W-:Y:S02]  /*852a0*/  IMAD.MOV.U32 R26, RZ, RZ, R48 ;  /* 0x000000ffff1a7224 */ /* 0x000fe400078e0030 */
[----:B------:R-:W-:Y:S01]  /*852b0*/  IMAD.MOV.U32 R48, RZ, RZ, R44 ;  /* 0x000000ffff307224 */ /* 0x000fe200078e002c */
[C---:B---3--:R-:W-:Y:S01]  /*852c0*/  IADD3 R24, P0, R49.reuse, R6, RZ ;  /* 0x0000000631187210 */ /* 0x048fe20007f1e0ff */
[----:B------:R-:W-:Y:S01]  /*852d0*/  IMAD.MOV.U32 R44, RZ, RZ, R43 ;  /* 0x000000ffff2c7224 */ /* 0x000fe200078e002b */
[----:B0-----:R-:W2:Y:S01]  /*852e0*/  LDL.LU.64 R14, [R1+0x6320] ;  /* 0x00632000010e7983 */ /* 0x001ea20000300a00 */
[----:B------:R-:W-:Y:S01]  /*852f0*/  IMAD.MOV.U32 R43, RZ, RZ, R50 ;  /* 0x000000ffff2b7224 */ /* 0x000fe200078e0032 */
[----:B------:R-:W-:Y:S01]  /*85300*/  IADD3 R50, P2, R49, R10, RZ ;  /* 0x0000000a31327210 */ /* 0x000fe20007f5e0ff */
[C---:B------:R-:W-:Y:S01]  /*85310*/  IMAD.X R25, R51.reuse, 0x1, R5, P0 ;  /* 0x0000000133197824 */ /* 0x040fe200000e0605 */
[----:B------:R-:W-:Y:S03]  /*85320*/  STL.64 [R1+0x62f8], R34 ;  /* 0x0062f82201007387 */ /* 0x000fe60000100a00 */
[----:B------:R-:W-:Y:S01]  /*85330*/  IMAD.X R51, R51, 0x1, R7, P2 ;  /* 0x0000000133337824 */ /* 0x000fe200010e0607 */
[----:B------:R-:W-:Y:S04]  /*85340*/  STL.64 [R1+0x42f8], R24 ;  /* 0x0042f81801007387 */ /* 0x000fe80000100a00 */
[----:B------:R0:W-:Y:S04]  /*85350*/  STL.64 [R1+0x42f0], R50 ;  /* 0x0042f03201007387 */ /* 0x0001e80000100a00 */
[----:B0-----:R-:W3:Y:S01]  /*85360*/  LDL.LU.64 R50, [R1+0x6318] ;  /* 0x0063180001327983 */ /* 0x001ee20000300a00 */
[----:B------:R-:W-:-:S03]  /*85370*/  IADD3 R34, P1, R49, R12, RZ ;  /* 0x0000000c31227210 */ /* 0x000fc60007f3e0ff */
[----:B------:R0:W-:Y:S01]  /*85380*/  STL.64 [R1+0x62f0], R6 ;  /* 0x0062f00601007387 */ /* 0x0001e20000100a00 */
[----:B--2---:R-:W-:-:S03]  /*85390*/  IADD3 R24, P0, R49, R14, RZ ;  /* 0x0000000e31187210 */ /* 0x004fc60007f1e0ff */
[----:B------:R1:W-:Y:S01]  /*853a0*/  STL.64 [R1+0x62e8], R14 ;  /* 0x0062e80e01007387 */ /* 0x0003e20000100a00 */
[----:B0-----:R-:W-:Y:S02]  /*853b0*/  IADD3 R6, P2, R49, R15, RZ ;  /* 0x0000000f31067210 */ /* 0x001fe40007f5e0ff */
[----:B-1----:R-:W-:-:S05]  /*853c0*/  SHF.R.S32.HI R14, RZ, 0x1f, R49 ;  /* 0x0000001fff0e7819 */ /* 0x002fca0000011431 */
[C---:B------:R-:W-:Y:S02]  /*853d0*/  IMAD.X R35, R14.reuse, 0x1, R11, P1 ;  /* 0x000000010e237824 */ /* 0x040fe400008e060b */
[C---:B------:R-:W-:Y:S02]  /*853e0*/  IMAD.X R25, R14.reuse, 0x1, R13, P0 ;  /* 0x000000010e197824 */ /* 0x040fe400000e060d */
[----:B------:R-:W-:Y:S01]  /*853f0*/  IMAD.X R7, R14, 0x1, R37, P2 ;  /* 0x000000010e077824 */ /* 0x000fe200010e0625 */
[----:B------:R0:W-:Y:S04]  /*85400*/  STL.64 [R1+0x42e8], R34 ;  /* 0x0042e82201007387 */ /* 0x0001e80000100a00 */
[----:B------:R-:W-:Y:S04]  /*85410*/  STL [R1+0x5638], R49 ;  /* 0x0056383101007387 */ /* 0x000fe80000100800 */
[----:B------:R3:W-:Y:S01]  /*85420*/  STL.64 [R1+0x42e0], R24 ;  /* 0x0042e01801007387 */ /* 0x0007e20000100a00 */
[----:B0-----:R-:W-:-:S03]  /*85430*/  IMAD.MOV.U32 R34, RZ, RZ, R29 ;  /* 0x000000ffff227224 */ /* 0x001fc600078e001d */
[----:B------:R0:W-:Y:S01]  /*85440*/  STL.64 [R1+0x42d8], R6 ;  /* 0x0042d80601007387 */ /* 0x0001e20000100a00 */
[----:B------:R-:W-:Y:S01]  /*85450*/  IMAD.MOV.U32 R35, RZ, RZ, R28 ;  /* 0x000000ffff237224 */ /* 0x000fe200078e001c */
[----:B------:R-:W-:Y:S02]  /*85460*/  IADD3 R28, P1, R49, R16, RZ ;  /* 0x00000010311c7210 */ /* 0x000fe40007f3e0ff */
[C---:B---3--:R-:W-:Y:S01]  /*85470*/  IADD3 R24, P0, R50.reuse, R18, RZ ;  /* 0x0000001232187210 */ /* 0x048fe20007f1e0ff */
[----:B0-----:R-:W-:Y:S02]  /*85480*/  IMAD.MOV.U32 R6, RZ, RZ, R34 ;  /* 0x000000ffff067224 */ /* 0x001fe400078e0022 */
[----:B------:R-:W-:Y:S01]  /*85490*/  IMAD.MOV.U32 R34, RZ, RZ, R27 ;  /* 0x000000ffff227224 */ /* 0x000fe200078e001b */
[----:B------:R-:W-:Y:S01]  /*854a0*/  SHF.R.S32.HI R27, RZ, 0x1f, R50 ;  /* 0x0000001fff1b7819 */ /* 0x000fe20000011432 */
[----:B------:R-:W-:Y:S01]  /*854b0*/  IMAD.MOV.U32 R7, RZ, RZ, R26 ;  /* 0x000000ffff077224 */ /* 0x000fe200078e001a */
[----:B------:R-:W-:Y:S01]  /*854c0*/  IADD3 R26, P2, R50, R20, RZ ;  /* 0x00000014321a7210 */ /* 0x000fe20007f5e0ff */
[----:B------:R-:W-:-:S02]  /*854d0*/  IMAD.X R29, R14, 0x1, R38, P1 ;  /* 0x000000010e1d7824 */ /* 0x000fc400008e0626 */
[C---:B------:R-:W-:Y:S02]  /*854e0*/  IMAD.X R25, R27.reuse, 0x1, R17, P0 ;  /* 0x000000011b197824 */ /* 0x040fe400000e0611 */
[----:B------:R-:W-:Y:S01]  /*854f0*/  IMAD.X R27, R27, 0x1, R19, P2 ;  /* 0x000000011b1b7824 */ /* 0x000fe200010e0613 */
[----:B------:R-:W-:Y:S04]  /*85500*/  STL.64 [R1+0x42d0], R28 ;  /* 0x0042d01c01007387 */ /* 0x000fe80000100a00 */
[----:B------:R0:W-:Y:S04]  /*85510*/  STL.64 [R1+0x42c8], R24 ;  /* 0x0042c81801007387 */ /* 0x0001e80000100a00 */
[----:B0-----:R-:W2:Y:S04]  /*85520*/  LDL.LU.64 R24, [R1+0x6310] ;  /* 0x0063100001187983 */ /* 0x001ea80000300a00 */
[----:B------:R-:W-:Y:S01]  /*85530*/  STL.64 [R1+0x62d8], R16 ;  /* 0x0062d81001007387 */ /* 0x000fe20000100a00 */
[----:B------:R-:W-:-:S03]  /*85540*/  IADD3 R28, P1, R50, R22, RZ ;  /* 0x00000016321c7210 */ /* 0x000fc60007f3e0ff */
[----:B------:R0:W-:Y:S04]  /*85550*/  STL.64 [R1+0x42c0], R26 ;  /* 0x0042c01a01007387 */ /* 0x0001e80000100a00 */
[----:B0-----:R-:W3:Y:S04]  /*85560*/  LDL.LU.64 R26, [R1+0x6308] ;  /* 0x00630800011a7983 */ /* 0x001ee80000300a00 */
[----:B------:R0:W-:Y:S02]  /*85570*/  STL.64 [R1+0x62e0], R18 ;  /* 0x0062e01201007387 */ /* 0x0001e40000100a00 */
[----:B0-----:R-:W-:-:S05]  /*85580*/  SHF.R.S32.HI R19, RZ, 0x1f, R50 ;  /* 0x0000001fff137819 */ /* 0x001fca0000011432 */
[----:B------:R-:W-:-:S05]  /*85590*/  IMAD.X R29, R19, 0x1, R21, P1 ;  /* 0x00000001131d7824 */ /* 0x000fca00008e0615 */
[----:B------:R0:W-:Y:S04]  /*855a0*/  STL.64 [R1+0x42b8], R28 ;  /* 0x0042b81c01007387 */ /* 0x0001e80000100a00 */
[----:B0-----:R-:W4:Y:S01]  /*855b0*/  LDL.LU.64 R28, [R1+0x6300] ;  /* 0x00630000011c7983 */ /* 0x001f220000300a00 */
[----:B------:R-:W-:Y:S02]  /*855c0*/  IMAD.MOV.U32 R49, RZ, RZ, R6 ;  /* 0x000000ffff317224 */ /* 0x000fe400078e0006 */
[----:B------:R-:W-:Y:S02]  /*855d0*/  IMAD.MOV.U32 R14, RZ, RZ, R7 ;  /* 0x000000ffff0e7224 */ /* 0x000fe400078e0007 */
[----:B------:R-:W-:Y:S02]  /*855e0*/  IMAD.MOV.U32 R17, RZ, RZ, R49 ;  /* 0x000000ffff117224 */ /* 0x000fe400078e0031 */
[----:B------:R-:W-:-:S02]  /*855f0*/  IMAD.MOV.U32 R49, RZ, RZ, R34 ;  /* 0x000000ffff317224 */ /* 0x000fc400078e0022 */
[----:B------:R-:W-:Y:S02]  /*85600*/  IMAD.MOV.U32 R16, RZ, RZ, R14 ;  /* 0x000000ffff107224 */ /* 0x000fe400078e000e */
[----:B------:R-:W-:Y:S01]  /*85610*/  IMAD.MOV.U32 R14, RZ, RZ, R35 ;  /* 0x000000ffff0e7224 */ /* 0x000fe200078e0023 */
[----:B--2---:R-:W-:-:S05]  /*85620*/  IADD3 R6, P0, R50, R24, RZ ;  /* 0x0000001832067210 */ /* 0x004fca0007f1e0ff */
[----:B------:R-:W-:-:S05]  /*85630*/  IMAD.X R7, R19, 0x1, R23, P0 ;  /* 0x0000000113077824 */ /* 0x000fca00000e0617 */
[----:B------:R-:W-:Y:S01]  /*85640*/  STL.64 [R1+0x42b0], R6 ;  /* 0x0042b00601007387 */ /* 0x000fe20000100a00 */
[----:B---3--:R-:W-:-:S05]  /*85650*/  IADD3 R18, P2, R50, R26, RZ ;  /* 0x0000001a32127210 */ /* 0x008fca0007f5e0ff */
[----:B------:R-:W-:-:S05]  /*85660*/  IMAD.X R19, R19, 0x1, R25, P2 ;  /* 0x0000000113137824 */ /* 0x000fca00010e0619 */
[----:B------:R-:W-:Y:S04]  /*85670*/  STL.64 [R1+0x42a8], R18 ;  /* 0x0042a81201007387 */ /* 0x000fe80000100a00 */
[----:B------:R0:W-:Y:S02]  /*85680*/  STL.64 [R1+0x62d0], R24 ;  /* 0x0062d01801007387 */ /* 0x0001e40000100a00 */
[----:B0-----:R-:W-:Y:S02]  /*85690*/  SHF.R.S32.HI R24, RZ, 0x1f, R50 ;  /* 0x0000001fff187819 */ /* 0x001fe40000011432 */
[----:B----4-:R-:W-:-:S05]  /*856a0*/  IADD3 R34, P1, R50, R28, RZ ;  /* 0x0000001c32227210 */ /* 0x010fca0007f3e0ff */
[----:B------:R-:W-:-:S05]  /*856b0*/  IMAD.X R35, R24, 0x1, R27, P1 ;  /* 0x0000000118237824 */ /* 0x000fca00008e061b */
[----:B------:R0:W-:Y:S04]  /*856c0*/  STL.64 [R1+0x42a0], R34 ;  /* 0x0042a02201007387 */ /* 0x0001e80000100a00 */
[----:B0-----:R-:W2:Y:S01]  /*856d0*/  LDL.LU.64 R34, [R1+0x62f8] ;  /* 0x0062f80001227983 */ /* 0x001ea20000300a00 */
[----:B------:R-:W-:Y:S01]  /*856e0*/  IADD3 R6, P0, R50, R30, RZ ;  /* 0x0000001e32067210 */ /* 0x000fe20007f1e0ff */
[----:B------:R-:W-:Y:S02]  /*856f0*/  IMAD.MOV.U32 R19, RZ, RZ, R16 ;  /* 0x000000ffff137224 */ /* 0x000fe400078e0010 */
[----:B------:R-:W-:Y:S02]  /*85700*/  IMAD.MOV.U32 R16, RZ, RZ, R14 ;  /* 0x000000ffff107224 */ /* 0x000fe400078e000e */
[----:B------:R-:W-:Y:S01]  /*85710*/  IMAD.X R7, R24, 0x1, R29, P0 ;  /* 0x0000000118077824 */ /* 0x000fe200000e061d */
[----:B------:R-:W-:-:S04]  /*85720*/  IADD3 R14, P2, R50, R32, RZ ;  /* 0x00000020320e7210 */ /* 0x000fc80007f5e0ff */
[----:B------:R0:W-:Y:S04]  /*85730*/  STL.64 [R1+0x4298], R6 ;  /* 0x0042980601007387 */ /* 0x0001e80000100a00 */
[----:B0-----:R-:W3:Y:S04]  /*85740*/  LDL.LU.64 R6, [R1+0x62f0] ;  /* 0x0062f00001067983 */ /* 0x001ee80000300a00 */
[----:B------:R-:W-:Y:S04]  /*85750*/  STL [R1+0x4290], R14 ;  /* 0x0042900e01007387 */ /* 0x000fe80000100800 */
[----:B------:R0:W-:Y:S02]  /*85760*/  STL.64 [R1+0x62c8], R28 ;  /* 0x0062c81c01007387 */ /* 0x0001e40000100a00 */
[----:B0-----:R-:W-:-:S02]  /*85770*/  IMAD.MOV.U32 R29, RZ, RZ, R15 ;  /* 0x000000ffff1d7224 */ /* 0x001fc400078e000f */
[----:B------:R-:W-:Y:S02]  /*85780*/  IMAD.X R29, R24, 0x1, R31, P2 ;  /* 0x00000001181d7824 */ /* 0x000fe400010e061f */
[----:B------:R-:W-:-:S03]  /*85790*/  IMAD.MOV.U32 R28, RZ, RZ, R14 ;  /* 0x000000ffff1c7224 */ /* 0x000fc600078e000e */
[----:B------:R-:W-:Y:S01]  /*857a0*/  STL [R1+0x4294], R29 ;  /* 0x0042941d01007387 */ /* 0x000fe20000100800 */
[----:B------:R-:W-:-:S03]  /*857b0*/  IADD3 R14, P0, R50, R36, RZ ;  /* 0x00000024320e7210 */ /* 0x000fc60007f1e0ff */
[----:B------:R0:W-:Y:S01]  /*857c0*/  STL.64 [R1+0x62c0], R30 ;  /* 0x0062c01e01007387 */ /* 0x0001e20000100a00 */
[----:B------:R-:W-:Y:S01]  /*857d0*/  IMAD.MOV.U32 R25, RZ, RZ, R19 ;  /* 0x000000ffff197224 */ /* 0x000fe200078e0013 */
[----:B0-----:R-:W-:Y:S02]  /*857e0*/  SHF.R.S32.HI R30, RZ, 0x1f, R50 ;  /* 0x0000001fff1e7819 */ /* 0x001fe40000011432 */
[----:B--2---:R-:W-:-:S03]  /*857f0*/  IADD3 R18, P1, R50, R34, RZ ;  /* 0x0000002232127210 */ /* 0x004fc60007f3e0ff */
[C---:B------:R-:W-:Y:S02]  /*85800*/  IMAD.X R15, R30.reuse, 0x1, R35, P0 ;  /* 0x000000011e0f7824 */ /* 0x040fe400000e0623 */
[----:B------:R-:W-:-:S05]  /*85810*/  IMAD.X R19, R30, 0x1, R33, P1 ;  /* 0x000000011e137824 */ /* 0x000fca00008e0621 */
[----:B------:R-:W-:Y:S04]  /*85820*/  STL.64 [R1+0x4288], R18 ;  /* 0x0042881201007387 */ /* 0x000fe80000100a00 */
[----:B------:R0:W-:Y:S04]  /*85830*/  STL.64 [R1+0x4280], R14 ;  /* 0x0042800e01007387 */ /* 0x0001e80000100a00 */
[----:B0-----:R-:W2:Y:S01]  /*85840*/  LDL.LU.64 R14, [R1+0x62e8] ;  /* 0x0062e800010e7983 */ /* 0x001ea20000300a00 */
[C---:B---3--:R-:W-:Y:S02]  /*85850*/  IADD3 R24, P2, R50.reuse, R6, RZ ;  /* 0x0000000632187210 */ /* 0x048fe40007f5e0ff */
[----:B------:R-:W-:Y:S01]  /*85860*/  IADD3 R18, P1, R50, R10, RZ ;  /* 0x0000000a32127210 */ /* 0x000fe20007f3e0ff */
[----:B------:R-:W-:-:S02]  /*85870*/  IMAD.MOV.U32 R29, RZ, RZ, R25 ;  /* 0x000000ffff1d7224 */ /* 0x000fc400078e0019 */
[C---:B------:R-:W-:Y:S02]  /*85880*/  IMAD.X R25, R30.reuse, 0x1, R5, P2 ;  /* 0x000000011e197824 */ /* 0x040fe400010e0605 */
[----:B------:R-:W-:Y:S01]  /*85890*/  IMAD.X R19, R30, 0x1, R7, P1 ;  /* 0x000000011e137824 */ /* 0x000fe200008e0607 */
[----:B------:R-:W-:Y:S01]  /*858a0*/  STL.64 [R1+0x62b8], R34 ;  /* 0x0062b82201007387 */ /* 0x000fe20000100a00 */
[----:B------:R-:W-:-:S03]  /*858b0*/  IMAD.MOV.U32 R31, RZ, RZ, R16 ;  /* 0x000000ffff1f7224 */ /* 0x000fc600078e0010 */
[----:B------:R-:W-:Y:S01]  /*858c0*/  STL.64 [R1+0x4278], R24 ;  /* 0x0042781801007387 */ /* 0x000fe20000100a00 */
[----:B------:R-:W-:-:S03]  /*858d0*/  IADD3 R16, P0, R50, R12, RZ ;  /* 0x0000000c32107210 */ /* 0x000fc60007f1e0ff */
[----:B------:R0:W-:Y:S01]  /*858e0*/  STL.64 [R1+0x4270], R18 ;  /* 0x0042701201007387 */ /* 0x0001e20000100a00 */
[----:B------:R-:W-:-:S03]  /*858f0*/  IMAD.MOV.U32 R28, RZ, RZ, R17 ;  /* 0x000000ffff1c7224 */ /* 0x000fc600078e0011 */
[----:B0-----:R-:W3:Y:S04]  /*85900*/  LDL.LU.64 R18, [R1+0x62e0] ;  /* 0x0062e00001127983 */ /* 0x001ee80000300a00 */
[----:B------:R0:W-:Y:S02]  /*85910*/  STL.64 [R1+0x62b0], R6 ;  /* 0x0062b00601007387 */ /* 0x0001e40000100a00 */
[----:B0-----:R-:W-:-:S05]  /*85920*/  SHF.R.S32.HI R6, RZ, 0x1f, R50 ;  /* 0x0000001fff067819 */ /* 0x001fca0000011432 */
[----:B------:R-:W-:Y:S01]  /*85930*/  IMAD.X R17, R6, 0x1, R11, P0 ;  /* 0x0000000106117824 */ /* 0x000fe200000e060b */
[----:B--2---:R-:W-:Y:S04]  /*85940*/  STL.64 [R1+0x62a8], R14 ;  /* 0x0062a80e01007387 */ /* 0x004fe80000100a00 */
[----:B------:R0:W-:Y:S04]  /*85950*/  STL.64 [R1+0x4268], R16 ;  /* 0x0042681001007387 */ /* 0x0001e80000100a00 */
[----:B0-----:R-:W2:Y:S01]  /*85960*/  LDL.LU.64 R16, [R1+0x62d8] ;  /* 0x0062d80001107983 */ /* 0x001ea20000300a00 */
[----:B------:R-:W-:-:S02]  /*85970*/  IADD3 R24, P2, R50, R14, RZ ;  /* 0x0000000e32187210 */ /* 0x000fc40007f5e0ff */
[----:B------:R-:W-:-:S03]  /*85980*/  IADD3 R34, P1, R50, R15, RZ ;  /* 0x0000000f32227210 */ /* 0x000fc60007f3e0ff */
[----:B------:R-:W-:Y:S02]  /*85990*/  IMAD.X R25, R6, 0x1, R13, P2 ;  /* 0x0000000106197824 */ /* 0x000fe400010e060d */
[----:B------:R-:W-:Y:S01]  /*859a0*/  STL [R1+0x4258], R34 ;  /* 0x0042582201007387 */ /* 0x000fe20000100800 */
[----:B------:R-:W-:Y:S02]  /*859b0*/  IMAD.MOV.U32 R30, RZ, RZ, R28 ;  /* 0x000000ffff1e7224 */ /* 0x000fe400078e001c */
[----:B------:R-:W-:Y:S01]  /*859c0*/  IMAD.MOV.U32 R14, RZ, RZ, R34 ;  /* 0x000000ffff0e7224 */ /* 0x000fe200078e0022 */
[----:B------:R-:W-:Y:S01]  /*859d0*/  STL [R1+0x563c], R50 ;  /* 0x00563c3201007387 */ /* 0x000fe20000100800 */
[----:B------:R-:W-:Y:S01]  /*859e0*/  SHF.R.S32.HI R14, RZ, 0x1f, R51 ;  /* 0x0000001fff0e7819 */ /* 0x000fe20000011433 */
[----:B------:R-:W-:Y:S02]  /*859f0*/  IMAD.MOV.U32 R15, RZ, RZ, R35 ;  /* 0x000000ffff0f7224 */ /* 0x000fe400078e0023 */
[----:B------:R3:W-:Y:S01]  /*85a00*/  STL.64 [R1+0x4260], R24 ;  /* 0x0042601801007387 */ /* 0x0007e20000100a00 */
[----:B------:R-:W-:-:S02]  /*85a10*/  IMAD.MOV.U32 R35, RZ, RZ, R31 ;  /* 0x000000ffff237224 */ /* 0x000fc400078e001f */
[----:B------:R-:W-:Y:S02]  /*85a20*/  IMAD.MOV.U32 R31, RZ, RZ, R29 ;  /* 0x000000ffff1f7224 */ /* 0x000fe400078e001d */
[----:B------:R-:W-:Y:S01]  /*85a30*/  IMAD.X R15, R6, 0x1, R37, P1 ;  /* 0x00000001060f7824 */ /* 0x000fe200008e0625 */
[----:B---3--:R-:W-:-:S04]  /*85a40*/  IADD3 R24, P2, R51, R18, RZ ;  /* 0x0000001233187210 */ /* 0x008fc80007f5e0ff */
[----:B------:R-:W-:Y:S01]  /*85a50*/  STL [R1+0x425c], R15 ;  /* 0x00425c0f01007387 */ /* 0x000fe20000100800 */
[----:B--2---:R-:W-:Y:S01]  /*85a60*/  IADD3 R28, P0, R50, R16, RZ ;  /* 0x00000010321c7210 */ /* 0x004fe20007f1e0ff */
[----:B------:R-:W-:-:S04]  /*85a70*/  IMAD.X R25, R14, 0x1, R17, P2 ;  /* 0x000000010e197824 */ /* 0x000fc800010e0611 */
[----:B------:R-:W-:-:S05]  /*85a80*/  IMAD.X R29, R6, 0x1, R38, P0 ;  /* 0x00000001061d7824 */ /* 0x000fca00000e0626 */
[----:B------:R-:W-:Y:S04]  /*85a90*/  STL.64 [R1+0x4250], R28 ;  /* 0x0042501c01007387 */ /* 0x000fe80000100a00 */
[----:B------:R0:W-:Y:S04]  /*85aa0*/  STL.64 [R1+0x4248], R24 ;  /* 0x0042481801007387 */ /* 0x0001e80000100a00 */
[----:B0-----:R-:W2:Y:S01]  /*85ab0*/  LDL.LU.64 R24, [R1+0x62d0] ;  /* 0x0062d00001187983 */ /* 0x001ea20000300a00 */
[C---:B------:R-:W-:Y:S02]  /*85ac0*/  IADD3 R34, P1, R51.reuse, R20, RZ ;  /* 0x0000001433227210 */ /* 0x040fe40007f3e0ff */
[----:B------:R-:W-:Y:S01]  /*85ad0*/  IADD3 R28, P0, R51, R22, RZ ;  /* 0x00000016331c7210 */ /* 0x000fe20007f1e0ff */
[----:B------:R-:W-:-:S02]  /*85ae0*/  IMAD.MOV.U32 R7, RZ, RZ, R35 ;  /* 0x000000ffff077224 */ /* 0x000fc400078e0023 */
[C---:B------:R-:W-:Y:S02]  /*85af0*/  IMAD.X R35, R14.reuse, 0x1, R19, P1 ;  /* 0x000000010e237824 */ /* 0x040fe400008e0613 */
[----:B------:R-:W-:-:S03]  /*85b00*/  IMAD.X R29, R14, 0x1, R21, P0 ;  /* 0x000000010e1d7824 */ /* 0x000fc600000e0615 */
[----:B------:R-:W-:Y:S01]  /*85b10*/  STL.64 [R1+0x4240], R34 ;  /* 0x0042402201007387 */ /* 0x000fe20000100a00 */
[----:B------:R-:W-:-:S03]  /*85b20*/  IMAD.MOV.U32 R6, RZ, RZ, R30 ;  /* 0x000000ffff067224 */ /* 0x000fc600078e001e */
[----:B------:R0:W-:Y:S01]  /*85b30*/  STL.64 [R1+0x4238], R28 ;  /* 0x0042381c01007387 */ /* 0x0001e20000100a00 */
[----:B------:R-:W-:Y:S02]  /*85b40*/  IMAD.MOV.U32 R15, RZ, RZ, R7 ;  /* 0x000000ffff0f7224 */ /* 0x000fe400078e0007 */
[----:B------:R-:W-:Y:S01]  /*85b50*/  IMAD.MOV.U32 R7, RZ, RZ, R31 ;  /* 0x000000ffff077224 */ /* 0x000fe200078e001f */
[----:B0-----:R-:W3:Y:S04]  /*85b60*/  LDL.LU.64 R28, [R1+0x62c8] ;  /* 0x0062c800011c7983 */ /* 0x001ee80000300a00 */
[----:B------:R0:W-:Y:S02]  /*85b70*/  STL.64 [R1+0x6290], R20 ;  /* 0x0062901401007387 */ /* 0x0001e40000100a00 */
[----:B0-----:R-:W-:-:S02]  /*85b80*/  SHF.R.S32.HI R21, RZ, 0x1f, R51 ;  /* 0x0000001fff157819 */ /* 0x001fc40000011433 */
[C---:B------:R-:W-:Y:S02]  /*85b90*/  IADD3 R34, P1, R51.reuse, R26, RZ ;  /* 0x0000001a33227210 */ /* 0x040fe40007f3e0ff */
[----:B--2---:R-:W-:-:S05]  /*85ba0*/  IADD3 R30, P2, R51, R24, RZ ;  /* 0x00000018331e7210 */ /* 0x004fca0007f5e0ff */
[----:B------:R-:W-:-:S05]  /*85bb0*/  IMAD.X R31, R21, 0x1, R23, P2 ;  /* 0x00000001151f7824 */ /* 0x000fca00010e0617 */
[----:B------:R0:W-:Y:S01]  /*85bc0*/  STL.64 [R1+0x4230], R30 ;  /* 0x0042301e01007387 */ /* 0x0001e20000100a00 */
[----:B------:R-:W-:-:S03]  /*85bd0*/  IMAD.X R35, R21, 0x1, R25, P1 ;  /* 0x0000000115237824 */ /* 0x000fc600008e0619 */
[----:B0-----:R-:W2:Y:S04]  /*85be0*/  LDL.LU.64 R30, [R1+0x62c0] ;  /* 0x0062c000011e7983 */ /* 0x001ea80000300a00 */
[----:B------:R-:W-:Y:S04]  /*85bf0*/  STL.64 [R1+0x6298], R22 ;  /* 0x0062981601007387 */ /* 0x000fe80000100a00 */
[----:B------:R0:W-:Y:S04]  /*85c00*/  STL.64 [R1+0x4228], R34 ;  /* 0x0042282201007387 */ /* 0x0001e80000100a00 */
[----:B0-----:R-:W4:Y:S01]  /*85c10*/  LDL.LU.64 R34, [R1+0x62b8] ;  /* 0x0062b80001227983 */ /* 0x001f220000300a00 */
[----:B---3--:R-:W-:Y:S01]  /*85c20*/  IADD3 R20, P0, R51, R28, RZ ;  /* 0x0000001c33147210 */ /* 0x008fe20007f1e0ff */
[----:B------:R-:W-:-:S02]  /*85c30*/  IMAD.MOV.U32 R50, RZ, RZ, R15 ;  /* 0x000000ffff327224 */ /* 0x000fc400078e000f */
[----:B------:R-:W-:Y:S02]  /*85c40*/  IMAD.MOV.U32 R15, RZ, RZ, R7 ;  /* 0x000000ffff0f7224 */ /* 0x000fe400078e0007 */
[----:B------:R-:W-:Y:S02]  /*85c50*/  IMAD.X R21, R21, 0x1, R27, P0 ;  /* 0x0000000115157824 */ /* 0x000fe400000e061b */
[----:B------:R-:W-:-:S03]  /*85c60*/  IMAD.MOV.U32 R14, RZ, RZ, R6 ;  /* 0x000000ffff0e7224 */ /* 0x000fc600078e0006 */
[----:B------:R0:W-:Y:S02]  /*85c70*/  STL.64 [R1+0x4220], R20 ;  /* 0x0042201401007387 */ /* 0x0001e40000100a00 */
[----:B0-----:R-:W-:Y:S01]  /*85c80*/  IMAD.MOV.U32 R21, RZ, RZ, R15 ;  /* 0x000000ffff157224 */ /* 0x001fe200078e000f */
[----:B------:R-:W-:Y:S01]  /*85c90*/  SHF.R.S32.HI R15, RZ, 0x1f, R51 ;  /* 0x0000001fff0f7819 */ /* 0x000fe20000011433 */
[----:B------:R-:W-:Y:S01]  /*85ca0*/  IMAD.MOV.U32 R20, RZ, RZ, R14 ;  /* 0x000000ffff147224 */ /* 0x000fe200078e000e */
[C---:B------:R-:W-:Y:S02]  /*85cb0*/  IADD3 R22, P1, R51.reuse, R32, RZ ;  /* 0x0000002033167210 */ /* 0x040fe40007f3e0ff */
[----:B--2---:R-:W-:-:S05]  /*85cc0*/  IADD3 R6, P2, R51, R30, RZ ;  /* 0x0000001e33067210 */ /* 0x004fca0007f5e0ff */
[----:B------:R-:W-:-:S05]  /*85cd0*/  IMAD.X R7, R15, 0x1, R29, P2 ;  /* 0x000000010f077824 */ /* 0x000fca00010e061d */
[----:B------:R0:W-:Y:S01]  /*85ce0*/  STL.64 [R1+0x4218], R6 ;  /* 0x0042180601007387 */ /* 0x0001e20000100a00 */
[----:B------:R-:W-:-:S03]  /*85cf0*/  IMAD.X R23, R15, 0x1, R31, P1 ;  /* 0x000000010f177824 */ /* 0x000fc600008e061f */
[----:B0-----:R-:W2:Y:S01]  /*85d00*/  LDL.LU.64 R6, [R1+0x62b0] ;  /* 0x0062b00001067983 */ /* 0x001ea20000300a00 */
[----:B----4-:R-:W-:-:S05]  /*85d10*/  IADD3 R14, P0, R51, R34, RZ ;  /* 0x00000022330e7210 */ /* 0x010fca0007f1e0ff */
[----:B------:R-:W-:Y:S01]  /*85d20*/  IMAD.X R15, R15, 0x1, R33, P0 ;  /* 0x000000010f0f7824 */ /* 0x000fe200000e0621 */
[----:B------:R-:W-:Y:S04]  /*85d30*/  STL.64 [R1+0x6288], R28 ;  /* 0x0062881c01007387 */ /* 0x000fe80000100a00 */
[----:B------:R-:W-:Y:S04]  /*85d40*/  STL.64 [R1+0x4210], R22 ;  /* 0x0042101601007387 */ /* 0x000fe80000100a00 */
[----:B------:R0:W-:Y:S04]  /*85d50*/  STL.64 [R1+0x4208], R14 ;  /* 0x0042080e01007387 */ /* 0x0001e80000100a00 */
[----:B0-----:R-:W3:Y:S01]  /*85d60*/  LDL.LU.64 R14, [R1+0x62a8] ;  /* 0x0062a800010e7983 */ /* 0x001ee20000300a00 */
[----:B------:R-:W-:-:S03]  /*85d70*/  IADD3 R28, P2, R51, R36, RZ ;  /* 0x00000024331c7210 */ /* 0x000fc60007f5e0ff */
[----:B------:R0:W-:Y:S02]  /*85d80*/  STL.64 [R1+0x6280], R32 ;  /* 0x0062802001007387 */ /* 0x0001e40000100a00 */
[----:B0-----:R-:W-:Y:S02]  /*85d90*/  SHF.R.S32.HI R33, RZ, 0x1f, R51 ;  /* 0x0000001fff217819 */ /* 0x001fe40000011433 */
[----:B------:R-:W-:-:S03]  /*85da0*/  IADD3 R32, P0, R51, R10, RZ ;  /* 0x0000000a33207210 */ /* 0x000fc60007f1e0ff */
[----:B------:R-:W-:-:S05]  /*85db0*/  IMAD.X R29, R33, 0x1, R35, P2 ;  /* 0x00000001211d7824 */ /* 0x000fca00010e0623 */
[----:B------:R0:W-:Y:S02]  /*85dc0*/  STL.64 [R1+0x4200], R28 ;  /* 0x0042001c01007387 */ /* 0x0001e40000100a00 */
[----:B0-----:R-:W-:Y:S02]  /*85dd0*/  IMAD.MOV.U32 R28, RZ, RZ, R20 ;  /* 0x000000ffff1c7224 */ /* 0x001fe400078e0014 */
[----:B------:R-:W-:Y:S02]  /*85de0*/  IMAD.MOV.U32 R29, RZ, RZ, R21 ;  /* 0x000000ffff1d7224 */ /* 0x000fe400078e0015 */
[----:B------:R-:W-:Y:S02]  /*85df0*/  IMAD.MOV.U32 R20, RZ, RZ, R49 ;  /* 0x000000ffff147224 */ /* 0x000fe400078e0031 */
[----:B------:R-:W-:Y:S02]  /*85e00*/  IMAD.MOV.U32 R21, RZ, RZ, R47 ;  /* 0x000000ffff157224 */ /* 0x000fe400078e002f */
[----:B------:R-:W-:-:S02]  /*85e10*/  IMAD.MOV.U32 R49, RZ, RZ, R48 ;  /* 0x000000ffff317224 */ /* 0x000fc400078e0030 */
[----:B------:R-:W-:Y:S02]  /*85e20*/  IMAD.MOV.U32 R48, RZ, RZ, R41 ;  /* 0x000000ffff307224 */ /* 0x000fe400078e0029 */
[----:B------:R-:W-:Y:S01]  /*85e30*/  IMAD.MOV.U32 R41, RZ, RZ, R52 ;  /* 0x000000ffff297224 */ /* 0x000fe200078e0034 */
[C---:B------:R-:W-:Y:S01]  /*85e40*/  IADD3 R52, P2, R51.reuse, R12, RZ ;  /* 0x0000000c33347210 */ /* 0x040fe20007f5e0ff */
[----:B------:R-:W-:Y:S01]  /*85e50*/  IMAD.MOV.U32 R47, RZ, RZ, R53 ;  /* 0x000000ffff2f7224 */ /* 0x000fe200078e0035 */
[----:B--2---:R-:W-:-:S05]  /*85e60*/  IADD3 R22, P1, R51, R6, RZ ;  /* 0x0000000633167210 */ /* 0x004fca0007f3e0ff */
[C---:B------:R-:W-:Y:S02]  /*85e70*/  IMAD.X R23, R33.reuse, 0x1, R5, P1 ;  /* 0x0000000121177824 */ /* 0x040fe400008e0605 */
[----:B------:R-:W-:-:S03]  /*85e80*/  IMAD.X R33, R33, 0x1, R7, P0 ;  /* 0x0000000121217824 */ /* 0x000fc600000e0607 */
[----:B------:R-:W-:Y:S04]  /*85e90*/  STL.64 [R1+0x41f8], R22 ;  /* 0x0041f81601007387 */ /* 0x000fe80000100a00 */
[----:B------:R0:W-:Y:S04]  /*85ea0*/  STL.64 [R1+0x41f0], R32 ;  /* 0x0041f02001007387 */ /* 0x0001e80000100a00 */
[----:B------:R1:W-:Y:S01]  /*85eb0*/  STL.64 [R1+0x6278], R6 ;  /* 0x0062780601007387 */ /* 0x0003e20000100a00 */
[----:B0-----:R-:W-:Y:S02]  /*85ec0*/  IMAD.MOV.U32 R32, RZ, RZ, R28 ;  /* 0x000000ffff207224 */ /* 0x001fe400078e001c */
[----:B------:R-:W-:-:S02]  /*85ed0*/  IMAD.MOV.U32 R33, RZ, RZ, R29 ;  /* 0x000000ffff217224 */ /* 0x000fc400078e001d */
[----:B------:R-:W-:Y:S01]  /*85ee0*/  IMAD.MOV.U32 R29, RZ, RZ, R21 ;  /* 0x000000ffff1d7224 */ /* 0x000fe200078e0015 */
[----:B-1----:R-:W-:Y:S01]  /*85ef0*/  SHF.R.S32.HI R6, RZ, 0x1f, R51 ;  /* 0x0000001fff067819 */ /* 0x002fe20000011433 */
[----:B------:R-:W-:Y:S01]  /*85f00*/  IMAD.MOV.U32 R7, RZ, RZ, R32 ;  /* 0x000000ffff077224 */ /* 0x000fe200078e0020 */
[C---:B---3--:R-:W-:Y:S01]  /*85f10*/  IADD3 R22, P1, R51.reuse, R14, RZ ;  /* 0x0000000e33167210 */ /* 0x048fe20007f3e0ff */
[----:B------:R-:W-:Y:S02]  /*85f20*/  IMAD.MOV.U32 R23, RZ, RZ, R33 ;  /* 0x000000ffff177224 */ /* 0x000fe400078e0021 */
[----:B------:R-:W-:Y:S02]  /*85f30*/  IMAD.MOV.U32 R33, RZ, RZ, R29 ;  /* 0x000000ffff217224 */ /* 0x000fe400078e001d */
[----:B------:R-:W-:Y:S01]  /*85f40*/  IMAD.MOV.U32 R28, RZ, RZ, R20 ;  /* 0x000000ffff1c7224 */ /* 0x000fe200078e0014 */
[----:B------:R-:W-:Y:S01]  /*85f50*/  IADD3 R20, P0, R51, R15, RZ ;  /* 0x0000000f33147210 */ /* 0x000fe20007f1e0ff */
[----:B------:R-:W-:-:S02]  /*85f60*/  IMAD.X R53, R6, 0x1, R11, P2 ;  /* 0x0000000106357824 */ /* 0x000fc400010e060b */
[----:B------:R-:W-:Y:S02]  /*85f70*/  IMAD.MOV.U32 R29, RZ, RZ, R6 ;  /* 0x000000ffff1d7224 */ /* 0x000fe400078e0006 */
[----:B------:R-:W-:Y:S01]  /*85f80*/  IMAD.MOV.U32 R6, RZ, RZ, R7 ;  /* 0x000000ffff067224 */ /* 0x000fe200078e0007 */
[----:B------:R-:W-:Y:S01]  /*85f90*/  STL.64 [R1+0x6268], R14 ;  /* 0x0062680e01007387 */ /* 0x000fe20000100a00 */
[----:B------:R-:W-:Y:S02]  /*85fa0*/  IMAD.MOV.U32 R7, RZ, RZ, R23 ;  /* 0x000000ffff077224 */ /* 0x000fe400078e0017 */
[C---:B------:R-:W-:Y:S01]  /*85fb0*/  IMAD.X R23, R29.reuse, 0x1, R13, P1 ;  /* 0x000000011d177824 */ /* 0x040fe200008e060d */
[----:B------:R0:W-:Y:S01]  /*85fc0*/  STL.64 [R1+0x41e8], R52 ;  /* 0x0041e83401007387 */ /* 0x0001e20000100a00 */
[----:B------:R-:W-:-:S03]  /*85fd0*/  IMAD.X R21, R29, 0x1, R37, P0 ;  /* 0x000000011d157824 */ /* 0x000fc600000e0625 */
[----:B0-----:R-:W2:Y:S04]  /*85fe0*/  LDL.LU.64 R52, [R1+0x62a0] ;  /* 0x0062a00001347983 */ /* 0x001ea80000300a00 */
[----:B------:R-:W-:Y:S04]  /*85ff0*/  STL.64 [R1+0x6270], R10 ;  /* 0x0062700a01007387 */ /* 0x000fe80000100a00 */
[----:B------:R-:W-:Y:S04]  /*86000*/  STL [R1+0x5640], R51 ;  /* 0x0056403301007387 */ /* 0x000fe80000100800 */
[----:B------:R0:W-:Y:S04]  /*86010*/  STL.64 [R1+0x41e0], R22 ;  /* 0x0041e01601007387 */ /* 0x0001e80000100a00 */
[----:B0-----:R-:W3:Y:S04]  /*86020*/  LDL.LU.64 R22, [R1+0x6298] ;  /* 0x0062980001167983 */ /* 0x001ee80000300a00 */
[----:B------:R0:W-:Y:S04]  /*86030*/  STL.64 [R1+0x41d8], R20 ;  /* 0x0041d81401007387 */ /* 0x0001e80000100a00 */
[----:B0-----:R-:W4:Y:S01]  /*86040*/  LDL.LU.64 R20, [R1+0x6290] ;  /* 0x0062900001147983 */ /* 0x001f220000300a00 */
[----:B------:R-:W-:Y:S01]  /*86050*/  IMAD.MOV.U32 R32, RZ, RZ, R28 ;  /* 0x000000ffff207224 */ /* 0x000fe200078e001c */
[----:B------:R-:W-:Y:S01]  /*86060*/  IADD3 R28, P2, R51, R16, RZ ;  /* 0x00000010331c7210 */ /* 0x000fe20007f5e0ff */
[----:B------:R-:W-:-:S04]  /*86070*/  IMAD.MOV.U32 R15, RZ, RZ, R6 ;  /* 0x000000ffff0f7224 */ /* 0x000fc800078e0006 */
[----:B------:R-:W-:Y:S02]  /*86080*/  IMAD.X R29, R29, 0x1, R38, P2 ;  /* 0x000000011d1d7824 */ /* 0x000fe400010e0626 */
[----:B------:R-:W-:-:S03]  /*86090*/  IMAD.MOV.U32 R6, RZ, RZ, R32 ;  /* 0x000000ffff067224 */ /* 0x000fc600078e0020 */
[----:B------:R3:W-:Y:S01]  /*860a0*/  STL.64 [R1+0x41d0], R28 ;  /* 0x0041d01c01007387 */ /* 0x0007e20000100a00 */
[----:B------:R-:W-:Y:S02]  /*860b0*/  IMAD.MOV.U32 R14, RZ, RZ, R7 ;  /* 0x000000ffff0e7224 */ /* 0x000fe400078e0007 */
[----:B------:R-:W-:Y:S01]  /*860c0*/  IMAD.MOV.U32 R7, RZ, RZ, R33 ;  /* 0x000000ffff077224 */ /* 0x000fe200078e0021 */
[----:B--2---:R-:W-:Y:S02]  /*860d0*/  IADD3 R10, P1, R52, R18, RZ ;  /* 0x00000012340a7210 */ /* 0x004fe40007f3e0ff */
[----:B------:R-:W-:-:S05]  /*860e0*/  SHF.R.S32.HI R51, RZ, 0x1f, R52 ;  /* 0x0000001fff337819 */ /* 0x000fca0000011434 */
[----:B------:R-:W-:-:S05]  /*860f0*/  IMAD.X R11, R51, 0x1, R17, P1 ;  /* 0x00000001330b7824 */ /* 0x000fca00008e0611 */
[----:B------:R0:W-:Y:S01]  /*86100*/  STL.64 [R1+0x41c8], R10 ;  /* 0x0041c80a01007387 */ /* 0x0001e20000100a00 */
[C---:B---3--:R-:W-:Y:S01]  /*86110*/  IADD3 R28, P2, R52.reuse, R22, RZ ;  /* 0x00000016341c7210 */ /* 0x048fe20007f5e0ff */
[----:B0-----:R-:W-:Y:S01]  /*86120*/  IMAD.MOV.U32 R11, RZ, RZ, R6 ;  /* 0x000000ffff0b7224 */ /* 0x001fe200078e0006 */
[C---:B------:R-:W-:Y:S02]  /*86130*/  IADD3 R6, P1, R52.reuse, R24, RZ ;  /* 0x0000001834067210 */ /* 0x040fe40007f3e0ff */
[----:B----4-:R-:W-:Y:S01]  /*86140*/  IADD3 R32, P0, R52, R20, RZ ;  /* 0x0000001434207210 */ /* 0x010fe20007f1e0ff */
[----:B------:R-:W-:-:S04]  /*86150*/  IMAD.X R29, R51, 0x1, R21, P2 ;  /* 0x00000001331d7824 */ /* 0x000fc800010e0615 */
[----:B------:R-:W-:-:S05]  /*86160*/  IMAD.X R33, R51, 0x1, R19, P0 ;  /* 0x0000000133217824 */ /* 0x000fca00000e0613 */
[----:B------:R0:W-:Y:S04]  /*86170*/  STL.64 [R1+0x41c0], R32 ;  /* 0x0041c02001007387 */ /* 0x0001e80000100a00 */
[----:B------:R1:W-:Y:S01]  /*86180*/  STL.64 [R1+0x41b8], R28 ;  /* 0x0041b81c01007387 */ /* 0x0003e20000100a00 */
[----:B------:R-:W-:Y:S02]  /*86190*/  IMAD.MOV.U32 R10, RZ, RZ, R14 ;  /* 0x000000ffff0a7224 */ /* 0x000fe400078e000e */
[----:B------:R-:W-:Y:S01]  /*861a0*/  IMAD.MOV.U32 R14, RZ, RZ, R7 ;  /* 0x000000ffff0e7224 */ /* 0x000fe200078e0007 */
[----:B0-----:R-:W-:Y:S01]  /*861b0*/  IADD3 R32, P0, R52, R26, RZ ;  /* 0x0000001a34207210 */ /* 0x001fe20007f1e0ff */
[----:B-1----:R-:W2:Y:S01]  /*861c0*/  LDL.LU.64 R28, [R1+0x6288] ;  /* 0x00628800011c7983 */ /* 0x002ea20000300a00 */
[----:B------:R-:W-:-:S03]  /*861d0*/  IMAD.X R7, R51, 0x1, R23, P1 ;  /* 0x0000000133077824 */ /* 0x000fc600008e0617 */
[----:B------:R-:W-:Y:S01]  /*861e0*/  IMAD.X R33, R51, 0x1, R25, P0 ;  /* 0x0000000133217824 */ /* 0x000fe200000e0619 */
[----:B------:R-:W-:Y:S04]  /*861f0*/  STL.64 [R1+0x6260], R20 ;  /* 0x0062601401007387 */ /* 0x000fe80000100a00 */
[----:B------:R-:W-:Y:S04]  /*86200*/  STL.64 [R1+0x41b0], R6 ;  /* 0x0041b00601007387 */ /* 0x000fe80000100a00 */
[----:B------:R0:W-:Y:S04]  /*86210*/  STL.64 [R1+0x41a8], R32 ;  /* 0x0041a82001007387 */ /* 0x0001e80000100a00 */
[----:B0-----:R-:W3:Y:S01]  /*86220*/  LDL.LU.64 R32, [R1+0x6280] ;  /* 0x0062800001207983 */ /* 0x001ee20000300a00 */
[----:B------:R-:W-:-:S03]  /*86230*/  IADD3 R6, P1, R52, R30, RZ ;  /* 0x0000001e34067210 */ /* 0x000fc60007f3e0ff */
[----:B------:R-:W-:Y:S01]  /*86240*/  STL.64 [R1+0x6258], R24 ;  /* 0x0062581801007387 */ /* 0x000fe20000100a00 */
[----:B--2---:R-:W-:-:S05]  /*86250*/  IADD3 R20, P2, R52, R28, RZ ;  /* 0x0000001c34147210 */ /* 0x004fca0007f5e0ff */
[----:B------:R-:W-:-:S05]  /*86260*/  IMAD.X R21, R51, 0x1, R27, P2 ;  /* 0x0000000133157824 */ /* 0x000fca00010e061b */
[----:B------:R0:W-:Y:S04]  /*86270*/  STL.64 [R1+0x41a0], R20 ;  /* 0x0041a01401007387 */ /* 0x0001e80000100a00 */
[----:B------:R1:W-:Y:S01]  /*86280*/  STL.64 [R1+0x6250], R26 ;  /* 0x0062501a01007387 */ /* 0x0003e20000100a00 */
[----:B------:R-:W-:Y:S02]  /*86290*/  IMAD.MOV.U32 R51, RZ, RZ, R11 ;  /* 0x000000ffff337224 */ /* 0x000fe400078e000b */
[----:B0-----:R-:W-:Y:S01]  /*862a0*/  IMAD.MOV.U32 R21, RZ, RZ, R10 ;  /* 0x000000ffff157224 */ /* 0x001fe200078e000a */
[----:B------:R-:W-:Y:S02]  /*862b0*/  IADD3 R10, P2, R52, R34, RZ ;  /* 0x00000022340a7210 */ /* 0x000fe40007f5e0ff */
[----:B-1----:R-:W-:-:S02]  /*862c0*/  SHF.R.S32.HI R26, RZ, 0x1f, R52 ;  /* 0x0000001fff1a7819 */ /* 0x002fc40000011434 */
[----:B---3--:R-:W-:-:S03]  /*862d0*/  IADD3 R24, P0, R52, R32, RZ ;  /* 0x0000002034187210 */ /* 0x008fc60007f1e0ff */
[C---:B------:R-:W-:Y:S02]  /*862e0*/  IMAD.X R7, R26.reuse, 0x1, R29, P1 ;  /* 0x000000011a077824 */ /* 0x040fe400008e061d */
[C---:B------:R-:W-:Y:S02]  /*862f0*/  IMAD.X R25, R26.reuse, 0x1, R31, P0 ;  /* 0x000000011a197824 */ /* 0x040fe400000e061f */
[----:B------:R-:W-:Y:S01]  /*86300*/  IMAD.X R11, R26, 0x1, R33, P2 ;  /* 0x000000011a0b7824 */ /* 0x000fe200010e0621 */
[----:B------:R0:W-:Y:S01]  /*86310*/  STL.64 [R1+0x4198], R6 ;  /* 0x0041980601007387 */ /* 0x0001e20000100a00 */
[----:B------:R-:W-:Y:S01]  /*86320*/  IMAD.MOV.U32 R20, RZ, RZ, R14 ;  /* 0x000000ffff147224 */ /* 0x000fe200078e000e */
[----:B------:R-:W-:Y:S01]  /*86330*/  IADD3 R14, P1, R52, R36, RZ ;  /* 0x00000024340e7210 */ /* 0x000fe20007f3e0ff */
[----:B------:R-:W-:Y:S01]  /*86340*/  IMAD.MOV.U32 R27, RZ, RZ, R51 ;  /* 0x000000ffff1b7224 */ /* 0x000fe200078e0033 */
[----:B0-----:R-:W2:Y:S04]  /*86350*/  LDL.LU.64 R6, [R1+0x6278] ;  /* 0x0062780001067983 */ /* 0x001ea80000300a00 */
[----:B------:R-:W-:Y:S04]  /*86360*/  STL.64 [R1+0x4190], R24 ;  /* 0x0041901801007387 */ /* 0x000fe80000100a00 */
[----:B------:R0:W-:Y:S01]  /*86370*/  STL.64 [R1+0x4188], R10 ;  /* 0x0041880a01007387 */ /* 0x0001e20000100a00 */
[----:B------:R-:W-:-:S02]  /*86380*/  IMAD.MOV.U32 R51, RZ, RZ, R15 ;  /* 0x000000ffff337224 */ /* 0x000fc400078e000f */
[----:B------:R-:W-:Y:S01]  /*86390*/  IMAD.X R15, R26, 0x1, R35, P1 ;  /* 0x000000011a0f7824 */ /* 0x000fe200008e0623 */
[----:B0-----:R-:W3:Y:S04]  /*863a0*/  LDL.LU.64 R10, [R1+0x6270] ;  /* 0x00627000010a7983 */ /* 0x001ee80000300a00 */
[----:B------:R-:W-:Y:S04]  /*863b0*/  STL.64 [R1+0x6248], R32 ;  /* 0x0062482001007387 */ /* 0x000fe80000100a00 */
[----:B------:R0:W-:Y:S04]  /*863c0*/  STL.64 [R1+0x4180], R14 ;  /* 0x0041800e01007387 */ /* 0x0001e80000100a00 */
[----:B0-----:R-:W4:Y:S04]  /*863d0*/  LDL.LU.64 R14, [R1+0x6268] ;  /* 0x00626800010e7983 */ /* 0x001f280000300a00 */
[----:B------:R0:W-:Y:S02]  /*863e0*/  STL.64 [R1+0x6240], R34 ;  /* 0x0062402201007387 */ /* 0x0001e40000100a00 */
[----:B0-----:R-:W-:-:S02]  /*863f0*/  IADD3 R34, P1, R52, R12, RZ ;  /* 0x0000000c34227210 */ /* 0x001fc40007f3e0ff */
[----:B--2---:R-:W-:-:S05]  /*86400*/  IADD3 R24, P0, R52, R6, RZ ;  /* 0x0000000634187210 */ /* 0x004fca0007f1e0ff */
[----:B------:R-:W-:-:S05]  /*86410*/  IMAD.X R25, R26, 0x1, R5, P0 ;  /* 0x000000011a197824 */ /* 0x000fca00000e0605 */
[----:B------:R4:W-:Y:S01]  /*86420*/  STL.64 [R1+0x4178], R24 ;  /* 0x0041781801007387 */ /* 0x0009e20000100a00 */
[----:B---3--:R-:W-:-:S05]  /*86430*/  IADD3 R32, P2, R52, R10, RZ ;  /* 0x0000000a34207210 */ /* 0x008fca0007f5e0ff */
[----:B------:R-:W-:-:S05]  /*86440*/  IMAD.X R33, R26, 0x1, R7, P2 ;  /* 0x000000011a217824 */ /* 0x000fca00010e0607 */
[----:B------:R0:W-:Y:S04]  /*86450*/  STL.64 [R1+0x4170], R32 ;  /* 0x0041702001007387 */ /* 0x0001e80000100a00 */
[----:B------:R1:W-:Y:S01]  /*86460*/  STL.64 [R1+0x6238], R6 ;  /* 0x0062380601007387 */ /* 0x0003e20000100a00 */
[----:B------:R-:W-:Y:S01]  /*86470*/  IMAD.MOV.U32 R26, RZ, RZ, R21 ;  /* 0x000000ffff1a7224 */ /* 0x000fe200078e0015 */
[C---:B----4-:R-:W-:Y:S01]  /*86480*/  IADD3 R24, P0, R52.reuse, R14, RZ ;  /* 0x0000000e34187210 */ /* 0x050fe20007f1e0ff */
[----:B0-----:R-:W-:Y:S01]  /*86490*/  IMAD.MOV.U32 R33, RZ, RZ, R20 ;  /* 0x000000ffff217224 */ /* 0x001fe200078e0014 */
[----:B------:R-:W-:Y:S02]  /*864a0*/  IADD3 R20, P2, R52, R15, RZ ;  /* 0x0000000f34147210 */ /* 0x000fe40007f5e0ff */
[----:B-1----:R-:W-:Y:S01]  /*864b0*/  SHF.R.S32.HI R6, RZ, 0x1f, R52 ;  /* 0x0000001fff067819 */ /* 0x002fe20000011434 */
[----:B------:R-:W-:Y:S04]  /*864c0*/  STL.64 [R1+0x6230], R14 ;  /* 0x0062300e01007387 */ /* 0x000fe80000100a00 */
[----:B------:R-:W-:-:S02]  /*864d0*/  IMAD.X R35, R6, 0x1, R11, P1 ;  /* 0x0000000106237824 */ /* 0x000fc400008e060b */
[C---:B------:R-:W-:Y:S02]  /*864e0*/  IMAD.X R25, R6.reuse, 0x1, R13, P0 ;  /* 0x0000000106197824 */ /* 0x040fe400000e060d */
[----:B------:R-:W-:Y:S01]  /*864f0*/  IMAD.X R21, R6, 0x1, R37, P2 ;  /* 0x0000000106157824 */ /* 0x000fe200010e0625 */
[----:B------:R-:W-:Y:S04]  /*86500*/  STL.64 [R1+0x4168], R34 ;  /* 0x0041682201007387 */ /* 0x000fe80000100a00 */
[----:B------:R-:W-:Y:S04]  /*86510*/  STL [R1+0x5644], R52 ;  /* 0x0056443401007387 */ /* 0x000fe80000100800 */
[----:B------:R-:W-:Y:S04]  /*86520*/  STL.64 [R1+0x4160], R24 ;  /* 0x0041601801007387 */ /* 0x000fe80000100a00 */
[----:B------:R0:W-:Y:S04]  /*86530*/  STL.64 [R1+0x4158], R20 ;  /* 0x0041581401007387 */ /* 0x0001e80000100a00 */
[----:B0-----:R-:W2:Y:S01]  /*86540*/  LDL.LU.64 R20, [R1+0x6260] ;  /* 0x0062600001147983 */ /* 0x001ea20000300a00 */
[----:B------:R-:W-:-:S02]  /*86550*/  IADD3 R34, P1, R52, R16, RZ ;  /* 0x0000001034227210 */ /* 0x000fc40007f3e0ff */
[----:B------:R-:W-:Y:S02]  /*86560*/  IADD3 R24, P0, R53, R18, RZ ;  /* 0x0000001235187210 */ /* 0x000fe40007f1e0ff */
[----:B------:R-:W-:Y:S01]  /*86570*/  SHF.R.S32.HI R52, RZ, 0x1f, R53 ;  /* 0x0000001fff347819 */ /* 0x000fe20000011435 */
[----:B------:R-:W-:-:S04]  /*86580*/  IMAD.X R35, R6, 0x1, R38, P1 ;  /* 0x0000000106237824 */ /* 0x000fc800008e0626 */
[----:B------:R-:W-:Y:S01]  /*86590*/  IMAD.X R25, R52, 0x1, R17, P0 ;  /* 0x0000000134197824 */ /* 0x000fe200000e0611 */
[----:B------:R-:W-:Y:S01]  /*865a0*/  STL.64 [R1+0x4150], R34 ;  /* 0x0041502201007387 */ /* 0x000fe20000100a00 */
[----:B------:R-:W-:-:S03]  /*865b0*/  IMAD.MOV.U32 R7, RZ, RZ, R26 ;  /* 0x000000ffff077224 */ /* 0x000fc600078e001a */
[----:B------:R0:W-:Y:S01]  /*865c0*/  STL.64 [R1+0x4148], R24 ;  /* 0x0041481801007387 */ /* 0x0001e20000100a00 */
[----:B------:R-:W-:-:S03]  /*865d0*/  IMAD.MOV.U32 R32, RZ, RZ, R27 ;  /* 0x000000ffff207224 */ /* 0x000fc600078e001b */
[----:B0-----:R-:W3:Y:S04]  /*865e0*/  LDL.LU.64 R24, [R1+0x6258] ;  /* 0x0062580001187983 */ /* 0x001ee80000300a00 */
[----:B------:R-:W-:Y:S01]  /*865f0*/  STL.64 [R1+0x6228], R16 ;  /* 0x0062281001007387 */ /* 0x000fe20000100a00 */
[----:B--2---:R-:W-:-:S05]  /*86600*/  IADD3 R26, P2, R53, R20, RZ ;  /* 0x00000014351a7210 */ /* 0x004fca0007f5e0ff */
[----:B------:R-:W-:-:S05]  /*86610*/  IMAD.X R27, R52, 0x1, R19, P2 ;  /* 0x00000001341b7824 */ /* 0x000fca00010e0613 */
[----:B------:R0:W-:Y:S04]  /*86620*/  STL.64 [R1+0x4140], R26 ;  /* 0x0041401a01007387 */ /* 0x0001e80000100a00 */
[----:B0-----:R-:W2:Y:S01]  /*86630*/  LDL.LU.64 R26, [R1+0x6250] ;  /* 0x00625000011a7983 */ /* 0x001ea20000300a00 */
[C---:B------:R-:W-:Y:S02]  /*86640*/  IADD3 R34, P1, R53.reuse, R22, RZ ;  /* 0x0000001635227210 */ /* 0x040fe40007f3e0ff */
[----:B---3--:R-:W-:-:S03]  /*86650*/  IADD3 R16, P0, R53, R24, RZ ;  /* 0x0000001835107210 */ /* 0x008fc60007f1e0ff */
[C---:B------:R-:W-:Y:S02]  /*86660*/  IMAD.X R35, R52.reuse, 0x1, R21, P1 ;  /* 0x0000000134237824 */ /* 0x040fe400008e0615 */
[----:B------:R-:W-:Y:S02]  /*86670*/  IMAD.MOV.U32 R14, RZ, RZ, R7 ;  /* 0x000000ffff0e7224 */ /* 0x000fe400078e0007 */
[----:B------:R-:W-:Y:S01]  /*86680*/  IMAD.X R17, R52, 0x1, R23, P0 ;  /* 0x0000000134117824 */ /* 0x000fe200000e0617 */
[----:B------:R-:W-:Y:S01]  /*86690*/  STL.64 [R1+0x4138], R34 ;  /* 0x0041382201007387 */ /* 0x000fe20000100a00 */
[----:B------:R-:W-:-:S03]  /*866a0*/  IMAD.MOV.U32 R7, RZ, RZ, R33 ;  /* 0x000000ffff077224 */ /* 0x000fc600078e0021 */
[----:B------:R0:W-:Y:S01]  /*866b0*/  STL.64 [R1+0x4130], R16 ;  /* 0x0041301001007387 */ /* 0x0001e20000100a00 */
[----:B------:R-:W-:Y:S02]  /*866c0*/  IMAD.MOV.U32 R6, RZ, RZ, R32 ;  /* 0x000000ffff067224 */ /* 0x000fe400078e0020 */
[----:B0-----:R-:W-:Y:S02]  /*866d0*/  IMAD.MOV.U32 R17, RZ, RZ, R14 ;  /* 0x000000ffff117224 */ /* 0x001fe400078e000e */
[----:B------:R-:W-:Y:S01]  /*866e0*/  IMAD.MOV.U32 R14, RZ, RZ, R7 ;  /* 0x000000ffff0e7224 */ /* 0x000fe200078e0007 */
[----:B------:R-:W-:Y:S02]  /*866f0*/  SHF.R.S32.HI R7, RZ, 0x1f, R53 ;  /* 0x0000001fff077819 */ /* 0x000fe40000011435 */
[C---:B------:R-:W-:Y:S02]  /*86700*/  IADD3 R34, P1, R53.reuse, R28, RZ ;  /* 0x0000001c35227210 */ /* 0x040fe40007f3e0ff */
[----:B--2---:R-:W-:-:S03]  /*86710*/  IADD3 R32, P2, R53, R26, RZ ;  /* 0x0000001a35207210 */ /* 0x004fc60007f5e0ff */
[C---:B------:R-:W-:Y:S02]  /*86720*/  IMAD.X R35, R7.reuse, 0x1, R27, P1 ;  /* 0x0000000107237824 */ /* 0x040fe400008e061b */
[----:B------:R-:W-:-:S05]  /*86730*/  IMAD.X R33, R7, 0x1, R25, P2 ;  /* 0x0000000107217824 */ /* 0x000fca00010e0619 */
[----:B------:R0:W-:Y:S04]  /*86740*/  STL.64 [R1+0x4128], R32 ;  /* 0x0041282001007387 */ /* 0x0001e80000100a00 */
[----:B0-----:R-:W2:Y:S04]  /*86750*/  LDL.LU.64 R32, [R1+0x6248] ;  /* 0x0062480001207983 */ /* 0x001ea80000300a00 */
[----:B------:R-:W-:Y:S04]  /*86760*/  STL.64 [R1+0x6218], R24 ;  /* 0x0062181801007387 */ /* 0x000fe80000100a00 */
[----:B------:R0:W-:Y:S04]  /*86770*/  STL.64 [R1+0x4120], R34 ;  /* 0x0041202201007387 */ /* 0x0001e80000100a00 */
[----:B0-----:R-:W3:Y:S01]  /*86780*/  LDL.LU.64 R34, [R1+0x6240] ;  /* 0x0062400001227983 */ /* 0x001ee20000300a00 */
[----:B------:R-:W-:Y:S01]  /*86790*/  IMAD.MOV.U32 R52, RZ, RZ, R6 ;  /* 0x000000ffff347224 */ /* 0x000fe200078e0006 */
[----:B------:R-:W-:Y:S01]  /*867a0*/  IADD3 R6, P0, R53, R30, RZ ;  /* 0x0000001e35067210 */ /* 0x000fe20007f1e0ff */
[----:B------:R-:W-:-:S02]  /*867b0*/  IMAD.MOV.U32 R16, RZ, RZ, R17 ;  /* 0x000000ffff107224 */ /* 0x000fc400078e0011 */
[----:B------:R-:W-:Y:S02]  /*867c0*/  IMAD.MOV.U32 R17, RZ, RZ, R52 ;  /* 0x000000ffff117224 */ /* 0x000fe400078e0034 */
[----:B------:R-:W-:Y:S02]  /*867d0*/  IMAD.X R7, R7, 0x1, R29, P0 ;  /* 0x0000000107077824 */ /* 0x000fe400000e061d */
[----:B------:R-:W-:-:S03]  /*867e0*/  IMAD.MOV.U32 R52, RZ, RZ, R14 ;  /* 0x000000ffff347224 */ /* 0x000fc600078e000e */
[----:B------:R0:W-:Y:S04]  /*867f0*/  STL.64 [R1+0x4118], R6 ;  /* 0x0041180601007387 */ /* 0x0001e80000100a00 */
[----:B0-----:R-:W4:Y:S01]  /*86800*/  LDL.LU.64 R6, [R1+0x6238] ;  /* 0x0062380001067983 */ /* 0x001f220000300a00 */
[C---:B--2---:R-:W-:Y:S02]  /*86810*/  IADD3 R24, P2, R53.reuse, R32, RZ ;  /* 0x0000002035187210 */ /* 0x044fe40007f5e0ff */
[----:B---3--:R-:W-:-:S05]  /*86820*/  IADD3 R14, P1, R53, R34, RZ ;  /* 0x00000022350e7210 */ /* 0x008fca0007f3e0ff */
[----:B------:R-:W-:Y:S04]  /*86830*/  STL [R1+0x4108], R14 ;  /* 0x0041080e01007387 */ /* 0x000fe80000100800 */
[----:B------:R0:W-:Y:S02]  /*86840*/  STL.64 [R1+0x6210], R28 ;  /* 0x0062101c01007387 */ /* 0x0001e40000100a00 */
[----:B0-----:R-:W-:Y:S01]  /*86850*/  IMAD.MOV.U32 R29, RZ, RZ, R15 ;  /* 0x000000ffff1d7224 */ /* 0x001fe200078e000f */
[----:B------:R-:W-:-:S05]  /*86860*/  SHF.R.S32.HI R29, RZ, 0x1f, R53 ;  /* 0x0000001fff1d7819 */ /* 0x000fca0000011435 */
[C---:B------:R-:W-:Y:S02]  /*86870*/  IMAD.X R25, R29.reuse, 0x1, R31, P2 ;  /* 0x000000011d197824 */ /* 0x040fe400010e061f */
[----:B------:R-:W-:-:S03]  /*86880*/  IMAD.X R29, R29, 0x1, R33, P1 ;  /* 0x000000011d1d7824 */ /* 0x000fc600008e0621 */
[----:B------:R-:W-:Y:S01]  /*86890*/  STL.64 [R1+0x4110], R24 ;  /* 0x0041101801007387 */ /* 0x000fe20000100a00 */
[----:B------:R-:W-:Y:S01]  /*868a0*/  IMAD.MOV.U32 R28, RZ, RZ, R14 ;  /* 0x000000ffff1c7224 */ /* 0x000fe200078e000e */
[----:B------:R-:W-:Y:S02]  /*868b0*/  IADD3 R14, P0, R53, R36, RZ ;  /* 0x00000024350e7210 */ /* 0x000fe40007f1e0ff */
[----:B------:R0:W-:Y:S02]  /*868c0*/  STL [R1+0x410c], R29 ;  /* 0x00410c1d01007387 */ /* 0x0001e40000100800 */
[----:B0-----:R-:W-:Y:S01]  /*868d0*/  IMAD.MOV.U32 R29, RZ, RZ, R17 ;  /* 0x000000ffff1d7224 */ /* 0x001fe200078e0011 */
[----:B------:R-:W-:Y:S01]  /*868e0*/  SHF.R.S32.HI R17, RZ, 0x1f, R53 ;  /* 0x0000001fff117819 */ /* 0x000fe20000011435 */
[----:B------:R-:W-:Y:S04]  /*868f0*/  STL.64 [R1+0x6208], R32 ;  /* 0x0062082001007387 */ /* 0x000fe80000100a00 */
[----:B------:R-:W-:-:S05]  /*86900*/  IMAD.X R15, R17, 0x1, R35, P0 ;  /* 0x00000001110f7824 */ /* 0x000fca00000e0623 */
[----:B------:R0:W-:Y:S04]  /*86910*/  STL.64 [R1+0x4100], R14 ;  /* 0x0041000e01007387 */ /* 0x0001e80000100a00 */
[----:B0-----:R-:W2:Y:S01]  /*86920*/  LDL.LU.64 R14, [R1+0x6230] ;  /* 0x00623000010e7983 */ /* 0x001ea20000300a00 */
[C---:B----4-:R-:W-:Y:S01]  /*86930*/  IADD3 R24, P2, R53.reuse, R6, RZ ;  /* 0x0000000635187210 */ /* 0x050fe20007f5e0ff */
[----:B------:R-:W-:Y:S01]  /*86940*/  IMAD.MOV.U32 R28, RZ, RZ, R16 ;  /* 0x000000ffff1c7224 */ /* 0x000fe200078e0010 */
[----:B------:R-:W-:-:S03]  /*86950*/  IADD3 R16, P1, R53, R10, RZ ;  /* 0x0000000a35107210 */ /* 0x000fc60007f3e0ff */
[C---:B------:R-:W-:Y:S02]  /*86960*/  IMAD.X R25, R17.reuse, 0x1, R5, P2 ;  /* 0x0000000111197824 */ /* 0x040fe400010e0605 */
[----:B------:R-:W-:Y:S01]  /*86970*/  IMAD.X R17, R17, 0x1, R7, P1 ;  /* 0x0000000111117824 */ /* 0x000fe200008e0607 */
[----:B------:R-:W-:Y:S01]  /*86980*/  STL.64 [R1+0x6200], R34 ;  /* 0x0062002201007387 */ /* 0x000fe20000100a00 */
[----:B------:R-:W-:-:S03]  /*86990*/  IMAD.MOV.U32 R32, RZ, RZ, R28 ;  /* 0x000000ffff207224 */ /* 0x000fc600078e001c */
[----:B------:R-:W-:Y:S01]  /*869a0*/  STL.64 [R1+0x40f8], R24 ;  /* 0x0040f81801007387 */ /* 0x000fe20000100a00 */
[----:B------:R-:W-:-:S03]  /*869b0*/  IMAD.MOV.U32 R28, RZ, RZ, R52 ;  /* 0x000000ffff1c7224 */ /* 0x000fc600078e0034 */
[----:B------:R0:W-:Y:S01]  /*869c0*/  STL.64 [R1+0x40f0], R16 ;  /* 0x0040f01001007387 */ /* 0x0001e20000100a00 */
[----:B------:R-:W-:Y:S01]  /*869d0*/  IMAD.MOV.U32 R52, RZ, RZ, R54 ;  /* 0x000000ffff347224 */ /* 0x000fe200078e0036 */
[C---:B------:R-:W-:Y:S01]  /*869e0*/  IADD3 R54, P0, R53.reuse, R12, RZ ;  /* 0x0000000c35367210 */ /* 0x040fe20007f1e0ff */
[----:B------:R-:W-:Y:S02]  /*869f0*/  IMAD.MOV.U32 R33, RZ, RZ, R29 ;  /* 0x000000ffff217224 */ /* 0x000fe400078e001d */
[----:B------:R-:W-:Y:S01]  /*86a00*/  IMAD.MOV.U32 R29, RZ, RZ, R55 ;  /* 0x000000ffff1d7224 */ /* 0x000fe200078e0037 */
[----:B0-----:R-:W3:Y:S04]  /*86a10*/  LDL.LU.64 R16, [R1+0x6228] ;  /* 0x0062280001107983 */ /* 0x001ee80000300a00 */
[----:B------:R2:W-:Y:S02]  /*86a20*/  STL.64 [R1+0x61f8], R6 ;  /* 0x0061f80601007387 */ /* 0x0005e40000100a00 */
[----:B--2---:R-:W-:-:S02]  /*86a30*/  IADD3 R6, P1, R53, R15, RZ ;  /* 0x0000000f35067210 */ /* 0x004fc40007f3e0ff */
[----:B------:R0:W-:Y:S02]  /*86a40*/  STL.64 [R1+0x61f0], R14 ;  /* 0x0061f00e01007387 */ /* 0x0001e40000100a00 */
[----:B0-----:R-:W-:-:S05]  /*86a50*/  SHF.R.S32.HI R15, RZ, 0x1f, R53 ;  /* 0x0000001fff0f7819 */ /* 0x001fca0000011435 */
[----:B------:R-:W-:-:S05]  /*86a60*/  IMAD.X R55, R15, 0x1, R11, P0 ;  /* 0x000000010f377824 */ /* 0x000fca00000e060b */
[----:B------:R0:W-:Y:S04]  /*86a70*/  STL.64 [R1+0x40e8], R54 ;  /* 0x0040e83601007387 */ /* 0x0001e80000100a00 */
[----:B0-----:R-:W2:Y:S01]  /*86a80*/  LDL.LU.64 R54, [R1+0x6220] ;  /* 0x0062200001367983 */ /* 0x001ea20000300a00 */
[----:B------:R-:W-:Y:S01]  /*86a90*/  IMAD.MOV.U32 R34, RZ, RZ, R33 ;  /* 0x000000ffff227224 */ /* 0x000fe200078e0021 */
[----:B------:R-:W-:Y:S01]  /*86aa0*/  IADD3 R24, P2, R53, R14, RZ ;  /* 0x0000000e35187210 */ /* 0x000fe20007f5e0ff */
[----:B------:R-:W-:Y:S02]  /*86ab0*/  IMAD.MOV.U32 R25, RZ, RZ, R32 ;  /* 0x000000ffff197224 */ /* 0x000fe400078e0020 */
[----:B------:R-:W-:Y:S02]  /*86ac0*/  IMAD.MOV.U32 R33, RZ, RZ, R29 ;  /* 0x000000ffff217224 */ /* 0x000fe400078e001d */
[----:B------:R-:W-:-:S02]  /*86ad0*/  IMAD.MOV.U32 R29, RZ, RZ, R15 ;  /* 0x000000ffff1d7224 */ /* 0x000fc400078e000f */
[----:B------:R-:W-:Y:S02]  /*86ae0*/  IMAD.MOV.U32 R15, RZ, RZ, R7 ;  /* 0x000000ffff0f7224 */ /* 0x000fe400078e0007 */
[----:B------:R-:W-:Y:S02]  /*86af0*/  IMAD.MOV.U32 R7, RZ, RZ, R25 ;  /* 0x000000ffff077224 */ /* 0x000fe400078e0019 */
[----:B------:R-:W-:Y:S01]  /*86b00*/  IMAD.X R25, R29, 0x1, R13, P2 ;  /* 0x000000011d197824 */ /* 0x000fe200010e060d */
[----:B------:R-:W-:Y:S01]  /*86b10*/  STL [R1+0x40d8], R6 ;  /* 0x0040d80601007387 */ /* 0x000fe20000100800 */
[----:B------:R-:W-:Y:S01]  /*86b20*/  IMAD.MOV.U32 R32, RZ, RZ, R28 ;  /* 0x000000ffff207224 */ /* 0x000fe200078e001c */
[----:B---3--:R-:W-:Y:S01]  /*86b30*/  IADD3 R28, P0, R53, R16, RZ ;  /* 0x00000010351c7210 */ /* 0x008fe20007f1e0ff */
[----:B------:R-:W-:Y:S01]  /*86b40*/  IMAD.MOV.U32 R14, RZ, RZ, R6 ;  /* 0x000000ffff0e7224 */ /* 0x000fe200078e0006 */
[----:B------:R-:W-:Y:S04]  /*86b50*/  STL [R1+0x5648], R53 ;  /* 0x0056483501007387 */ /* 0x000fe80000100800 */
[----:B------:R2:W-:Y:S01]  /*86b60*/  STL.64 [R1+0x40e0], R24 ;  /* 0x0040e01801007387 */ /* 0x0005e20000100a00 */
[----:B------:R-:W-:-:S02]  /*86b70*/  IMAD.X R15, R29, 0x1, R37, P1 ;  /* 0x000000011d0f7824 */ /* 0x000fc400008e0625 */
[----:B------:R-:W-:-:S03]  /*86b80*/  IMAD.X R29, R29, 0x1, R38, P0 ;  /* 0x000000011d1d7824 */ /* 0x000fc600000e0626 */
[----:B------:R-:W-:Y:S04]  /*86b90*/  STL [R1+0x40dc], R15 ;  /* 0x0040dc0f01007387 */ /* 0x000fe80000100800 */
[----:B------:R0:W-:Y:S01]  /*86ba0*/  STL.64 [R1+0x40d0], R28 ;  /* 0x0040d01c01007387 */ /* 0x0001e20000100a00 */
[----:B--2---:R-:W-:Y:S02]  /*86bb0*/  IADD3 R24, P2, R54, R18, RZ ;  /* 0x0000001236187210 */ /* 0x004fe40007f5e0ff */
[----:B------:R-:W-:-:S05]  /*86bc0*/  SHF.R.S32.HI R6, RZ, 0x1f, R54 ;  /* 0x0000001fff067819 */ /* 0x000fca0000011436 */
[----:B------:R-:W-:Y:S01]  /*86bd0*/  IMAD.X R25, R6, 0x1, R17, P2 ;  /* 0x0000000106197824 */ /* 0x000fe200010e0611 */
[----:B------:R-:W-:-:S04]  /*86be0*/  IADD3 R14, P1, R54, R20, RZ ;  /* 0x00000014360e7210 */ /* 0x000fc80007f3e0ff */
[----:B------:R1:W-:Y:S01]  /*86bf0*/  STL.64 [R1+0x40c8], R24 ;  /* 0x0040c81801007387 */ /* 0x0003e20000100a00 */
[----:B0-----:R-:W-:-:S03]  /*86c00*/  IADD3 R28, P0, R54, R22, RZ ;  /* 0x00000016361c7210 */ /* 0x001fc60007f1e0ff */
[----:B-1----:R-:W2:Y:S04]  /*86c10*/  LDL.LU.64 R24, [R1+0x6218] ;  /* 0x0062180001187983 */ /* 0x002ea80000300a00 */
[----:B------:R0:W-:Y:S02]  /*86c20*/  STL.64 [R1+0x61e8], R16 ;  /* 0x0061e81001007387 */ /* 0x0001e40000100a00 */
[----:B0-----:R-:W-:-:S05]  /*86c30*/  SHF.R.S32.HI R16, RZ, 0x1f, R54 ;  /* 0x0000001fff107819 */ /* 0x001fca0000011436 */
[C---:B------:R-:W-:Y:S02]  /*86c40*/  IMAD.X R15, R16.reuse, 0x1, R19, P1 ;  /* 0x00000001100f7824 */ /* 0x040fe400008e0613 */
[----:B------:R-:W-:-:S03]  /*86c50*/  IMAD.X R29, R16, 0x1, R21, P0 ;  /* 0x00000001101d7824 */ /* 0x000fc600000e0615 */
[----:B------:R-:W-:Y:S04]  /*86c60*/  STL.64 [R1+0x40c0], R14 ;  /* 0x0040c00e01007387 */ /* 0x000fe80000100a00 */
[----:B------:R0:W-:Y:S04]  /*86c70*/  STL.64 [R1+0x40b8], R28 ;  /* 0x0040b81c01007387 */ /* 0x0001e80000100a00 */
[----:B0-----:R-:W3:Y:S01]  /*86c80*/  LDL.LU.64 R28, [R1+0x6210] ;  /* 0x00621000011c7983 */ /* 0x001ee20000300a00 */
[----:B------:R-:W-:Y:S02]  /*86c90*/  IMAD.MOV.U32 R6, RZ, RZ, R7 ;  /* 0x000000ffff067224 */ /* 0x000fe400078e0007 */
[----:B------:R-:W-:-:S02]  /*86ca0*/  IMAD.MOV.U32 R7, RZ, RZ, R34 ;  /* 0x000000ffff077224 */ /* 0x000fc400078e0022 */
[----:B------:R-:W-:Y:S02]  /*86cb0*/  IMAD.MOV.U32 R14, RZ, RZ, R6 ;  /* 0x000000ffff0e7224 */ /* 0x000fe400078e0006 */
[----:B------:R-:W-:Y:S01]  /*86cc0*/  IMAD.MOV.U32 R6, RZ, RZ, R32 ;  /* 0x000000ffff067224 */ /* 0x000fe200078e0020 */
[C---:B------:R-:W-:Y:S01]  /*86cd0*/  IADD3 R32, P1, R54.reuse, R26, RZ ;  /* 0x0000001a36207210 */ /* 0x040fe20007f3e0ff */
[----:B------:R-:W-:Y:S02]  /*86ce0*/  IMAD.MOV.U32 R15, RZ, RZ, R7 ;  /* 0x000000ffff0f7224 */ /* 0x000fe400078e0007 */
[----:B------:R-:W-:Y:S01]  /*86cf0*/  IMAD.MOV.U32 R7, RZ, RZ, R33 ;  /* 0x000000ffff077224 */ /* 0x000fe200078e0021 */
[----:B--2---:R-:W-:-:S05]  /*86d00*/  IADD3 R34, P2, R54, R24, RZ ;  /* 0x0000001836227210 */ /* 0x004fca0007f5e0ff */
[----:B------:R-:W-:Y:S04]  /*86d10*/  STL [R1+0x40b0], R34 ;  /* 0x0040b02201007387 */ /* 0x000fe80000100800 */
[----:B------:R0:W-:Y:S01]  /*86d20*/  STL.64 [R1+0x61d8], R20 ;  /* 0x0061d81401007387 */ /* 0x0001e20000100a00 */
[C---:B------:R-:W-:Y:S02]  /*86d30*/  IMAD.X R33, R16.reuse, 0x1, R25, P1 ;  /* 0x0000000110217824 */ /* 0x040fe400008e0619 */
[----:B0-----:R-:W-:Y:S02]  /*86d40*/  IMAD.MOV.U32 R21, RZ, RZ, R35 ;  /* 0x000000ffff157224 */ /* 0x001fe400078e0023 */
[----:B------:R-:W-:Y:S02]  /*86d50*/  IMAD.MOV.U32 R20, RZ, RZ, R34 ;  /* 0x000000ffff147224 */ /* 0x000fe400078e0022 */
[----:B------:R-:W-:-:S05]  /*86d60*/  IMAD.X R21, R16, 0x1, R23, P2 ;  /* 0x0000000110157824 */ /* 0x000fca00010e0617 */
[----:B------:R-:W-:Y:S04]  /*86d70*/  STL [R1+0x40b4], R21 ;  /* 0x0040b41501007387 */ /* 0x000fe80000100800 */
[----:B------:R-:W-:Y:S01]  /*86d80*/  STL.64 [R1+0x61e0], R22 ;  /* 0x0061e01601007387 */ /* 0x000fe20000100a00 */
[----:B---3--:R-:W-:-:S03]  /*86d90*/  IADD3 R34, P0, R54, R28, RZ ;  /* 0x0000001c36227210 */ /* 0x008fc60007f1e0ff */
[----:B------:R0:W-:Y:S02]  /*86da0*/  STL.64 [R1+0x40a8], R32 ;  /* 0x0040a82001007387 */ /* 0x0001e40000100a00 */
[----:B------:R-:W-:Y:S02]  /*86db0*/  IMAD.X R35, R16, 0x1, R27, P0 ;  /* 0x0000000110237824 */ /* 0x000fe400000e061b */
[----:B0-----:R-:W2:Y:S04]  /*86dc0*/  LDL.LU.64 R32, [R1+0x6208] ;  /* 0x0062080001207983 */ /* 0x001ea80000300a00 */
[----:B------:R0:W-:Y:S04]  /*86dd0*/  STL.64 [R1+0x40a0], R34 ;  /* 0x0040a02201007387 */ /* 0x0001e80000100a00 */
[----:B0-----:R-:W3:Y:S01]  /*86de0*/  LDL.LU.64 R34, [R1+0x6200] ;  /* 0x0062000001227983 */ /* 0x001ee20000300a00 */
[----:B------:R-:W-:-:S05]  /*86df0*/  IADD3 R20, P2, R54, R30, RZ ;  /* 0x0000001e36147210 */ /* 0x000fca0007f5e0ff */
[----:B------:R-:W-:Y:S02]  /*86e00*/  IMAD.X R21, R16, 0x1, R29, P2 ;  /* 0x0000000110157824 */ /* 0x000fe400010e061d */
[----:B------:R-:W-:Y:S02]  /*86e10*/  IMAD.MOV.U32 R17, RZ, RZ, R14 ;  /* 0x000000ffff117224 */ /* 0x000fe400078e000e */
[----:B------:R-:W-:Y:S01]  /*86e20*/  IMAD.MOV.U32 R14, RZ, RZ, R6 ;  /* 0x000000ffff0e7224 */ /* 0x000fe200078e0006 */
[----:B------:R-:W-:Y:S04]  /*86e30*/  STL.64 [R1+0x4098], R20 ;  /* 0x0040981401007387 */ /* 0x000fe80000100a00 */
[----:B------:R0:W-:Y:S01]  /*86e40*/  STL.64 [R1+0x61d0], R28 ;  /* 0x0061d01c01007387 */ /* 0x0001e20000100a00 */
[----:B------:R-:W-:-:S02]  /*86e50*/  IMAD.MOV.U32 R53, RZ, RZ, R15 ;  /* 0x000000ffff357224 */ /* 0x000fc400078e000f */
[----:B------:R-:W-:Y:S01]  /*86e60*/  IMAD.MOV.U32 R15, RZ, RZ, R7 ;  /* 0x000000ffff0f7224 */ /* 0x000fe200078e0007 */
[----:B0-----:R-:W-:Y:S01]  /*86e70*/  SHF.R.S32.HI R28, RZ, 0x1f, R54 ;  /* 0x0000001fff1c7819 */ /* 0x001fe20000011436 */
[----:B------:R-:W-:Y:S02]  /*86e80*/  IMAD.MOV.U32 R21, RZ, RZ, R17 ;  /* 0x000000ffff157224 */ /* 0x000fe400078e0011 */
[----:B------:R-:W-:Y:S01]  /*86e90*/  IMAD.MOV.U32 R17, RZ, RZ, R14 ;  /* 0x000000ffff117224 */ /* 0x000fe200078e000e */
[C---:B------:R-:W-:Y:S01]  /*86ea0*/  IADD3 R14, P2, R54.reuse, R36, RZ ;  /* 0x00000024360e7210 */ /* 0x040fe20007f5e0ff */
[----:B------:R-:W-:Y:S02]  /*86eb0*/  IMAD.MOV.U32 R16, RZ, RZ, R53 ;  /* 0x000000ffff107224 */ /* 0x000fe400078e0035 */
[----:B------:R-:W-:Y:S01]  /*86ec0*/  IMAD.MOV.U32 R53, RZ, RZ, R15 ;  /* 0x000000ffff357224 */ /* 0x000fe200078e000f */
[----:B--2---:R-:W-:-:S05]  /*86ed0*/  IADD3 R6, P1, R54, R32, RZ ;  /* 0x0000002036067210 */ /* 0x004fca0007f3e0ff */
[----:B------:R-:W-:Y:S01]  /*86ee0*/  IMAD.X R7, R28, 0x1, R31, P1 ;  /* 0x000000011c077824 */ /* 0x000fe200008e061f */
[----:B---3--:R-:W-:-:S05]  /*86ef0*/  IADD3 R22, P0, R54, R34, RZ ;  /* 0x0000002236167210 */ /* 0x008fca0007f1e0ff */
[----:B------:R-:W-:Y:S04]  /*86f00*/  STL [R1+0x4088], R22 ;  /* 0x0040881601007387 */ /* 0x000fe80000100800 */
[----:B------:R0:W-:Y:S04]  /*86f10*/  STL.64 [R1+0x4090], R6 ;  /* 0x0040900601007387 */ /* 0x0001e80000100a00 */
[----:B0-----:R-:W2:Y:S01]  /*86f20*/  LDL.LU.64 R6, [R1+0x61f8] ;  /* 0x0061f80001067983 */ /* 0x001ea20000300a00 */
[----:B------:R-:W-:-:S03]  /*86f30*/  IMAD.X R15, R28, 0x1, R35, P2 ;  /* 0x000000011c0f7824 */ /* 0x000fc600010e0623 */
[----:B------:R0:W-:Y:S02]  /*86f40*/  STL.64 [R1+0x61c8], R30 ;  /* 0x0061c81e01007387 */ /* 0x0001e40000100a00 */
[----:B0-----:R-:W-:Y:S02]  /*86f50*/  IMAD.MOV.U32 R31, RZ, RZ, R23 ;  /* 0x000000ffff1f7224 */ /* 0x001fe400078e0017 */
[----:B------:R-:W-:-:S05]  /*86f60*/  IMAD.X R31, R28, 0x1, R33, P0 ;  /* 0x000000011c1f7824 */ /* 0x000fca00000e0621 */
[----:B------:R-:W-:Y:S04]  /*86f70*/  STL [R1+0x408c], R31 ;  /* 0x00408c1f01007387 */ /* 0x000fe80000100800 */
[----:B------:R0:W-:Y:S04]  /*86f80*/  STL.64 [R1+0x4080], R14 ;  /* 0x0040800e01007387 */ /* 0x0001e80000100a00 */
[----:B0-----:R-:W3:Y:S01]  /*86f90*/  LDL.LU.64 R14, [R1+0x61f0] ;  /* 0x0061f000010e7983 */ /* 0x001ee20000300a00 */
[----:B------:R-:W-:Y:S01]  /*86fa0*/  IMAD.MOV.U32 R30, RZ, RZ, R22 ;  /* 0x000000ffff1e7224 */ /* 0x000fe200078e0016 */
[C---:B------:R-:W-:Y:S01]  /*86fb0*/  IADD3 R30, P0, R54.reuse, R10, RZ ;  /* 0x0000000a361e7210 */ /* 0x040fe20007f1e0ff */
[----:B------:R-:W-:Y:S01]  /*86fc0*/  IMAD.MOV.U32 R20, RZ, RZ, R16 ;  /* 0x000000ffff147224 */ /* 0x000fe200078e0010 */
[----:B------:R-:W-:Y:S01]  /*86fd0*/  IADD3 R16, P2, R54, R12, RZ ;  /* 0x0000000c36107210 */ /* 0x000fe20007f5e0ff */
[----:B------:R-:W-:-:S02]  /*86fe0*/  IMAD.MOV.U32 R29, RZ, RZ, R21 ;  /* 0x000000ffff1d7224 */ /* 0x000fc400078e0015 */
[----:B------:R-:W-:Y:S01]  /*86ff0*/  IMAD.MOV.U32 R21, RZ, RZ, R17 ;  /* 0x000000ffff157224 */ /* 0x000fe200078e0011 */
[----:B--2---:R-:W-:Y:S01]  /*87000*/  IADD3 R22, P1, R54, R6, RZ ;  /* 0x0000000636167210 */ /* 0x004fe20007f3e0ff */
[----:B------:R-:W-:-:S04]  /*87010*/  IMAD.X R31, R28, 0x1, R7, P0 ;  /* 0x000000011c1f7824 */ /* 0x000fc800000e0607 */
[----:B------:R-:W-:-:S05]  /*87020*/  IMAD.X R23, R28, 0x1, R5, P1 ;  /* 0x000000011c177824 */ /* 0x000fca00008e0605 */
[----:B------:R-:W-:Y:S04]  /*87030*/  STL.64 [R1+0x4078], R22 ;  /* 0x0040781601007387 */ /* 0x000fe80000100a00 */
[----:B------:R-:W-:Y:S04]  /*87040*/  STL.64 [R1+0x4070], R30 ;  /* 0x0040701e01007387 */ /* 0x000fe80000100a00 */
[----:B------:R0:W-:Y:S02]  /*87050*/  STL.64 [R1+0x61b8], R6 ;  /* 0x0061b80601007387 */ /* 0x0001e40000100a00 */
[----:B0-----:R-:W-:Y:S01]  /*87060*/  SHF.R.S32.HI R7, RZ, 0x1f, R54 ;  /* 0x0000001fff077819 */ /* 0x001fe20000011436 */
[----:B------:R-:W-:-:S02]  /*87070*/  IMAD.MOV.U32 R31, RZ, RZ, R29 ;  /* 0x000000ffff1f7224 */ /* 0x000fc400078e001d */
[----:B------:R-:W-:Y:S02]  /*87080*/  IMAD.MOV.U32 R29, RZ, RZ, R21 ;  /* 0x000000ffff1d7224 */ /* 0x000fe400078e0015 */
[----:B------:R-:W-:Y:S02]  /*87090*/  IMAD.X R17, R7, 0x1, R11, P2 ;  /* 0x0000000107117824 */ /* 0x000fe400010e060b */
[----:B------:R-:W-:Y:S01]  /*870a0*/  IMAD.MOV.U32 R23, RZ, RZ, R31 ;  /* 0x000000ffff177224 */ /* 0x000fe200078e001f */
[----:B---3--:R-:W-:Y:S01]  /*870b0*/  STL.64 [R1+0x61b0], R14 ;  /* 0x0061b00e01007387 */ /* 0x008fe20000100a00 */
[C---:B------:R-:W-:Y:S01]  /*870c0*/  IADD3 R22, P1, R54.reuse, R14, RZ ;  /* 0x0000000e36167210 */ /* 0x040fe20007f3e0ff */
[----:B------:R-:W-:Y:S02]  /*870d0*/  IMAD.MOV.U32 R31, RZ, RZ, R29 ;  /* 0x000000ffff1f7224 */ /* 0x000fe400078e001d */
[----:B------:R0:W-:Y:S01]  /*870e0*/  STL.64 [R1+0x4068], R16 ;  /* 0x0040681001007387 */ /* 0x0001e20000100a00 */
[----:B------:R-:W-:Y:S01]  /*870f0*/  IMAD.MOV.U32 R28, RZ, RZ, R20 ;  /* 0x000000ffff1c7224 */ /* 0x000fe200078e0014 */
[----:B------:R-:W-:Y:S01]  /*87100*/  IADD3 R20, P0, R54, R15, RZ ;  /* 0x0000000f36147210 */ /* 0x000fe20007f1e0ff */
[----:B------:R-:W-:-:S02]  /*87110*/  IMAD.MOV.U32 R29, RZ, RZ, R7 ;  /* 0x000000ffff1d7224 */ /* 0x000fc400078e0007 */
[----:B------:R-:W-:Y:S02]  /*87120*/  IMAD.MOV.U32 R7, RZ, RZ, R23 ;  /* 0x000000ffff077224 */ /* 0x000fe400078e0017 */
[C---:B------:R-:W-:Y:S01]  /*87130*/  IMAD.X R23, R29.reuse, 0x1, R13, P1 ;  /* 0x000000011d177824 */ /* 0x040fe200008e060d */
[----:B0-----:R-:W2:Y:S01]  /*87140*/  LDL.LU.64 R16, [R1+0x61e8] ;  /* 0x0061e80001107983 */ /* 0x001ea20000300a00 */
[----:B------:R-:W-:-:S03]  /*87150*/  IMAD.X R21, R29, 0x1, R37, P0 ;  /* 0x000000011d157824 */ /* 0x000fc600000e0625 */
[----:B------:R-:W-:Y:S04]  /*87160*/  STL.64 [R1+0x61c0], R10 ;  /* 0x0061c00a01007387 */ /* 0x000fe80000100a00 */
[----:B------:R-:W-:Y:S04]  /*87170*/  STL [R1+0x564c], R54 ;  /* 0x00564c3601007387 */ /* 0x000fe80000100800 */
[----:B------:R0:W-:Y:S04]  /*87180*/  STL.64 [R1+0x4060], R22 ;  /* 0x0040601601007387 */ /* 0x0001e80000100a00 */
[----:B0-----:R-:W3:Y:S04]  /*87190*/  LDL.LU.64 R22, [R1+0x61e0] ;  /* 0x0061e00001167983 */ /* 0x001ee80000300a00 */
[----:B------:R0:W-:Y:S04]  /*871a0*/  STL.64 [R1+0x4058], R20 ;  /* 0x0040581401007387 */ /* 0x0001e80000100a00 */
[----:B0-----:R-:W4:Y:S01]  /*871b0*/  LDL.LU.64 R20, [R1+0x61d8] ;  /* 0x0061d80001147983 */ /* 0x001f220000300a00 */
[----:B------:R-:W-:Y:S01]  /*871c0*/  IMAD.MOV.U32 R30, RZ, RZ, R28 ;  /* 0x000000ffff1e7224 */ /* 0x000fe200078e001c */
[----:B------:R-:W-:-:S02]  /*871d0*/  IADD3 R10, P1, R55, R18, RZ ;  /* 0x00000012370a7210 */ /* 0x000fc40007f3e0ff */
[----:B------:R-:W-:Y:S01]  /*871e0*/  SHF.R.S32.HI R14, RZ, 0x1f, R55 ;  /* 0x0000001fff0e7819 */ /* 0x000fe20000011437 */
[----:B------:R-:W-:Y:S01]  /*871f0*/  IMAD.MOV.U32 R15, RZ, RZ, R7 ;  /* 0x000000ffff0f7224 */ /* 0x000fe200078e0007 */
[----:B--2---:R-:W-:-:S03]  /*87200*/  IADD3 R28, P2, R54, R16, RZ ;  /* 0x00000010361c7210 */ /* 0x004fc60007f5e0ff */
[----:B------:R-:W-:Y:S02]  /*87210*/  IMAD.X R11, R14, 0x1, R17, P1 ;  /* 0x000000010e0b7824 */ /* 0x000fe400008e0611 */
[----:B------:R-:W-:-:S05]  /*87220*/  IMAD.X R29, R29, 0x1, R38, P2 ;  /* 0x000000011d1d7824 */ /* 0x000fca00010e0626 */
[----:B------:R3:W-:Y:S04]  /*87230*/  STL.64 [R1+0x4050], R28 ;  /* 0x0040501c01007387 */ /* 0x0007e80000100a00 */
[----:B------:R-:W-:Y:S04]  /*87240*/  STL.64 [R1+0x4048], R10 ;  /* 0x0040480a01007387 */ /* 0x000fe80000100a00 */
[----:B------:R0:W-:Y:S01]  /*87250*/  STL.64 [R1+0x61a8], R16 ;  /* 0x0061a81001007387 */ /* 0x0001e20000100a00 */
[----:B---3--:R-:W-:Y:S02]  /*87260*/  IADD3 R28, P2, R55, R22, RZ ;  /* 0x00000016371c7210 */ /* 0x008fe40007f5e0ff */
[----:B0-----:R-:W-:-:S02]  /*87270*/  SHF.R.S32.HI R16, RZ, 0x1f, R55 ;  /* 0x0000001fff107819 */ /* 0x001fc40000011437 */
[----:B----4-:R-:W-:-:S03]  /*87280*/  IADD3 R6, P0, R55, R20, RZ ;  /* 0x0000001437067210 */ /* 0x010fc60007f1e0ff */
[C---:B------:R-:W-:Y:S02]  /*87290*/  IMAD.X R29, R16.reuse, 0x1, R21, P2 ;  /* 0x00000001101d7824 */ /* 0x040fe400010e0615 */
[----:B------:R-:W-:Y:S02]  /*872a0*/  IMAD.X R7, R16, 0x1, R19, P0 ;  /* 0x0000000110077824 */ /* 0x000fe400000e0613 */
[----:B------:R-:W-:-:S03]  /*872b0*/  IMAD.MOV.U32 R11, RZ, RZ, R30 ;  /* 0x000000ffff0b7224 */ /* 0x000fc600078e001e */
[----:B------:R-:W-:Y:S01]  /*872c0*/  STL.64 [R1+0x4040], R6 ;  /* 0x0040400601007387 */ /* 0x000fe20000100a00 */
[----:B------:R-:W-:-:S03]  /*872d0*/  IADD3 R30, P1, R55, R24, RZ ;  /* 0x00000018371e7210 */ /* 0x000fc60007f3e0ff */
[----:B------:R0:W-:Y:S01]  /*872e0*/  STL.64 [R1+0x4038], R28 ;  /* 0x0040381c01007387 */ /* 0x0001e20000100a00 */
[----:B------:R-:W-:Y:S02]  /*872f0*/  IMAD.MOV.U32 R14, RZ, RZ, R31 ;  /* 0x000000ffff0e7224 */ /* 0x000fe400078e001f */
[----:B------:R-:W-:Y:S01]  /*87300*/  IMAD.X R31, R16, 0x1, R23, P1 ;  /* 0x00000001101f7824 */ /* 0x000fe200008e0617 */
[----:B0-----:R-:W2:Y:S04]  /*87310*/  LDL.LU.64 R28, [R1+0x61d0] ;  /* 0x0061d000011c7983 */ /* 0x001ea80000300a00 */
[----:B------:R-:W-:Y:S04]  /*87320*/  STL.64 [R1+0x6198], R20 ;  /* 0x0061981401007387 */ /* 0x000fe80000100a00 */
[----:B------:R0:W-:Y:S04]  /*87330*/  STL.64 [R1+0x4030], R30 ;  /* 0x0040301e01007387 */ /* 0x0001e80000100a00 */
[----:B0-----:R-:W3:Y:S01]  /*87340*/  LDL.LU.64 R30, [R1+0x61c8] ;  /* 0x0061c800011e7983 */ /* 0x001ee20000300a00 */
[----:B------:R-:W-:-:S05]  /*87350*/  IADD3 R6, P0, R55, R26, RZ ;  /* 0x0000001a37067210 */ /* 0x000fca0007f1e0ff */
[----:B------:R-:W-:-:S05]  /*87360*/  IMAD.X R7, R16, 0x1, R25, P0 ;  /* 0x0000000110077824 */ /* 0x000fca00000e0619 */
[----:B------:R0:W-:Y:S01]  /*87370*/  STL.64 [R1+0x4028], R6 ;  /* 0x0040280601007387 */ /* 0x0001e20000100a00 */
[----:B------:R-:W-:Y:S01]  /*87380*/  IMAD.MOV.U32 R54, RZ, RZ, R11 ;  /* 0x000000ffff367224 */ /* 0x000fe200078e000b */
[C---:B0-----:R-:W-:Y:S01]  /*87390*/  IADD3 R6, P0, R55.reuse, R32, RZ ;  /* 0x0000002037067210 */ /* 0x041fe20007f1e0ff */
[----:B------:R-:W-:Y:S01]  /*873a0*/  IMAD.MOV.U32 R7, RZ, RZ, R14 ;  /* 0x000000ffff077224 */ /* 0x000fe200078e000e */
[----:B--2---:R-:W-:-:S05]  /*873b0*/  IADD3 R20, P2, R55, R28, RZ ;  /* 0x0000001c37147210 */ /* 0x004fca0007f5e0ff */
[----:B------:R-:W-:-:S05]  /*873c0*/  IMAD.X R21, R16, 0x1, R27, P2 ;  /* 0x0000000110157824 */ /* 0x000fca00010e061b */
[----:B------:R0:W-:Y:S01]  /*873d0*/  STL.64 [R1+0x4020], R20 ;  /* 0x0040201401007387 */ /* 0x0001e20000100a00 */
[----:B------:R-:W-:Y:S02]  /*873e0*/  IMAD.MOV.U32 R16, RZ, RZ, R57 ;  /* 0x000000ffff107224 */ /* 0x000fe400078e0039 */
[----:B------:R-:W-:Y:S01]  /*873f0*/  IMAD.MOV.U32 R57, RZ, RZ, R7 ;  /* 0x000000ffff397224 */ /* 0x000fe200078e0007 */
[----:B---3--:R-:W-:Y:S01]  /*87400*/  IADD3 R10, P1, R55, R30, RZ ;  /* 0x0000001e370a7210 */ /* 0x008fe20007f3e0ff */
[----:B0-----:R-:W-:Y:S01]  /*87410*/  IMAD.MOV.U32 R20, RZ, RZ, R15 ;  /* 0x000000ffff147224 */ /* 0x001fe200078e000f */
[----:B------:R-:W-:-:S05]  /*87420*/  SHF.R.S32.HI R15, RZ, 0x1f, R55 ;  /* 0x0000001fff0f7819 */ /* 0x000fca0000011437 */
[C---:B------:R-:W-:Y:S02]  /*87430*/  IMAD.X R11, R15.reuse, 0x1, R29, P1 ;  /* 0x000000010f0b7824 */ /* 0x040fe400008e061d */
[----:B------:R-:W-:-:S03]  /*87440*/  IMAD.X R7, R15, 0x1, R31, P0 ;  /* 0x000000010f077824 */ /* 0x000fc600000e061f */
[----:B------:R0:W-:Y:S04]  /*87450*/  STL.64 [R1+0x4018], R10 ;  /* 0x0040180a01007387 */ /* 0x0001e80000100a00 */
[----:B0-----:R-:W2:Y:S04]  /*87460*/  LDL.LU.64 R10, [R1+0x61c0] ;  /* 0x0061c000010a7983 */ /* 0x001ea80000300a00 */
[----:B------:R0:W-:Y:S04]  /*87470*/  STL.64 [R1+0x4010], R6 ;  /* 0x0040100601007387 */ /* 0x0001e80000100a00 */
[----:B0-----:R-:W3:Y:S01]  /*87480*/  LDL.LU.64 R6, [R1+0x61b8] ;  /* 0x0061b80001067983 */ /* 0x001ee20000300a00 */
[----:B------:R-:W-:-:S05]  /*87490*/  IADD3 R14, P2, R55, R34, RZ ;  /* 0x00000022370e7210 */ /* 0x000fca0007f5e0ff */
[----:B------:R-:W-:Y:S01]  /*874a0*/  IMAD.X R15, R15, 0x1, R33, P2 ;  /* 0x000000010f0f7824 */ /* 0x000fe200010e0621 */
[----:B------:R-:W-:Y:S04]  /*874b0*/  STL.64 [R1+0x6190], R30 ;  /* 0x0061901e01007387 */ /* 0x000fe80000100a00 */
[----:B------:R0:W-:Y:S04]  /*874c0*/  STL.64 [R1+0x4008], R14 ;  /* 0x0040080e01007387 */ /* 0x0001e80000100a00 */
[----:B0-----:R-:W4:Y:S01]  /*874d0*/  LDL.LU.64 R14, [R1+0x61b0] ;  /* 0x0061b000010e7983 */ /* 0x001f220000300a00 */
[----:B------:R-:W-:-:S02]  /*874e0*/  IMAD.MOV.U32 R31, RZ, RZ, R16 ;  /* 0x000000ffff1f7224 */ /* 0x000fc400078e0010 */
[----:B------:R-:W-:Y:S01]  /*874f0*/  IMAD.MOV.U32 R21, RZ, RZ, R56 ;  /* 0x000000ffff157224 */ /* 0x000fe200078e0038 */
[C---:B------:R-:W-:Y:S01]  /*87500*/  IADD3 R56, P1, R55.reuse, R36, RZ ;  /* 0x0000002437387210 */ /* 0x040fe20007f3e0ff */
[----:B------:R-:W-:Y:S01]  /*87510*/  IMAD.MOV.U32 R30, RZ, RZ, R57 ;  /* 0x000000ffff1e7224 */ /* 0x000fe200078e0039 */
[----:B---3--:R-:W-:-:S05]  /*87520*/  IADD3 R16, P0, R55, R6, RZ ;  /* 0x0000000637107210 */ /* 0x008fca0007f1e0ff */
[----:B------:R-:W-:Y:S04]  /*87530*/  STL [R1+0x3ff8], R16 ;  /* 0x003ff81001007387 */ /* 0x000fe80000100800 */
[----:B------:R0:W-:Y:S02]  /*87540*/  STL.64 [R1+0x6188], R32 ;  /* 0x0061882001007387 */ /* 0x0001e40000100a00 */
[----:B0-----:R-:W-:Y:S01]  /*87550*/  IMAD.MOV.U32 R33, RZ, RZ, R17 ;  /* 0x000000ffff217224 */ /* 0x001fe200078e0011 */
[----:B------:R-:W-:Y:S01]  /*87560*/  SHF.R.S32.HI R33, RZ, 0x1f, R55 ;  /* 0x0000001fff217819 */ /* 0x000fe20000011437 */
[----:B------:R-:W-:Y:S02]  /*87570*/  IMAD.MOV.U32 R32, RZ, RZ, R16 ;  /* 0x000000ffff207224 */ /* 0x000fe400078e0010 */
[----:B------:R-:W-:-:S02]  /*87580*/  IMAD.MOV.U32 R32, RZ, RZ, R30 ;  /* 0x000000ffff207224 */ /* 0x000fc400078e001e */
[----:B------:R-:W-:Y:S01]  /*87590*/  IMAD.X R57, R33, 0x1, R35, P1 ;  /* 0x0000000121397824 */ /* 0x000fe200008e0623 */
[----:B--2---:R-:W-:Y:S01]  /*875a0*/  IADD3 R16, P2, R55, R10, RZ ;  /* 0x0000000a37107210 */ /* 0x004fe20007f5e0ff */
[----:B------:R-:W-:Y:S01]  /*875b0*/  IMAD.MOV.U32 R30, RZ, RZ, R21 ;  /* 0x000000ffff1e7224 */ /* 0x000fe200078e0015 */
[----:B------:R-:W-:Y:S01]  /*875c0*/  SHF.R.S32.HI R21, RZ, 0x1f, R55 ;  /* 0x0000001fff157819 */ /* 0x000fe20000011437 */
[----:B------:R-:W-:Y:S01]  /*875d0*/  IMAD.X R33, R33, 0x1, R5, P0 ;  /* 0x0000000121217824 */ /* 0x000fe200000e0605 */
[----:B------:R0:W-:Y:S03]  /*875e0*/  STL.64 [R1+0x4000], R56 ;  /* 0x0040003801007387 */ /* 0x0001e60000100a00 */
[----:B------:R-:W-:Y:S01]  /*875f0*/  IMAD.X R17, R21, 0x1, R7, P2 ;  /* 0x0000000115117824 */ /* 0x000fe200010e0607 */
[----:B------:R1:W-:Y:S01]  /*87600*/  STL [R1+0x3ffc], R33 ;  /* 0x003ffc2101007387 */ /* 0x0003e20000100800 */
[----:B0-----:R-:W-:-:S03]  /*87610*/  IADD3 R56, P1, R55, R12, RZ ;  /* 0x0000000c37387210 */ /* 0x001fc60007f3e0ff */
[----:B------:R0:W-:Y:S02]  /*87620*/  STL.64 [R1+0x3ff0], R16 ;  /* 0x003ff01001007387 */ /* 0x0001e40000100a00 */
[----:B------:R-:W-:Y:S02]  /*87630*/  IMAD.X R57, R21, 0x1, R11, P1 ;  /* 0x0000000115397824 */ /* 0x000fe400008e060b */
[----:B-1----:R-:W-:Y:S01]  /*87640*/  IMAD.MOV.U32 R33, RZ, RZ, R20 ;  /* 0x000000ffff217224 */ /* 0x002fe200078e0014 */
[----:B----4-:R-:W-:Y:S01]  /*87650*/  IADD3 R20, P0, R55, R14, RZ ;  /* 0x0000000e37147210 */ /* 0x010fe20007f1e0ff */
[----:B0-----:R-:W2:Y:S04]  /*87660*/  LDL.LU.64 R16, [R1+0x61a8] ;  /* 0x0061a80001107983 */ /* 0x001ea80000300a00 */
[----:B------:R-:W-:Y:S04]  /*87670*/  STL.64 [R1+0x6180], R6 ;  /* 0x0061800601007387 */ /* 0x000fe80000100a00 */
[----:B------:R-:W-:Y:S04]  /*87680*/  STL.64 [R1+0x6170], R14 ;  /* 0x0061700e01007387 */ /* 0x000fe80000100a00 */
[----:B------:R0:W-:Y:S04]  /*87690*/  STL.64 [R1+0x3fe8], R56 ;  /* 0x003fe83801007387 */ /* 0x0001e80000100a00 */
[----:B0-----:R-:W3:Y:S04]  /*876a0*/  LDL.LU.64 R56, [R1+0x61a0] ;  /* 0x0061a00001387983 */ /* 0x001ee80000300a00 */
[----:B------:R0:W-:Y:S04]  /*876b0*/  STL.64 [R1+0x6178], R10 ;  /* 0x0061780a01007387 */ /* 0x0001e80000100a00 */
[----:B------:R-:W-:Y:S01]  /*876c0*/  STL [R1+0x5650], R55 ;  /* 0x0056503701007387 */ /* 0x000fe20000100800 */
[----:B0-----:R-:W-:-:S04]  /*876d0*/  IMAD.MOV.U32 R11, RZ, RZ, R21 ;  /* 0x000000ffff0b7224 */ /* 0x001fc800078e0015 */
[----:B------:R-:W-:-:S05]  /*876e0*/  IMAD.X R21, R11, 0x1, R13, P0 ;  /* 0x000000010b157824 */ /* 0x000fca00000e060d */
[----:B------:R0:W-:Y:S04]  /*876f0*/  STL.64 [R1+0x3fe0], R20 ;  /* 0x003fe01401007387 */ /* 0x0001e80000100a00 */
[----:B0-----:R-:W4:Y:S01]  /*87700*/  LDL.LU.64 R20, [R1+0x6198] ;  /* 0x0061980001147983 */ /* 0x001f220000300a00 */
[----:B------:R-:W-:-:S05]  /*87710*/  IADD3 R6, P2, R55, R15, RZ ;  /* 0x0000000f37067210 */ /* 0x000fca0007f5e0ff */
[----:B------:R-:W-:-:S05]  /*87720*/  IMAD.X R7, R11, 0x1, R37, P2 ;  /* 0x000000010b077824 */ /* 0x000fca00010e0625 */
[----:B------:R0:W-:Y:S02]  /*87730*/  STL.64 [R1+0x3fd8], R6 ;  /* 0x003fd80601007387 */ /* 0x0001e40000100a00 */
[----:B0-----:R-:W-:Y:S02]  /*87740*/  IMAD.MOV.U32 R7, RZ, RZ, R32 ;  /* 0x000000ffff077224 */ /* 0x001fe400078e0020 */
[----:B------:R-:W-:Y:S01]  /*87750*/  IMAD.MOV.U32 R6, RZ, RZ, R33 ;  /* 0x000000ffff067224 */ /* 0x000fe200078e0021 */
[----:B--2---:R-:W-:-:S05]  /*87760*/  IADD3 R10, P1, R55, R16, RZ ;  /* 0x00000010370a7210 */ /* 0x004fca0007f3e0ff */
[----:B------:R-:W-:-:S05]  /*87770*/  IMAD.X R11, R11, 0x1, R38, P1 ;  /* 0x000000010b0b7824 */ /* 0x000fca00008e0626 */
[----:B------:R0:W-:Y:S01]  /*87780*/  STL.64 [R1+0x3fd0], R10 ;  /* 0x003fd00a01007387 */ /* 0x0001e20000100a00 */
[C---:B---3--:R-:W-:Y:S02]  /*87790*/  IADD3 R14, P0, R56.reuse, R18, RZ ;  /* 0x00000012380e7210 */ /* 0x048fe40007f1e0ff */
[----:B------:R-:W-:Y:S02]  /*877a0*/  SHF.R.S32.HI R55, RZ, 0x1f, R56 ;  /* 0x0000001fff377819 */ /* 0x000fe40000011438 */
[----:B0-----:R-:W-:-:S03]  /*877b0*/  IADD3 R10, P1, R56, R22, RZ ;  /* 0x00000016380a7210 */ /* 0x001fc60007f3e0ff */
[----:B------:R-:W-:-:S05]  /*877c0*/  IMAD.X R15, R55, 0x1, R17, P0 ;  /* 0x00000001370f7824 */ /* 0x000fca00000e0611 */
[----:B------:R0:W-:Y:S02]  /*877d0*/  STL.64 [R1+0x3fc8], R14 ;  /* 0x003fc80e01007387 */ /* 0x0001e40000100a00 */
[----:B0-----:R-:W-:Y:S01]  /*877e0*/  IMAD.MOV.U32 R15, RZ, RZ, R30 ;  /* 0x000000ffff0f7224 */ /* 0x001fe200078e001e */
[----:B----4-:R-:W-:Y:S01]  /*877f0*/  IADD3 R32, P2, R56, R20, RZ ;  /* 0x0000001438207210 */ /* 0x010fe20007f5e0ff */
[----:B------:R-:W-:-:S04]  /*87800*/  IMAD.X R11, R55, 0x1, R21, P1 ;  /* 0x00000001370b7824 */ /* 0x000fc800008e0615 */
[----:B------:R-:W-:Y:S01]  /*87810*/  IMAD.X R33, R55, 0x1, R19, P2 ;  /* 0x0000000137217824 */ /* 0x000fe200010e0613 */
[----:B------:R-:W-:-:S04]  /*87820*/  IADD3 R30, P0, R56, R24, RZ ;  /* 0x00000018381e7210 */ /* 0x000fc80007f1e0ff */
[----:B------:R-:W-:Y:S04]  /*87830*/  STL.64 [R1+0x3fc0], R32 ;  /* 0x003fc02001007387 */ /* 0x000fe80000100a00 */
[----:B------:R-:W-:Y:S04]  /*87840*/  STL.64 [R1+0x3fb8], R10 ;  /* 0x003fb80a01007387 */ /* 0x000fe80000100a00 */
[----:B------:R0:W-:Y:S01]  /*87850*/  STL.64 [R1+0x6160], R20 ;  /* 0x0061601401007387 */ /* 0x0001e20000100a00 */
[----:B------:R-:W-:Y:S02]  /*87860*/  IMAD.MOV.U32 R14, RZ, RZ, R6 ;  /* 0x000000ffff0e7224 */ /* 0x000fe400078e0006 */
[----:B------:R-:W-:Y:S01]  /*87870*/  IMAD.MOV.U32 R6, RZ, RZ, R31 ;  /* 0x000000ffff067224 */ /* 0x000fe200078e001f */
[----:B0-----:R-:W-:-:S05]  /*87880*/  SHF.R.S32.HI R20, RZ, 0x1f, R56 ;  /* 0x0000001fff147819 */ /* 0x001fca0000011438 */
[----:B------:R-:W-:Y:S01]  /*87890*/  IMAD.X R31, R20, 0x1, R23, P0 ;  /* 0x00000001141f7824 */ /* 0x000fe200000e0617 */
[----:B------:R-:W-:-:S04]  /*878a0*/  IADD3 R32, P2, R56, R26, RZ ;  /* 0x0000001a38207210 */ /* 0x000fc80007f5e0ff */
[----:B------:R0:W-:Y:S01]  /*878b0*/  STL.64 [R1+0x3fb0], R30 ;  /* 0x003fb01e01007387 */ /* 0x0001e20000100a00 */
[----:B------:R-:W-:-:S03]  /*878c0*/  IMAD.X R33, R20, 0x1, R25, P2 ;  /* 0x0000000114217824 */ /* 0x000fc600010e0619 */
        /* <DEDUP_REMOVED lines=9> */
[----:B------:R-:W-:-:S05]  /*87960*/  IMAD.X R11, R20, 0x1, R27, P1 ;  /* 0x00000001140b7824 */ /* 0x000fca00008e061b */
[----:B------:R0:W-:Y:S02]  /*87970*/  STL.64 [R1+0x3fa0], R10 ;  /* 0x003fa00a01007387 */ /* 0x0001e40000100a00 */
[C---:B0-----:R-:W-:Y:S02]  /*87980*/  IADD3 R10, P1, R56.reuse, R34, RZ ;  /* 0x00000022380a7210 */ /* 0x041fe40007f3e0ff */
[----:B--2---:R-:W-:-:S05]  /*87990*/  IADD3 R6, P0, R56, R30, RZ ;  /* 0x0000001e38067210 */ /* 0x004fca0007f1e0ff */
[----:B------:R-:W-:-:S05]  /*879a0*/  IMAD.X R7, R20, 0x1, R29, P0 ;  /* 0x0000000114077824 */ /* 0x000fca00000e061d */
[----:B------:R0:W-:Y:S01]  /*879b0*/  STL.64 [R1+0x3f98], R6 ;  /* 0x003f980601007387 */ /* 0x0001e20000100a00 */
[----:B---3--:R-:W-:-:S03]  /*879c0*/  IADD3 R22, P2, R56, R32, RZ ;  /* 0x0000002038167210 */ /* 0x008fc60007f5e0ff */
[----:B0-----:R-:W2:Y:S04]  /*879d0*/  LDL.LU.64 R6, [R1+0x6180] ;  /* 0x0061800001067983 */ /* 0x001ea80000300a00 */
[----:B------:R0:W-:Y:S02]  /*879e0*/  STL.64 [R1+0x6158], R28 ;  /* 0x0061581c01007387 */ /* 0x0001e40000100a00 */
[----:B0-----:R-:W-:-:S05]  /*879f0*/  SHF.R.S32.HI R28, RZ, 0x1f, R56 ;  /* 0x0000001fff1c7819 */ /* 0x001fca0000011438 */
[C---:B------:R-:W-:Y:S02]  /*87a00*/  IMAD.X R23, R28.reuse, 0x1, R31, P2 ;  /* 0x000000011c177824 */ /* 0x040fe400010e061f */
[----:B------:R-:W-:-:S03]  /*87a10*/  IMAD.X R11, R28, 0x1, R33, P1 ;  /* 0x000000011c0b7824 */ /* 0x000fc600008e0621 */
[----:B------:R-:W-:Y:S01]  /*87a20*/  STL.64 [R1+0x3f90], R22 ;  /* 0x003f901601007387 */ /* 0x000fe20000100a00 */
[----:B------:R-:W-:-:S03]  /*87a30*/  IMAD.MOV.U32 R20, RZ, RZ, R21 ;  /* 0x000000ffff147224 */ /* 0x000fc600078e0015 */
[----:B------:R0:W-:Y:S01]  /*87a40*/  STL.64 [R1+0x3f88], R10 ;  /* 0x003f880a01007387 */ /* 0x0001e20000100a00 */
[----:B------:R-:W-:Y:S02]  /*87a50*/  IMAD.MOV.U32 R21, RZ, RZ, R55 ;  /* 0x000000ffff157224 */ /* 0x000fe400078e0037 */
[----:B------:R-:W-:Y:S01]  /*87a60*/  IMAD.MOV.U32 R55, RZ, RZ, R14 ;  /* 0x000000ffff377224 */ /* 0x000fe200078e000e */
[----:B------:R-:W-:Y:S01]  /*87a70*/  IADD3 R14, P0, R56, R36, RZ ;  /* 0x00000024380e7210 */ /* 0x000fe20007f1e0ff */
[----:B------:R-:W-:Y:S01]  /*87a80*/  IMAD.MOV.U32 R29, RZ, RZ, R15 ;  /* 0x000000ffff1d7224 */ /* 0x000fe200078e000f */
[----:B0-----:R-:W3:Y:S03]  /*87a90*/  LDL.LU.64 R10, [R1+0x6178] ;  /* 0x00617800010a7983 */ /* 0x001ee60000300a00 */
[----:B------:R-:W-:Y:S01]  /*87aa0*/  IMAD.X R15, R28, 0x1, R35, P0 ;  /* 0x000000011c0f7824 */ /* 0x000fe200000e0623 */
        /* <DEDUP_REMOVED lines=10> */
[----:B------:R-:W-:Y:S04]  /*87b50*/  STL.64 [R1+0x3f70], R32 ;  /* 0x003f702001007387 */ /* 0x000fe80000100a00 */
[----:B------:R0:W-:Y:S01]  /*87b60*/  STL.64 [R1+0x6150], R6 ;  /* 0x0061500601007387 */ /* 0x0001e20000100a00 */
[----:B------:R-:W-:Y:S01]  /*87b70*/  IMAD.MOV.U32 R28, RZ, RZ, R20 ;  /* 0x000000ffff1c7224 */ /* 0x000fe200078e0014 */
[C---:B----4-:R-:W-:Y:S02]  /*87b80*/  IADD3 R22, P2, R56.reuse, R14, RZ ;  /* 0x0000000e38167210 */ /* 0x050fe40007f5e0ff */
[----:B------:R-:W-:Y:S02]  /*87b90*/  IADD3 R20, P1, R56, R15, RZ ;  /* 0x0000000f38147210 */ /* 0x000fe40007f3e0ff */
[----:B0-----:R-:W-:Y:S01]  /*87ba0*/  SHF.R.S32.HI R6, RZ, 0x1f, R56 ;  /* 0x0000001fff067819 */ /* 0x001fe20000011438 */
[----:B------:R-:W-:-:S04]  /*87bb0*/  IMAD.MOV.U32 R33, RZ, RZ, R29 ;  /* 0x000000ffff217224 */ /* 0x000fc800078e001d */
[C---:B------:R-:W-:Y:S02]  /*87bc0*/  IMAD.X R35, R6.reuse, 0x1, R11, P0 ;  /* 0x0000000106237824 */ /* 0x040fe400000e060b */
[C---:B------:R-:W-:Y:S01]  /*87bd0*/  IMAD.X R23, R6.reuse, 0x1, R13, P2 ;  /* 0x0000000106177824 */ /* 0x040fe200010e060d */
[----:B------:R-:W-:Y:S01]  /*87be0*/  STL.64 [R1+0x6130], R14 ;  /* 0x0061300e01007387 */ /* 0x000fe20000100a00 */
[----:B------:R-:W-:Y:S02]  /*87bf0*/  IMAD.MOV.U32 R29, RZ, RZ, R21 ;  /* 0x000000ffff1d7224 */ /* 0x000fe400078e0015 */
[----:B------:R-:W-:Y:S01]  /*87c00*/  IMAD.X R21, R6, 0x1, R37, P1 ;  /* 0x0000000106157824 */ /* 0x000fe200008e0625 */
[----:B------:R-:W-:Y:S04]  /*87c10*/  STL.64 [R1+0x3f68], R34 ;  /* 0x003f682201007387 */ /* 0x000fe80000100a00 */
[----:B------:R-:W-:Y:S04]  /*87c20*/  STL.64 [R1+0x6138], R10 ;  /* 0x0061380a01007387 */ /* 0x000fe80000100a00 */
[----:B------:R0:W-:Y:S04]  /*87c30*/  STL.64 [R1+0x3f60], R22 ;  /* 0x003f601601007387 */ /* 0x0001e80000100a00 */
[----:B0-----:R-:W2:Y:S04]  /*87c40*/  LDL.LU.64 R22, [R1+0x6168] ;  /* 0x0061680001167983 */ /* 0x001ea80000300a00 */
[----:B------:R0:W-:Y:S04]  /*87c50*/  STL.64 [R1+0x3f58], R20 ;  /* 0x003f581401007387 */ /* 0x0001e80000100a00 */
[----:B0-----:R-:W3:Y:S01]  /*87c60*/  LDL.LU.64 R20, [R1+0x6160] ;  /* 0x0061600001147983 */ /* 0x001ee20000300a00 */
[----:B------:R-:W-:Y:S01]  /*87c70*/  IMAD.MOV.U32 R32, RZ, RZ, R28 ;  /* 0x000000ffff207224 */ /* 0x000fe200078e001c */
[----:B------:R-:W-:Y:S01]  /*87c80*/  IADD3 R28, P0, R56, R16, RZ ;  /* 0x00000010381c7210 */ /* 0x000fe20007f1e0ff */
[----:B------:R-:W-:-:S02]  /*87c90*/  IMAD.MOV.U32 R35, RZ, RZ, R33 ;  /* 0x000000ffff237224 */ /* 0x000fc400078e0021 */
[----:B------:R-:W-:Y:S02]  /*87ca0*/  IMAD.MOV.U32 R33, RZ, RZ, R29 ;  /* 0x000000ffff217224 */ /* 0x000fe400078e001d */
[----:B------:R-:W-:Y:S01]  /*87cb0*/  IMAD.X R29, R6, 0x1, R38, P0 ;  /* 0x00000001061d7824 */ /* 0x000fe200000e0626 */
[----:B------:R-:W-:Y:S01]  /*87cc0*/  IADD3 R14, P2, R57, R18, RZ ;  /* 0x00000012390e7210 */ /* 0x000fe20007f5e0ff */
[----:B------:R-:W-:Y:S01]  /*87cd0*/  IMAD.MOV.U32 R34, RZ, RZ, R32 ;  /* 0x000000ffff227224 */ /* 0x000fe200078e0020 */
[----:B------:R-:W-:Y:S02]  /*87ce0*/  SHF.R.S32.HI R10, RZ, 0x1f, R57 ;  /* 0x0000001fff0a7819 */ /* 0x000fe40000011439 */
[----:B------:R2:W-:Y:S01]  /*87cf0*/  STL.64 [R1+0x3f50], R28 ;  /* 0x003f501c01007387 */ /* 0x0005e20000100a00 */
[----:B------:R-:W-:Y:S02]  /*87d00*/  IMAD.MOV.U32 R7, RZ, RZ, R35 ;  /* 0x000000ffff077224 */ /* 0x000fe400078e0023 */
[----:B------:R-:W-:-:S02]  /*87d10*/  IMAD.MOV.U32 R35, RZ, RZ, R33 ;  /* 0x000000ffff237224 */ /* 0x000fc400078e0021 */
[----:B------:R-:W-:-:S05]  /*87d20*/  IMAD.X R15, R10, 0x1, R17, P2 ;  /* 0x000000010a0f7824 */ /* 0x000fca00010e0611 */
[----:B------:R-:W-:Y:S01]  /*87d30*/  STL.64 [R1+0x3f48], R14 ;  /* 0x003f480e01007387 */ /* 0x000fe20000100a00 */
[C---:B--2---:R-:W-:Y:S02]  /*87d40*/  IADD3 R28, P0, R57.reuse, R22, RZ ;  /* 0x00000016391c7210 */ /* 0x044fe40007f1e0ff */
[----:B---3--:R-:W-:-:S03]  /*87d50*/  IADD3 R32, P1, R57, R20, RZ ;  /* 0x0000001439207210 */ /* 0x008fc60007f3e0ff */
[C---:B------:R-:W-:Y:S02]  /*87d60*/  IMAD.X R29, R10.reuse, 0x1, R21, P0 ;  /* 0x000000010a1d7824 */ /* 0x040fe400000e0615 */
[----:B------:R-:W-:-:S05]  /*87d70*/  IMAD.X R33, R10, 0x1, R19, P1 ;  /* 0x000000010a217824 */ /* 0x000fca00008e0613 */
[----:B------:R-:W-:Y:S04]  /*87d80*/  STL.64 [R1+0x3f40], R32 ;  /* 0x003f402001007387 */ /* 0x000fe80000100a00 */
[----:B------:R0:W-:Y:S04]  /*87d90*/  STL.64 [R1+0x3f38], R28 ;  /* 0x003f381c01007387 */ /* 0x0001e80000100a00 */
[----:B0-----:R-:W2:Y:S01]  /*87da0*/  LDL.LU.64 R28, [R1+0x6158] ;  /* 0x00615800011c7983 */ /* 0x001ea20000300a00 */
[C---:B------:R-:W-:Y:S02]  /*87db0*/  IADD3 R6, P2, R57.reuse, R24, RZ ;  /* 0x0000001839067210 */ /* 0x040fe40007f5e0ff */
[----:B------:R-:W-:Y:S01]  /*87dc0*/  IADD3 R32, P1, R57, R26, RZ ;  /* 0x0000001a39207210 */ /* 0x000fe20007f3e0ff */
[----:B------:R-:W-:-:S02]  /*87dd0*/  IMAD.MOV.U32 R15, RZ, RZ, R7 ;  /* 0x000000ffff0f7224 */ /* 0x000fc400078e0007 */
[----:B------:R-:W-:Y:S02]  /*87de0*/  IMAD.MOV.U32 R14, RZ, RZ, R34 ;  /* 0x000000ffff0e7224 */ /* 0x000fe400078e0022 */
[C---:B------:R-:W-:Y:S02]  /*87df0*/  IMAD.X R7, R10.reuse, 0x1, R23, P2 ;  /* 0x000000010a077824 */ /* 0x040fe400010e0617 */
[----:B------:R-:W-:Y:S01]  /*87e00*/  IMAD.X R33, R10, 0x1, R25, P1 ;  /* 0x000000010a217824 */ /* 0x000fe200008e0619 */
[----:B------:R-:W-:Y:S01]  /*87e10*/  STL.64 [R1+0x6120], R20 ;  /* 0x0061201401007387 */ /* 0x000fe20000100a00 */
[----:B------:R-:W-:Y:S02]  /*87e20*/  IMAD.MOV.U32 R11, RZ, RZ, R15 ;  /* 0x000000ffff0b7224 */ /* 0x000fe400078e000f */
[----:B------:R-:W-:Y:S01]  /*87e30*/  IMAD.MOV.U32 R15, RZ, RZ, R35 ;  /* 0x000000ffff0f7224 */ /* 0x000fe200078e0023 */
[----:B------:R0:W-:Y:S04]  /*87e40*/  STL.64 [R1+0x3f30], R6 ;  /* 0x003f300601007387 */ /* 0x0001e80000100a00 */
        /* <DEDUP_REMOVED lines=8> */
[----:B------:R-:W-:Y:S01]  /*87ed0*/  IMAD.MOV.U32 R25, RZ, RZ, R11 ;  /* 0x000000ffff197224 */ /* 0x000fe200078e000b */
[----:B------:R-:W-:Y:S02]  /*87ee0*/  IADD3 R20, P2, R57, R30, RZ ;  /* 0x0000001e39147210 */ /* 0x000fe40007f5e0ff */
[----:B------:R-:W-:-:S05]  /*87ef0*/  SHF.R.S32.HI R11, RZ, 0x1f, R57 ;  /* 0x0000001fff0b7819 */ /* 0x000fca0000011439 */
[----:B------:R-:W-:-:S05]  /*87f00*/  IMAD.X R21, R11, 0x1, R29, P2 ;  /* 0x000000010b157824 */ /* 0x000fca00010e061d */
[----:B------:R0:W-:Y:S01]  /*87f10*/  STL.64 [R1+0x3f18], R20 ;  /* 0x003f181401007387 */ /* 0x0001e20000100a00 */
[----:B----4-:R-:W-:Y:S01]  /*87f20*/  IADD3 R24, P1, R57, R32, RZ ;  /* 0x0000002039187210 */ /* 0x010fe20007f3e0ff */
[----:B0-----:R-:W-:Y:S02]  /*87f30*/  IMAD.MOV.U32 R21, RZ, RZ, R15 ;  /* 0x000000ffff157224 */ /* 0x001fe400078e000f */
[----:B------:R-:W-:Y:S02]  /*87f40*/  IMAD.MOV.U32 R15, RZ, RZ, R25 ;  /* 0x000000ffff0f7224 */ /* 0x000fe400078e0019 */
[----:B------:R-:W-:-:S05]  /*87f50*/  IMAD.X R25, R11, 0x1, R31, P1 ;  /* 0x000000010b197824 */ /* 0x000fca00008e061f */
[----:B------:R-:W-:Y:S01]  /*87f60*/  STL.64 [R1+0x3f10], R24 ;  /* 0x003f101801007387 */ /* 0x000fe20000100a00 */
[----:B--2---:R-:W-:-:S05]  /*87f70*/  IADD3 R10, P0, R57, R34, RZ ;  /* 0x00000022390a7210 */ /* 0x004fca0007f1e0ff */
[----:B------:R-:W-:-:S05]  /*87f80*/  IMAD.X R11, R11, 0x1, R33, P0 ;  /* 0x000000010b0b7824 */ /* 0x000fca00000e0621 */
[----:B------:R0:W-:Y:S04]  /*87f90*/  STL.64 [R1+0x3f08], R10 ;  /* 0x003f080a01007387 */ /* 0x0001e80000100a00 */
[----:B0-----:R-:W2:Y:S01]  /*87fa0*/  LDL.LU.64 R10, [R1+0x6138] ;  /* 0x00613800010a7983 */ /* 0x001ea20000300a00 */
[----:B------:R-:W-:Y:S01]  /*87fb0*/  IMAD.MOV.U32 R20, RZ, RZ, R14 ;  /* 0x000000ffff147224 */ /* 0x000fe200078e000e */
[----:B------:R-:W-:Y:S02]  /*87fc0*/  IADD3 R14, P2, R57, R36, RZ ;  /* 0x00000024390e7210 */ /* 0x000fe40007f5e0ff */
[----:B------:R0:W-:Y:S01]  /*87fd0*/  STL.64 [R1+0x6110], R32 ;  /* 0x0061102001007387 */ /* 0x0001e20000100a00 */
[----:B------:R-:W-:Y:S02]  /*87fe0*/  IMAD.MOV.U32 R25, RZ, RZ, R15 ;  /* 0x000000ffff197224 */ /* 0x000fe400078e000f */
[----:B0-----:R-:W-:Y:S01]  /*87ff0*/  IMAD.MOV.U32 R33, RZ, RZ, R59 ;  /* 0x000000ffff217224 */ /* 0x001fe200078e003b */
[----:B------:R-:W-:-:S05]  /*88000*/  SHF.R.S32.HI R59, RZ, 0x1f, R57 ;  /* 0x0000001fff3b7819 */ /* 0x000fca0000011439 */
[----:B------:R-:W-:-:S05]  /*88010*/  IMAD.X R15, R59, 0x1, R35, P2 ;  /* 0x000000013b0f7824 */ /* 0x000fca00010e0623 */
[----:B------:R0:W-:Y:S01]  /*88020*/  STL.64 [R1+0x3f00], R14 ;  /* 0x003f000e01007387 */ /* 0x0001e20000100a00 */
[----:B---3--:R-:W-:Y:S01]  /*88030*/  IADD3 R24, P1, R57, R6, RZ ;  /* 0x0000000639187210 */ /* 0x008fe20007f3e0ff */
[----:B------:R-:W-:Y:S02]  /*88040*/  IMAD.MOV.U32 R32, RZ, RZ, R58 ;  /* 0x000000ffff207224 */ /* 0x000fe400078e003a */
[----:B0-----:R-:W3:Y:S04]  /*88050*/  LDL.LU.64 R14, [R1+0x6130] ;  /* 0x00613000010e7983 */ /* 0x001ee80000300a00 */
[----:B------:R0:W-:Y:S02]  /*88060*/  STL.64 [R1+0x6108], R34 ;  /* 0x0061082201007387 */ /* 0x0001e40000100a00 */
[----:B0-----:R-:W-:-:S02]  /*88070*/  IMAD.MOV.U32 R35, RZ, RZ, R25 ;  /* 0x000000ffff237224 */ /* 0x001fc400078e0019 */
[----:B------:R-:W-:-:S05]  /*88080*/  IMAD.X R25, R59, 0x1, R5, P1 ;  /* 0x000000013b197824 */ /* 0x000fca00008e0605 */
[----:B------:R-:W-:Y:S01]  /*88090*/  STL.64 [R1+0x3ef8], R24 ;  /* 0x003ef81801007387 */ /* 0x000fe20000100a00 */
[----:B--2---:R-:W-:-:S05]  /*880a0*/  IADD3 R58, P0, R57, R10, RZ ;  /* 0x0000000a393a7210 */ /* 0x004fca0007f1e0ff */
[----:B------:R-:W-:-:S05]  /*880b0*/  IMAD.X R59, R59, 0x1, R7, P0 ;  /* 0x000000013b3b7824 */ /* 0x000fca00000e0607 */
[----:B------:R0:W-:Y:S04]  /*880c0*/  STL.64 [R1+0x3ef0], R58 ;  /* 0x003ef03a01007387 */ /* 0x0001e80000100a00 */
[----:B0-----:R-:W2:Y:S01]  /*880d0*/  LDL.LU.64 R58, [R1+0x6128] ;  /* 0x00612800013a7983 */ /* 0x001ea20000300a00 */
[----:B------:R-:W-:-:S03]  /*880e0*/  IADD3 R34, P2, R57, R12, RZ ;  /* 0x0000000c39227210 */ /* 0x000fc60007f5e0ff */
[----:B------:R0:W-:Y:S01]  /*880f0*/  STL.64 [R1+0x60f8], R6 ;  /* 0x0060f80601007387 */ /* 0x0001e20000100a00 */
[----:B------:R-:W-:Y:S02]  /*88100*/  IMAD.MOV.U32 R25, RZ, RZ, R35 ;  /* 0x000000ffff197224 */ /* 0x000fe400078e0023 */
[----:B0-----:R-:W-:Y:S01]  /*88110*/  IMAD.MOV.U32 R6, RZ, RZ, R21 ;  /* 0x000000ffff067224 */ /* 0x001fe200078e0015 */
[----:B------:R-:W-:Y:S01]  /*88120*/  SHF.R.S32.HI R21, RZ, 0x1f, R57 ;  /* 0x0000001fff157819 */ /* 0x000fe20000011439 */
[----:B---3--:R0:W-:Y:S04]  /*88130*/  STL.64 [R1+0x6100], R14 ;  /* 0x0061000e01007387 */ /* 0x0081e80000100a00 */
[----:B------:R-:W-:Y:S01]  /*88140*/  IMAD.X R35, R21, 0x1, R11, P2 ;  /* 0x0000000115237824 */ /* 0x000fe200010e060b */
[C---:B------:R-:W-:Y:S01]  /*88150*/  IADD3 R24, P1, R57.reuse, R14, RZ ;  /* 0x0000000e39187210 */ /* 0x040fe20007f3e0ff */
[----:B------:R-:W-:Y:S01]  /*88160*/  IMAD.MOV.U32 R7, RZ, RZ, R20 ;  /* 0x000000ffff077224 */ /* 0x000fe200078e0014 */
[----:B------:R-:W-:-:S02]  /*88170*/  IADD3 R20, P0, R57, R15, RZ ;  /* 0x0000000f39147210 */ /* 0x000fc40007f1e0ff */
[----:B------:R1:W-:Y:S01]  /*88180*/  STL.64 [R1+0x3ee8], R34 ;  /* 0x003ee82201007387 */ /* 0x0003e20000100a00 */
[----:B0-----:R-:W-:Y:S02]  /*88190*/  IMAD.MOV.U32 R15, RZ, RZ, R6 ;  /* 0x000000ffff0f7224 */ /* 0x001fe400078e0006 */
[----:B------:R-:W-:Y:S02]  /*881a0*/  IMAD.MOV.U32 R6, RZ, RZ, R25 ;  /* 0x000000ffff067224 */ /* 0x000fe400078e0019 */
[----:B-1----:R-:W-:-:S04]  /*881b0*/  IMAD.MOV.U32 R35, RZ, RZ, R21 ;  /* 0x000000ffff237224 */ /* 0x002fc800078e0015 */
[C---:B------:R-:W-:Y:S02]  /*881c0*/  IMAD.X R25, R35.reuse, 0x1, R13, P1 ;  /* 0x0000000123197824 */ /* 0x040fe400008e060d */
[----:B------:R-:W-:Y:S01]  /*881d0*/  IMAD.X R21, R35, 0x1, R37, P0 ;  /* 0x0000000123157824 */ /* 0x000fe200000e0625 */
[----:B------:R-:W-:Y:S04]  /*881e0*/  STL.64 [R1+0x5658], R56 ;  /* 0x0056583801007387 */ /* 0x000fe80000100a00 */
[----:B------:R-:W-:Y:S04]  /*881f0*/  STL.64 [R1+0x3ee0], R24 ;  /* 0x003ee01801007387 */ /* 0x000fe80000100a00 */
[----:B------:R0:W-:Y:S01]  /*88200*/  STL.64 [R1+0x3ed8], R20 ;  /* 0x003ed81401007387 */ /* 0x0001e20000100a00 */
[----:B------:R-:W-:-:S03]  /*88210*/  IADD3 R34, P2, R57, R16, RZ ;  /* 0x0000001039227210 */ /* 0x000fc60007f5e0ff */
[----:B0-----:R-:W3:Y:S02]  /*88220*/  LDL.LU.64 R20, [R1+0x6120] ;  /* 0x0061200001147983 */ /* 0x001ee40000300a00 */
[----:B------:R-:W-:-:S05]  /*88230*/  IMAD.X R35, R35, 0x1, R38, P2 ;  /* 0x0000000123237824 */ /* 0x000fca00010e0626 */
[----:B------:R-:W-:Y:S01]  /*88240*/  STL.64 [R1+0x3ed0], R34 ;  /* 0x003ed02201007387 */ /* 0x000fe20000100a00 */
[----:B--2---:R-:W-:Y:S02]  /*88250*/  IADD3 R24, P1, R58, R18, RZ ;  /* 0x000000123a187210 */ /* 0x004fe40007f3e0ff */
[----:B------:R-:W-:-:S05]  /*88260*/  SHF.R.S32.HI R14, RZ, 0x1f, R58 ;  /* 0x0000001fff0e7819 */ /* 0x000fca000001143a */
[----:B------:R-:W-:-:S05]  /*88270*/  IMAD.X R25, R14, 0x1, R17, P1 ;  /* 0x000000010e197824 */ /* 0x000fca00008e0611 */
[----:B------:R0:W-:Y:S04]  /*88280*/  STL.64 [R1+0x3ec8], R24 ;  /* 0x003ec81801007387 */ /* 0x0001e80000100a00 */
[----:B0-----:R-:W2:Y:S01]  /*88290*/  LDL.LU.64 R24, [R1+0x6118] ;  /* 0x0061180001187983 */ /* 0x001ea20000300a00 */
[----:B------:R-:W-:-:S03]  /*882a0*/  IADD3 R34, P2, R58, R22, RZ ;  /* 0x000000163a227210 */ /* 0x000fc60007f5e0ff */
[----:B------:R-:W-:Y:S01]  /*882b0*/  STL.64 [R1+0x60f0], R16 ;  /* 0x0060f01001007387 */ /* 0x000fe20000100a00 */
[----:B---3--:R-:W-:-:S05]  /*882c0*/  IADD3 R56, P0, R58, R20, RZ ;  /* 0x000000143a387210 */ /* 0x008fca0007f1e0ff */
[----:B------:R-:W-:-:S05]  /*882d0*/  IMAD.X R57, R14, 0x1, R19, P0 ;  /* 0x000000010e397824 */ /* 0x000fca00000e0613 */
[----:B------:R-:W-:Y:S04]  /*882e0*/  STL.64 [R1+0x3ec0], R56 ;  /* 0x003ec03801007387 */ /* 0x000fe80000100a00 */
[----:B------:R0:W-:Y:S01]  /*882f0*/  STL.64 [R1+0x60e8], R18 ;  /* 0x0060e81201007387 */ /* 0x0001e20000100a00 */
[----:B------:R-:W-:Y:S01]  /*88300*/  IMAD.MOV.U32 R14, RZ, RZ, R6 ;  /* 0x000000ffff0e7224 */ /* 0x000fe200078e0006 */
[----:B0-----:R-:W-:Y:S01]  /*88310*/  SHF.R.S32.HI R18, RZ, 0x1f, R58 ;  /* 0x0000001fff127819 */ /* 0x001fe2000001143a */
[----:B------:R-:W-:Y:S02]  /*88320*/  IMAD.MOV.U32 R57, RZ, RZ, R15 ;  /* 0x000000ffff397224 */ /* 0x000fe400078e000f */
[----:B------:R-:W-:Y:S02]  /*88330*/  IMAD.MOV.U32 R15, RZ, RZ, R32 ;  /* 0x000000ffff0f7224 */ /* 0x000fe400078e0020 */
[----:B------:R-:W-:Y:S01]  /*88340*/  IMAD.X R35, R18, 0x1, R21, P2 ;  /* 0x0000000112237824 */ /* 0x000fe200010e0615 */
[----:B------:R-:W-:Y:S01]  /*88350*/  IADD3 R32, P0, R58, R26, RZ ;  /* 0x0000001a3a207210 */ /* 0x000fe20007f1e0ff */
[----:B------:R-:W-:-:S03]  /*88360*/  IMAD.MOV.U32 R6, RZ, RZ, R33 ;  /* 0x000000ffff067224 */ /* 0x000fc600078e0021 */
[----:B------:R0:W-:Y:S02]  /*88370*/  STL.64 [R1+0x3eb8], R34 ;  /* 0x003eb82201007387 */ /* 0x0001e40000100a00 */
[----:B0-----:R-:W-:-:S05]  /*88380*/  IADD3 R34, P2, R58, R28, RZ ;  /* 0x0000001c3a227210 */ /* 0x001fca0007f5e0ff */
[----:B------:R-:W-:Y:S01]  /*88390*/  IMAD.X R35, R18, 0x1, R27, P2 ;  /* 0x0000000112237824 */ /* 0x000fe200010e061b */
[----:B--2---:R-:W-:Y:S01]  /*883a0*/  IADD3 R16, P1, R58, R24, RZ ;  /* 0x000000183a107210 */ /* 0x004fe20007f3e0ff */
[----:B------:R-:W-:-:S04]  /*883b0*/  IMAD.X R33, R18, 0x1, R25, P0 ;  /* 0x0000000112217824 */ /* 0x000fc800000e0619 */
[----:B------:R-:W-:-:S05]  /*883c0*/  IMAD.X R17, R18, 0x1, R23, P1 ;  /* 0x0000000112117824 */ /* 0x000fca00008e0617 */
[----:B------:R-:W-:Y:S04]  /*883d0*/  STL.64 [R1+0x3eb0], R16 ;  /* 0x003eb01001007387 */ /* 0x000fe80000100a00 */
[----:B------:R-:W-:Y:S04]  /*883e0*/  STL.64 [R1+0x60d8], R22 ;  /* 0x0060d81601007387 */ /* 0x000fe80000100a00 */
[----:B------:R0:W-:Y:S04]  /*883f0*/  STL.64 [R1+0x3ea8], R32 ;  /* 0x003ea82001007387 */ /* 0x0001e80000100a00 */
[----:B0-----:R-:W2:Y:S04]  /*88400*/  LDL.LU.64 R32, [R1+0x6110] ;  /* 0x0061100001207983 */ /* 0x001ea80000300a00 */
[----:B------:R-:W-:Y:S04]  /*88410*/  STL.64 [R1+0x60e0], R24 ;  /* 0x0060e01801007387 */ /* 0x000fe80000100a00 */
[----:B------:R0:W-:Y:S04]  /*88420*/  STL.64 [R1+0x3ea0], R34 ;  /* 0x003ea02201007387 */ /* 0x0001e80000100a00 */
[----:B0-----:R-:W3:Y:S01]  /*88430*/  LDL.LU.64 R34, [R1+0x6108] ;  /* 0x0061080001227983 */ /* 0x001ee20000300a00 */
[----:B------:R-:W-:-:S02]  /*88440*/  IMAD.MOV.U32 R17, RZ, RZ, R57 ;  /* 0x000000ffff117224 */ /* 0x000fc400078e0039 */
[----:B------:R-:W-:Y:S01]  /*88450*/  IMAD.MOV.U32 R57, RZ, RZ, R14 ;  /* 0x000000ffff397224 */ /* 0x000fe200078e000e */
[----:B------:R-:W-:Y:S01]  /*88460*/  IADD3 R14, P1, R58, R30, RZ ;  /* 0x0000001e3a0e7210 */ /* 0x000fe20007f3e0ff */
[----:B------:R-:W-:Y:S02]  /*88470*/  IMAD.MOV.U32 R19, RZ, RZ, R6 ;  /* 0x000000ffff137224 */ /* 0x000fe400078e0006 */
[----:B------:R-:W-:Y:S02]  /*88480*/  IMAD.MOV.U32 R56, RZ, RZ, R15 ;  /* 0x000000ffff387224 */ /* 0x000fe400078e000f */
[----:B------:R-:W-:Y:S02]  /*88490*/  IMAD.X R15, R18, 0x1, R29, P1 ;  /* 0x00000001120f7824 */ /* 0x000fe400008e061d */
[----:B------:R-:W-:-:S03]  /*884a0*/  IMAD.MOV.U32 R16, RZ, RZ, R7 ;  /* 0x000000ffff107224 */ /* 0x000fc600078e0007 */
[----:B------:R0:W-:Y:S04]  /*884b0*/  STL.64 [R1+0x3e98], R14 ;  /* 0x003e980e01007387 */ /* 0x0001e80000100a00 */
[----:B0-----:R-:W4:Y:S01]  /*884c0*/  LDL.LU.64 R14, [R1+0x6100] ;  /* 0x00610000010e7983 */ /* 0x001f220000300a00 */
[----:B--2---:R-:W-:-:S05]  /*884d0*/  IADD3 R6, P0, R58, R32, RZ ;  /* 0x000000203a067210 */ /* 0x004fca0007f1e0ff */
[----:B------:R-:W-:Y:S01]  /*884e0*/  IMAD.X R7, R18, 0x1, R31, P0 ;  /* 0x0000000112077824 */ /* 0x000fe200000e061f */
[----:B---3--:R-:W-:-:S05]  /*884f0*/  IADD3 R22, P2, R58, R34, RZ ;  /* 0x000000223a167210 */ /* 0x008fca0007f5e0ff */
[----:B------:R-:W-:Y:S04]  /*88500*/  STL [R1+0x3e88], R22 ;  /* 0x003e881601007387 */ /* 0x000fe80000100800 */
[----:B------:R-:W-:Y:S04]  /*88510*/  STL.64 [R1+0x60d0], R28 ;  /* 0x0060d01c01007387 */ /* 0x000fe80000100a00 */
[----:B------:R0:W-:Y:S04]  /*88520*/  STL.64 [R1+0x3e90], R6 ;  /* 0x003e900601007387 */ /* 0x0001e80000100a00 */
[----:B0-----:R-:W2:Y:S01]  /*88530*/  LDL.LU.64 R6, [R1+0x60f8] ;  /* 0x0060f80001067983 */ /* 0x001ea20000300a00 */
[----:B------:R-:W-:-:S03]  /*88540*/  IADD3 R24, P1, R58, R36, RZ ;  /* 0x000000243a187210 */ /* 0x000fc60007f3e0ff */
[----:B------:R0:W-:Y:S01]  /*88550*/  STL.64 [R1+0x60c8], R30 ;  /* 0x0060c81e01007387 */ /* 0x0001e20000100a00 */
[----:B------:R-:W-:Y:S02]  /*88560*/  IMAD.MOV.U32 R29, RZ, RZ, R23 ;  /* 0x000000ffff1d7224 */ /* 0x000fe400078e0017 */
[----:B------:R-:W-:Y:S01]  /*88570*/  IMAD.MOV.U32 R28, RZ, RZ, R22 ;  /* 0x000000ffff1c7224 */ /* 0x000fe200078e0016 */
[----:B0-----:R-:W-:Y:S01]  /*88580*/  SHF.R.S32.HI R30, RZ, 0x1f, R58 ;  /* 0x0000001fff1e7819 */ /* 0x001fe2000001143a */
[----:B------:R-:W-:-:S04]  /*88590*/  IMAD.MOV.U32 R23, RZ, RZ, R19 ;  /* 0x000000ffff177224 */ /* 0x000fc800078e0013 */
[----:B------:R-:W-:Y:S01]  /*885a0*/  IMAD.X R29, R30, 0x1, R33, P2 ;  /* 0x000000011e1d7824 */ /* 0x000fe200010e0621 */
[----:B------:R-:W-:Y:S01]  /*885b0*/  IADD3 R28, P2, R58, R10, RZ ;  /* 0x0000000a3a1c7210 */ /* 0x000fe20007f5e0ff */
[----:B------:R-:W-:Y:S02]  /*885c0*/  IMAD.X R25, R30, 0x1, R35, P1 ;  /* 0x000000011e197824 */ /* 0x000fe400008e0623 */
[----:B------:R-:W-:Y:S01]  /*885d0*/  IMAD.MOV.U32 R22, RZ, RZ, R16 ;  /* 0x000000ffff167224 */ /* 0x000fe200078e0010 */
[----:B------:R-:W-:Y:S01]  /*885e0*/  IADD3 R16, P1, R58, R12, RZ ;  /* 0x0000000c3a107210 */ /* 0x000fe20007f3e0ff */
[----:B------:R-:W-:Y:S04]  /*885f0*/  STL [R1+0x3e8c], R29 ;  /* 0x003e8c1d01007387 */ /* 0x000fe80000100800 */
[----:B------:R0:W-:Y:S02]  /*88600*/  STL.64 [R1+0x3e80], R24 ;  /* 0x003e801801007387 */ /* 0x0001e40000100a00 */
[----:B0-----:R-:W-:-:S02]  /*88610*/  IMAD.MOV.U32 R25, RZ, RZ, R23 ;  /* 0x000000ffff197224 */ /* 0x001fc400078e0017 */
[----:B------:R-:W-:Y:S02]  /*88620*/  IMAD.MOV.U32 R23, RZ, RZ, R17 ;  /* 0x000000ffff177224 */ /* 0x000fe400078e0011 */
[----:B------:R-:W-:Y:S01]  /*88630*/  IMAD.X R17, R30, 0x1, R11, P1 ;  /* 0x000000011e117824 */ /* 0x000fe200008e060b */
[----:B--2---:R-:W-:Y:S01]  /*88640*/  IADD3 R18, P0, R58, R6, RZ ;  /* 0x000000063a127210 */ /* 0x004fe20007f1e0ff */
[----:B------:R-:W-:-:S04]  /*88650*/  IMAD.X R29, R30, 0x1, R7, P2 ;  /* 0x000000011e1d7824 */ /* 0x000fc800010e0607 */
[----:B------:R-:W-:-:S05]  /*88660*/  IMAD.X R19, R30, 0x1, R5, P0 ;  /* 0x000000011e137824 */ /* 0x000fca00000e0605 */
[----:B------:R-:W-:Y:S04]  /*88670*/  STL.64 [R1+0x3e78], R18 ;  /* 0x003e781201007387 */ /* 0x000fe80000100a00 */
[----:B------:R-:W-:Y:S04]  /*88680*/  STL.64 [R1+0x3e70], R28 ;  /* 0x003e701c01007387 */ /* 0x000fe80000100a00 */
[----:B------:R-:W-:Y:S04]  /*88690*/  STL.64 [R1+0x60c0], R6 ;  /* 0x0060c00601007387 */ /* 0x000fe80000100a00 */
[----:B----4-:R-:W-:Y:S04]  /*886a0*/  STL.64 [R1+0x60b0], R14 ;  /* 0x0060b00e01007387 */ /* 0x010fe80000100a00 */
[----:B------:R0:W-:Y:S04]  /*886b0*/  STL.64 [R1+0x3e68], R16 ;  /* 0x003e681001007387 */ /* 0x0001e80000100a00 */
[----:B0-----:R-:W2:Y:S01]  /*886c0*/  LDL.LU.64 R16, [R1+0x60f0] ;  /* 0x0060f00001107983 */ /* 0x001ea20000300a00 */
[C---:B------:R-:W-:Y:S01]  /*886d0*/  IADD3 R18, P0, R58.reuse, R14, RZ ;  /* 0x0000000e3a127210 */ /* 0x040fe20007f1e0ff */
[----:B------:R-:W-:Y:S01]  /*886e0*/  IMAD.MOV.U32 R29, RZ, RZ, R25 ;  /* 0x000000ffff1d7224 */ /* 0x000fe200078e0019 */
[----:B------:R-:W-:Y:S01]  /*886f0*/  IADD3 R24, P2, R58, R15, RZ ;  /* 0x0000000f3a187210 */ /* 0x000fe20007f5e0ff */
[----:B------:R-:W-:-:S02]  /*88700*/  IMAD.MOV.U32 R28, RZ, RZ, R22 ;  /* 0x000000ffff1c7224 */ /* 0x000fc400078e0016 */
[C---:B------:R-:W-:Y:S02]  /*88710*/  IMAD.X R19, R30.reuse, 0x1, R13, P0 ;  /* 0x000000011e137824 */ /* 0x040fe400000e060d */
[----:B------:R-:W-:Y:S02]  /*88720*/  IMAD.MOV.U32 R31, RZ, RZ, R29 ;  /* 0x000000ffff1f7224 */ /* 0x000fe400078e001d */
[----:B------:R-:W-:Y:S01]  /*88730*/  IMAD.X R25, R30, 0x1, R37, P2 ;  /* 0x000000011e197824 */ /* 0x000fe200010e0625 */
[----:B------:R-:W-:Y:S01]  /*88740*/  STL.64 [R1+0x60b8], R10 ;  /* 0x0060b80a01007387 */ /* 0x000fe20000100a00 */
[----:B------:R-:W-:-:S03]  /*88750*/  IMAD.MOV.U32 R29, RZ, RZ, R23 ;  /* 0x000000ffff1d7224 */ /* 0x000fc600078e0017 */
[----:B------:R0:W-:Y:S04]  /*88760*/  STL.64 [R1+0x3e60], R18 ;  /* 0x003e601201007387 */ /* 0x0001e80000100a00 */
[----:B0-----:R-:W3:Y:S04]  /*88770*/  LDL.LU.64 R18, [R1+0x60e8] ;  /* 0x0060e80001127983 */ /* 0x001ee80000300a00 */
[----:B------:R0:W-:Y:S04]  /*88780*/  STL.64 [R1+0x3e58], R24 ;  /* 0x003e581801007387 */ /* 0x0001e80000100a00 */
[----:B0-----:R-:W4:Y:S01]  /*88790*/  LDL.LU.64 R24, [R1+0x60e0] ;  /* 0x0060e00001187983 */ /* 0x001f220000300a00 */
[----:B--2---:R-:W-:-:S05]  /*887a0*/  IADD3 R22, P1, R58, R16, RZ ;  /* 0x000000103a167210 */ /* 0x004fca0007f3e0ff */
[----:B------:R-:W-:-:S05]  /*887b0*/  IMAD.X R23, R30, 0x1, R38, P1 ;  /* 0x000000011e177824 */ /* 0x000fca00008e0626 */
[----:B------:R0:W-:Y:S04]  /*887c0*/  STL.64 [R1+0x3e50], R22 ;  /* 0x003e501601007387 */ /* 0x0001e80000100a00 */
[----:B0-----:R-:W2:Y:S01]  /*887d0*/  LDL.LU.64 R22, [R1+0x60d8] ;  /* 0x0060d80001167983 */ /* 0x001ea20000300a00 */
[----:B------:R-:W-:Y:S02]  /*887e0*/  IMAD.MOV.U32 R6, RZ, RZ, R31 ;  /* 0x000000ffff067224 */ /* 0x000fe400078e001f */
[----:B------:R-:W-:Y:S01]  /*887f0*/  IMAD.MOV.U32 R31, RZ, RZ, R29 ;  /* 0x000000ffff1f7224 */ /* 0x000fe200078e001d */
[----:B------:R-:W-:Y:S01]  /*88800*/  SHF.R.S32.HI R29, RZ, 0x1f, R59 ;  /* 0x0000001fff1d7819 */ /* 0x000fe2000001143b */
[----:B------:R-:W-:Y:S01]  /*88810*/  IMAD.MOV.U32 R30, RZ, RZ, R28 ;  /* 0x000000ffff1e7224 */ /* 0x000fe200078e001c */
[----:B---3--:R-:W-:-:S02]  /*88820*/  IADD3 R10, P0, R59, R18, RZ ;  /* 0x000000123b0a7210 */ /* 0x008fc40007f1e0ff */
[----:B------:R-:W-:-:S03]  /*88830*/  IADD3 R14, P2, R59, R20, RZ ;  /* 0x000000143b0e7210 */ /* 0x000fc60007f5e0ff */
[C---:B------:R-:W-:Y:S02]  /*88840*/  IMAD.X R11, R29.reuse, 0x1, R17, P0 ;  /* 0x000000011d0b7824 */ /* 0x040fe400000e0611 */
[----:B------:R-:W-:-:S03]  /*88850*/  IMAD.X R15, R29, 0x1, R19, P2 ;  /* 0x000000011d0f7824 */ /* 0x000fc600010e0613 */
[----:B------:R0:W-:Y:S04]  /*88860*/  STL.64 [R1+0x3e48], R10 ;  /* 0x003e480a01007387 */ /* 0x0001e80000100a00 */
[----:B------:R-:W-:Y:S01]  /*88870*/  STL.64 [R1+0x3e40], R14 ;  /* 0x003e400e01007387 */ /* 0x000fe20000100a00 */
[----:B0-----:R-:W-:Y:S01]  /*88880*/  IMAD.MOV.U32 R11, RZ, RZ, R30 ;  /* 0x000000ffff0b7224 */ /* 0x001fe200078e001e */
[C---:B----4-:R-:W-:Y:S01]  /*88890*/  IADD3 R30, P0, R59.reuse, R24, RZ ;  /* 0x000000183b1e7210 */ /* 0x050fe20007f1e0ff */
[----:B------:R-:W-:Y:S02]  /*888a0*/  IMAD.MOV.U32 R10, RZ, RZ, R6 ;  /* 0x000000ffff0a7224 */ /* 0x000fe400078e0006 */
[----:B------:R-:W-:Y:S01]  /*888b0*/  IMAD.MOV.U32 R6, RZ, RZ, R31 ;  /* 0x000000ffff067224 */ /* 0x000fe200078e001f */
[----:B--2---:R-:W-:-:S05]  /*888c0*/  IADD3 R28, P1, R59, R22, RZ ;  /* 0x000000163b1c7210 */ /* 0x004fca0007f3e0ff */
[----:B------:R-:W-:-:S05]  /*888d0*/  IMAD.X R29, R29, 0x1, R21, P1 ;  /* 0x000000011d1d7824 */ /* 0x000fca00008e0615 */
[----:B------:R0:W-:Y:S04]  /*888e0*/  STL.64 [R1+0x3e38], R28 ;  /* 0x003e381c01007387 */ /* 0x0001e80000100a00 */
[----:B0-----:R-:W2:Y:S04]  /*888f0*/  LDL.LU.64 R28, [R1+0x60d0] ;  /* 0x0060d000011c7983 */ /* 0x001ea80000300a00 */
[----:B------:R0:W-:Y:S02]  /*88900*/  STL.64 [R1+0x6098], R20 ;  /* 0x0060981401007387 */ /* 0x0001e40000100a00 */
[----:B0-----:R-:W-:-:S05]  /*88910*/  SHF.R.S32.HI R20, RZ, 0x1f, R59 ;  /* 0x0000001fff147819 */ /* 0x001fca000001143b */
[----:B------:R-:W-:-:S05]  /*88920*/  IMAD.X R31, R20, 0x1, R23, P0 ;  /* 0x00000001141f7824 */ /* 0x000fca00000e0617 */
[----:B------:R0:W-:Y:S04]  /*88930*/  STL.64 [R1+0x3e30], R30 ;  /* 0x003e301e01007387 */ /* 0x0001e80000100a00 */
[----:B0-----:R-:W3:Y:S01]  /*88940*/  LDL.LU.64 R30, [R1+0x60c8] ;  /* 0x0060c800011e7983 */ /* 0x001ee20000300a00 */
[----:B------:R-:W-:Y:S02]  /*88950*/  IMAD.MOV.U32 R15, RZ, RZ, R10 ;  /* 0x000000ffff0f7224 */ /* 0x000fe400078e000a */
        /* <DEDUP_REMOVED lines=8> */
[----:B------:R-:W-:Y:S01]  /*889e0*/  STL.64 [R1+0x3e28], R14 ;  /* 0x003e280e01007387 */ /* 0x000fe20000100a00 */
[----:B0-----:R-:W-:Y:S02]  /*889f0*/  IMAD.MOV.U32 R23, RZ, RZ, R7 ;  /* 0x000000ffff177224 */ /* 0x001fe400078e0007 */
[----:B------:R-:W-:-:S02]  /*88a00*/  IMAD.X R23, R20, 0x1, R27, P1 ;  /* 0x0000000114177824 */ /* 0x000fc400008e061b */
[----:B------:R-:W-:-:S03]  /*88a10*/  IMAD.MOV.U32 R22, RZ, RZ, R6 ;  /* 0x000000ffff167224 */ /* 0x000fc600078e0006 */
[----:B------:R-:W-:Y:S04]  /*88a20*/  STL [R1+0x3e24], R23 ;  /* 0x003e241701007387 */ /* 0x000fe80000100800 */
[----:B------:R0:W-:Y:S01]  /*88a30*/  STL.64 [R1+0x6090], R26 ;  /* 0x0060901a01007387 */ /* 0x0001e20000100a00 */
[----:B---3--:R-:W-:Y:S02]  /*88a40*/  IADD3 R6, P0, R59, R30, RZ ;  /* 0x0000001e3b067210 */ /* 0x008fe40007f1e0ff */
[----:B0-----:R-:W-:-:S05]  /*88a50*/  SHF.R.S32.HI R26, RZ, 0x1f, R59 ;  /* 0x0000001fff1a7819 */ /* 0x001fca000001143b */
[----:B------:R-:W-:-:S05]  /*88a60*/  IMAD.X R7, R26, 0x1, R29, P0 ;  /* 0x000000011a077824 */ /* 0x000fca00000e061d */
[----:B------:R0:W-:Y:S04]  /*88a70*/  STL.64 [R1+0x3e18], R6 ;  /* 0x003e180601007387 */ /* 0x0001e80000100a00 */
[----:B0-----:R-:W2:Y:S01]  /*88a80*/  LDL.LU.64 R6, [R1+0x60c0] ;  /* 0x0060c00001067983 */ /* 0x001ea20000300a00 */
[C---:B------:R-:W-:Y:S01]  /*88a90*/  IADD3 R14, P2, R59.reuse, R32, RZ ;  /* 0x000000203b0e7210 */ /* 0x040fe20007f5e0ff */
[----:B------:R-:W-:Y:S01]  /*88aa0*/  IMAD.MOV.U32 R20, RZ, RZ, R10 ;  /* 0x000000ffff147224 */ /* 0x000fe200078e000a */
[----:B------:R-:W-:Y:S01]  /*88ab0*/  IADD3 R10, P1, R59, R34, RZ ;  /* 0x000000223b0a7210 */ /* 0x000fe20007f3e0ff */
[----:B------:R-:W-:Y:S02]  /*88ac0*/  IMAD.MOV.U32 R23, RZ, RZ, R21 ;  /* 0x000000ffff177224 */ /* 0x000fe400078e0015 */
[----:B------:R-:W-:-:S02]  /*88ad0*/  IMAD.MOV.U32 R21, RZ, RZ, R11 ;  /* 0x000000ffff157224 */ /* 0x000fc400078e000b */
[C---:B------:R-:W-:Y:S02]  /*88ae0*/  IMAD.X R15, R26.reuse, 0x1, R31, P2 ;  /* 0x000000011a0f7824 */ /* 0x040fe400010e061f */
[----:B------:R-:W-:Y:S01]  /*88af0*/  IMAD.X R11, R26, 0x1, R33, P1 ;  /* 0x000000011a0b7824 */ /* 0x000fe200008e0621 */
[----:B------:R0:W-:Y:S04]  /*88b00*/  STL.64 [R1+0x6088], R28 ;  /* 0x0060881c01007387 */ /* 0x0001e80000100a00 */
[----:B------:R-:W-:Y:S04]  /*88b10*/  STL.64 [R1+0x3e10], R14 ;  /* 0x003e100e01007387 */ /* 0x000fe80000100a00 */
[----:B------:R1:W-:Y:S01]  /*88b20*/  STL.64 [R1+0x3e08], R10 ;  /* 0x003e080a01007387 */ /* 0x0003e20000100a00 */
[----:B0-----:R-:W-:-:S03]  /*88b30*/  IADD3 R28, P0, R59, R36, RZ ;  /* 0x000000243b1c7210 */ /* 0x001fc60007f1e0ff */
[----:B-1----:R-:W3:Y:S02]  /*88b40*/  LDL.LU.64 R10, [R1+0x60b8] ;  /* 0x0060b800010a7983 */ /* 0x002ee40000300a00 */
[----:B------:R-:W-:Y:S02]  /*88b50*/  IMAD.X R29, R26, 0x1, R35, P0 ;  /* 0x000000011a1d7824 */ /* 0x000fe400000e0623 */
[----:B------:R-:W-:Y:S04]  /*88b60*/  STL.64 [R1+0x6080], R32 ;  /* 0x0060802001007387 */ /* 0x000fe80000100a00 */
        /* <DEDUP_REMOVED lines=11> */
[C---:B---3--:R-:W-:Y:S02]  /*88c20*/  IADD3 R60, P1, R59.reuse, R10, RZ ;  /* 0x0000000a3b3c7210 */ /* 0x048fe40007f3e0ff */
[----:B------:R-:W-:Y:S01]  /*88c30*/  SHF.R.S32.HI R23, RZ, 0x1f, R59 ;  /* 0x0000001fff177819 */ /* 0x000fe2000001143b */
[----:B------:R-:W-:Y:S01]  /*88c40*/  IMAD.MOV.U32 R22, RZ, RZ, R20 ;  /* 0x000000ffff167224 */ /* 0x000fe200078e0014 */
[----:B------:R-:W-:Y:S01]  /*88c50*/  IADD3 R28, P0, R59, R12, RZ ;  /* 0x0000000c3b1c7210 */ /* 0x000fe20007f1e0ff */
[----:B------:R-:W-:Y:S02]  /*88c60*/  IMAD.MOV.U32 R20, RZ, RZ, R41 ;  /* 0x000000ffff147224 */ /* 0x000fe400078e0029 */
[----:B------:R-:W-:Y:S02]  /*88c70*/  IMAD.MOV.U32 R41, RZ, RZ, R61 ;  /* 0x000000ffff297224 */ /* 0x000fe400078e003d */
[----:B------:R-:W-:-:S02]  /*88c80*/  IMAD.X R61, R23, 0x1, R7, P1 ;  /* 0x00000001173d7824 */ /* 0x000fc400008e0607 */
[----:B------:R-:W-:Y:S02]  /*88c90*/  IMAD.X R29, R23, 0x1, R11, P0 ;  /* 0x00000001171d7824 */ /* 0x000fe400000e060b */
[----:B------:R-:W-:Y:S01]  /*88ca0*/  IMAD.MOV.U32 R26, RZ, RZ, R22 ;  /* 0x000000ffff1a7224 */ /* 0x000fe200078e0016 */
[----:B------:R0:W-:Y:S03]  /*88cb0*/  STL.64 [R1+0x3df0], R60 ;  /* 0x003df03c01007387 */ /* 0x0001e60000100a00 */
[----:B------:R-:W-:Y:S02]  /*88cc0*/  IMAD.MOV.U32 R32, RZ, RZ, R26 ;  /* 0x000000ffff207224 */ /* 0x000fe400078e001a */
[----:B------:R-:W-:Y:S01]  /*88cd0*/  IMAD.MOV.U32 R26, RZ, RZ, R20 ;  /* 0x000000ffff1a7224 */ /* 0x000fe200078e0014 */
[----:B0-----:R-:W3:Y:S01]  /*88ce0*/  LDL.LU.64 R60, [R1+0x60a8] ;  /* 0x0060a800013c7983 */ /* 0x001ee20000300a00 */
[----:B------:R-:W-:-:S02]  /*88cf0*/  IMAD.MOV.U32 R34, RZ, RZ, R33 ;  /* 0x000000ffff227224 */ /* 0x000fc400078e0021 */
[----:B------:R-:W-:Y:S02]  /*88d00*/  IMAD.MOV.U32 R33, RZ, RZ, R27 ;  /* 0x000000ffff217224 */ /* 0x000fe400078e001b */
[----:B------:R-:W-:Y:S01]  /*88d10*/  IMAD.MOV.U32 R27, RZ, RZ, R21 ;  /* 0x000000ffff1b7224 */ /* 0x000fe200078e0015 */
[----:B--2---:R-:W-:Y:S01]  /*88d20*/  STL.64 [R1+0x6070], R14 ;  /* 0x0060700e01007387 */ /* 0x004fe20000100a00 */
[----:B------:R-:W-:-:S03]  /*88d30*/  IADD3 R22, P2, R59, R14, RZ ;  /* 0x0000000e3b167210 */ /* 0x000fc60007f5e0ff */
[----:B------:R0:W-:Y:S01]  /*88d40*/  STL.64 [R1+0x3de8], R28 ;  /* 0x003de81c01007387 */ /* 0x0001e20000100a00 */
[----:B------:R-:W-:-:S03]  /*88d50*/  IADD3 R20, P1, R59, R15, RZ ;  /* 0x0000000f3b147210 */ /* 0x000fc60007f3e0ff */
[----:B------:R-:W-:Y:S01]  /*88d60*/  STL.64 [R1+0x5660], R58 ;  /* 0x0056603a01007387 */ /* 0x000fe20000100a00 */
[----:B0-----:R-:W-:-:S04]  /*88d70*/  IMAD.MOV.U32 R29, RZ, RZ, R23 ;  /* 0x000000ffff1d7224 */ /* 0x001fc800078e0017 */
[C---:B------:R-:W-:Y:S02]  /*88d80*/  IMAD.X R23, R29.reuse, 0x1, R13, P2 ;  /* 0x000000011d177824 */ /* 0x040fe400010e060d */
[----:B------:R-:W-:-:S03]  /*88d90*/  IMAD.X R21, R29, 0x1, R37, P1 ;  /* 0x000000011d157824 */ /* 0x000fc600008e0625 */
[----:B------:R0:W-:Y:S04]  /*88da0*/  STL.64 [R1+0x3de0], R22 ;  /* 0x003de01601007387 */ /* 0x0001e80000100a00 */
[----:B0-----:R-:W2:Y:S04]  /*88db0*/  LDL.LU.64 R22, [R1+0x60a0] ;  /* 0x0060a00001167983 */ /* 0x001ea80000300a00 */
[----:B------:R0:W-:Y:S04]  /*88dc0*/  STL.64 [R1+0x3dd8], R20 ;  /* 0x003dd81401007387 */ /* 0x0001e80000100a00 */
[----:B0-----:R-:W4:Y:S01]  /*88dd0*/  LDL.LU.64 R20, [R1+0x6098] ;  /* 0x0060980001147983 */ /* 0x001f220000300a00 */
[----:B------:R-:W-:-:S02]  /*88de0*/  IADD3 R28, P0, R59, R16, RZ ;  /* 0x000000103b1c7210 */ /* 0x000fc40007f1e0ff */
[----:B---3--:R-:W-:Y:S02]  /*88df0*/  IADD3 R58, P2, R61, R18, RZ ;  /* 0x000000123d3a7210 */ /* 0x008fe40007f5e0ff */
[----:B------:R-:W-:Y:S01]  /*88e00*/  SHF.R.S32.HI R59, RZ, 0x1f, R61 ;  /* 0x0000001fff3b7819 */ /* 0x000fe2000001143d */
[----:B------:R-:W-:-:S04]  /*88e10*/  IMAD.X R29, R29, 0x1, R38, P0 ;  /* 0x000000011d1d7824 */ /* 0x000fc800000e0626 */
[----:B------:R-:W-:Y:S01]  /*88e20*/  IMAD.X R59, R59, 0x1, R17, P2 ;  /* 0x000000013b3b7824 */ /* 0x000fe200010e0611 */
[----:B------:R-:W-:Y:S01]  /*88e30*/  STL.64 [R1+0x3dd0], R28 ;  /* 0x003dd01c01007387 */ /* 0x000fe20000100a00 */
[----:B------:R-:W-:Y:S02]  /*88e40*/  IMAD.MOV.U32 R15, RZ, RZ, R32 ;  /* 0x000000ffff0f7224 */ /* 0x000fe400078e0020 */
[----:B------:R-:W-:Y:S01]  /*88e50*/  IMAD.MOV.U32 R32, RZ, RZ, R26 ;  /* 0x000000ffff207224 */ /* 0x000fe200078e001a */
[----:B------:R-:W-:Y:S01]  /*88e60*/  STL.64 [R1+0x3dc8], R58 ;  /* 0x003dc83a01007387 */ /* 0x000fe20000100a00 */
[----:B------:R-:W-:-:S03]  /*88e70*/  IMAD.MOV.U32 R14, RZ, RZ, R34 ;  /* 0x000000ffff0e7224 */ /* 0x000fc600078e0022 */
[----:B------:R0:W-:Y:S01]  /*88e80*/  STL.64 [R1+0x6068], R16 ;  /* 0x0060681001007387 */ /* 0x0001e20000100a00 */
[----:B------:R-:W-:Y:S02]  /*88e90*/  IMAD.MOV.U32 R34, RZ, RZ, R33 ;  /* 0x000000ffff227224 */ /* 0x000fe400078e0021 */
[----:B------:R-:W-:Y:S01]  /*88ea0*/  IMAD.MOV.U32 R33, RZ, RZ, R27 ;  /* 0x000000ffff217224 */ /* 0x000fe200078e001b */
[----:B0-----:R-:W-:Y:S02]  /*88eb0*/  SHF.R.S32.HI R16, RZ, 0x1f, R61 ;  /* 0x0000001fff107819 */ /* 0x001fe4000001143d */
[C---:B--2---:R-:W-:Y:S02]  /*88ec0*/  IADD3 R28, P0, R61.reuse, R22, RZ ;  /* 0x000000163d1c7210 */ /* 0x044fe40007f1e0ff */
[----:B----4-:R-:W-:-:S03]  /*88ed0*/  IADD3 R26, P1, R61, R20, RZ ;  /* 0x000000143d1a7210 */ /* 0x010fc60007f3e0ff */
[C---:B------:R-:W-:Y:S02]  /*88ee0*/  IMAD.X R29, R16.reuse, 0x1, R21, P0 ;  /* 0x00000001101d7824 */ /* 0x040fe400000e0615 */
[----:B------:R-:W-:-:S05]  /*88ef0*/  IMAD.X R27, R16, 0x1, R19, P1 ;  /* 0x00000001101b7824 */ /* 0x000fca00008e0613 */
[----:B------:R0:W-:Y:S04]  /*88f00*/  STL.64 [R1+0x3dc0], R26 ;  /* 0x003dc01a01007387 */ /* 0x0001e80000100a00 */
[----:B0-----:R-:W2:Y:S04]  /*88f10*/  LDL.LU.64 R26, [R1+0x6090] ;  /* 0x00609000011a7983 */ /* 0x001ea80000300a00 */
[----:B------:R0:W-:Y:S04]  /*88f20*/  STL.64 [R1+0x3db8], R28 ;  /* 0x003db81c01007387 */ /* 0x0001e80000100a00 */
[----:B0-----:R-:W3:Y:S01]  /*88f30*/  LDL.LU.64 R28, [R1+0x6088] ;  /* 0x00608800011c7983 */ /* 0x001ee20000300a00 */
[----:B------:R-:W-:-:S02]  /*88f40*/  IMAD.MOV.U32 R59, RZ, RZ, R14 ;  /* 0x000000ffff3b7224 */ /* 0x000fc400078e000e */
[----:B------:R-:W-:Y:S02]  /*88f50*/  IMAD.MOV.U32 R14, RZ, RZ, R15 ;  /* 0x000000ffff0e7224 */ /* 0x000fe400078e000f */
[----:B------:R-:W-:Y:S01]  /*88f60*/  IMAD.MOV.U32 R15, RZ, RZ, R34 ;  /* 0x000000ffff0f7224 */ /* 0x000fe200078e0022 */
[----:B------:R-:W-:-:S05]  /*88f70*/  IADD3 R34, P2, R61, R24, RZ ;  /* 0x000000183d227210 */ /* 0x000fca0007f5e0ff */
[----:B------:R-:W-:Y:S04]  /*88f80*/  STL [R1+0x3db0], R34 ;  /* 0x003db02201007387 */ /* 0x000fe80000100800 */
[----:B------:R0:W-:Y:S01]  /*88f90*/  STL.64 [R1+0x6058], R20 ;  /* 0x0060581401007387 */ /* 0x0001e20000100a00 */
[----:B------:R-:W-:Y:S02]  /*88fa0*/  IMAD.MOV.U32 R58, RZ, RZ, R59 ;  /* 0x000000ffff3a7224 */ /* 0x000fe400078e003b */
[----:B------:R-:W-:Y:S02]  /*88fb0*/  IMAD.MOV.U32 R59, RZ, RZ, R14 ;  /* 0x000000ffff3b7224 */ /* 0x000fe400078e000e */
[----:B------:R-:W-:Y:S02]  /*88fc0*/  IMAD.MOV.U32 R14, RZ, RZ, R32 ;  /* 0x000000ffff0e7224 */ /* 0x000fe400078e0020 */
[----:B0-----:R-:W-:-:S02]  /*88fd0*/  IMAD.MOV.U32 R21, RZ, RZ, R35 ;  /* 0x000000ffff157224 */ /* 0x001fc400078e0023 */
[----:B------:R-:W-:-:S05]  /*88fe0*/  IMAD.X R21, R16, 0x1, R23, P2 ;  /* 0x0000000110157824 */ /* 0x000fca00010e0617 */
[----:B------:R-:W-:Y:S01]  /*88ff0*/  STL [R1+0x3db4], R21 ;  /* 0x003db41501007387 */ /* 0x000fe20000100800 */
[----:B------:R-:W-:-:S03]  /*89000*/  IMAD.MOV.U32 R20, RZ, RZ, R34 ;  /* 0x000000ffff147224 */ /* 0x000fc600078e0022 */
[----:B------:R0:W-:Y:S01]  /*89010*/  STL.64 [R1+0x6050], R22 ;  /* 0x0060501601007387 */ /* 0x0001e20000100a00 */
[----:B------:R-:W-:Y:S02]  /*89020*/  IMAD.MOV.U32 R17, RZ, RZ, R15 ;  /* 0x000000ffff117224 */ /* 0x000fe400078e000f */
[----:B------:R-:W-:Y:S01]  /*89030*/  IMAD.MOV.U32 R15, RZ, RZ, R33 ;  /* 0x000000ffff0f7224 */ /* 0x000fe200078e0021 */
[----:B0-----:R-:W-:Y:S02]  /*89040*/  SHF.R.S32.HI R22, RZ, 0x1f, R61 ;  /* 0x0000001fff167819 */ /* 0x001fe4000001143d */
[----:B--2---:R-:W-:-:S05]  /*89050*/  IADD3 R32, P1, R61, R26, RZ ;  /* 0x0000001a3d207210 */ /* 0x004fca0007f3e0ff */
[----:B------:R-:W-:Y:S01]  /*89060*/  IMAD.X R33, R22, 0x1, R25, P1 ;  /* 0x0000000116217824 */ /* 0x000fe200008e0619 */
[----:B---3--:R-:W-:-:S04]  /*89070*/  IADD3 R34, P0, R61, R28, RZ ;  /* 0x0000001c3d227210 */ /* 0x008fc80007f1e0ff */
        /* <DEDUP_REMOVED lines=10> */
[----:B------:R-:W-:Y:S01]  /*89120*/  IMAD.X R15, R22, 0x1, R29, P2 ;  /* 0x00000001160f7824 */ /* 0x000fe200010e061d */
[----:B------:R-:W-:Y:S04]  /*89130*/  STL.64 [R1+0x6048], R26 ;  /* 0x0060481a01007387 */ /* 0x000fe80000100a00 */
[----:B------:R0:W-:Y:S02]  /*89140*/  STL.64 [R1+0x3d98], R14 ;  /* 0x003d980e01007387 */ /* 0x0001e40000100a00 */
[C---:B0-----:R-:W-:Y:S02]  /*89150*/  IADD3 R14, P2, R61.reuse, R36, RZ ;  /* 0x000000243d0e7210 */ /* 0x041fe40007f5e0ff */
[----:B--2---:R-:W-:-:S05]  /*89160*/  IADD3 R24, P1, R61, R32, RZ ;  /* 0x000000203d187210 */ /* 0x004fca0007f3e0ff */
[----:B------:R-:W-:-:S05]  /*89170*/  IMAD.X R25, R22, 0x1, R31, P1 ;  /* 0x0000000116197824 */ /* 0x000fca00008e061f */
[----:B------:R-:W-:Y:S01]  /*89180*/  STL.64 [R1+0x3d90], R24 ;  /* 0x003d901801007387 */ /* 0x000fe20000100a00 */
[----:B---3--:R-:W-:Y:S01]  /*89190*/  IADD3 R26, P0, R61, R34, RZ ;  /* 0x000000223d1a7210 */ /* 0x008fe20007f1e0ff */
[----:B------:R-:W-:-:S04]  /*891a0*/  IMAD.X R15, R22, 0x1, R35, P2 ;  /* 0x00000001160f7824 */ /* 0x000fc800010e0623 */
[----:B------:R-:W-:-:S05]  /*891b0*/  IMAD.X R27, R22, 0x1, R33, P0 ;  /* 0x00000001161b7824 */ /* 0x000fca00000e0621 */
[----:B------:R-:W-:Y:S04]  /*891c0*/  STL.64 [R1+0x3d88], R26 ;  /* 0x003d881a01007387 */ /* 0x000fe80000100a00 */
[----:B------:R0:W-:Y:S04]  /*891d0*/  STL.64 [R1+0x3d80], R14 ;  /* 0x003d800e01007387 */ /* 0x0001e80000100a00 */
[----:B0-----:R-:W2:Y:S01]  /*891e0*/  LDL.LU.64 R14, [R1+0x6070] ;  /* 0x00607000010e7983 */ /* 0x001ea20000300a00 */
[C---:B------:R-:W-:Y:S02]  /*891f0*/  IADD3 R24, P1, R61.reuse, R6, RZ ;  /* 0x000000063d187210 */ /* 0x040fe40007f3e0ff */
[----:B------:R-:W-:-:S03]  /*89200*/  IADD3 R26, P0, R61, R10, RZ ;  /* 0x0000000a3d1a7210 */ /* 0x000fc60007f1e0ff */
[C---:B------:R-:W-:Y:S02]  /*89210*/  IMAD.X R25, R22.reuse, 0x1, R5, P1 ;  /* 0x0000000116197824 */ /* 0x040fe400008e0605 */
[----:B------:R-:W-:-:S03]  /*89220*/  IMAD.X R27, R22, 0x1, R7, P0 ;  /* 0x00000001161b7824 */ /* 0x000fc600000e0607 */
[----:B------:R-:W-:Y:S01]  /*89230*/  STL.64 [R1+0x3d78], R24 ;  /* 0x003d781801007387 */ /* 0x000fe20000100a00 */
[----:B------:R-:W-:Y:S01]  /*89240*/  IMAD.MOV.U32 R20, RZ, RZ, R16 ;  /* 0x000000ffff147224 */ /* 0x000fe200078e0010 */
[----:B------:R-:W-:Y:S02]  /*89250*/  IADD3 R16, P2, R61, R12, RZ ;  /* 0x0000000c3d107210 */ /* 0x000fe40007f5e0ff */
[----:B------:R-:W-:Y:S04]  /*89260*/  STL.64 [R1+0x3d70], R26 ;  /* 0x003d701a01007387 */ /* 0x000fe80000100a00 */
[----:B------:R0:W-:Y:S01]  /*89270*/  STL.64 [R1+0x6038], R6 ;  /* 0x0060380601007387 */ /* 0x0001e20000100a00 */
[----:B------:R-:W-:Y:S02]  /*89280*/  IMAD.MOV.U32 R23, RZ, RZ, R21 ;  /* 0x000000ffff177224 */ /* 0x000fe400078e0015 */
[----:B------:R-:W-:Y:S01]  /*89290*/  IMAD.MOV.U32 R21, RZ, RZ, R17 ;  /* 0x000000ffff157224 */ /* 0x000fe200078e0011 */
[----:B0-----:R-:W-:-:S05]  /*892a0*/  SHF.R.S32.HI R7, RZ, 0x1f, R61 ;  /* 0x0000001fff077819 */ /* 0x001fca000001143d */
[----:B------:R-:W-:Y:S01]  /*892b0*/  IMAD.X R17, R7, 0x1, R11, P2 ;  /* 0x0000000107117824 */ /* 0x000fe200010e060b */
[----:B--2---:R-:W-:Y:S04]  /*892c0*/  STL.64 [R1+0x6030], R14 ;  /* 0x0060300e01007387 */ /* 0x004fe80000100a00 */
[----:B------:R0:W-:Y:S04]  /*892d0*/  STL.64 [R1+0x3d68], R16 ;  /* 0x003d681001007387 */ /* 0x0001e80000100a00 */
[----:B0-----:R-:W2:Y:S01]  /*892e0*/  LDL.LU.64 R16, [R1+0x6068] ;  /* 0x0060680001107983 */ /* 0x001ea20000300a00 */
[----:B------:R-:W-:-:S02]  /*892f0*/  IMAD.MOV.U32 R27, RZ, RZ, R23 ;  /* 0x000000ffff1b7224 */ /* 0x000fc400078e0017 */
[----:B------:R-:W-:Y:S01]  /*89300*/  IMAD.MOV.U32 R23, RZ, RZ, R21 ;  /* 0x000000ffff177224 */ /* 0x000fe200078e0015 */
[C---:B------:R-:W-:Y:S01]  /*89310*/  IADD3 R24, P1, R61.reuse, R14, RZ ;  /* 0x0000000e3d187210 */ /* 0x040fe20007f3e0ff */
[----:B------:R-:W-:Y:S02]  /*89320*/  IMAD.MOV.U32 R25, RZ, RZ, R27 ;  /* 0x000000ffff197224 */ /* 0x000fe400078e001b */
[----:B------:R-:W-:Y:S02]  /*89330*/  IMAD.MOV.U32 R22, RZ, RZ, R20 ;  /* 0x000000ffff167224 */ /* 0x000fe400078e0014 */
[----:B------:R-:W-:Y:S01]  /*89340*/  IMAD.MOV.U32 R27, RZ, RZ, R23 ;  /* 0x000000ffff1b7224 */ /* 0x000fe200078e0017 */
[----:B------:R-:W-:Y:S01]  /*89350*/  IADD3 R20, P0, R61, R15, RZ ;  /* 0x0000000f3d147210 */ /* 0x000fe20007f1e0ff */
[----:B------:R-:W-:Y:S02]  /*89360*/  IMAD.MOV.U32 R23, RZ, RZ, R7 ;  /* 0x000000ffff177224 */ /* 0x000fe400078e0007 */
[----:B------:R-:W-:-:S02]  /*89370*/  IMAD.MOV.U32 R26, RZ, RZ, R22 ;  /* 0x000000ffff1a7224 */ /* 0x000fc400078e0016 */
[----:B------:R-:W-:Y:S02]  /*89380*/  IMAD.MOV.U32 R7, RZ, RZ, R25 ;  /* 0x000000ffff077224 */ /* 0x000fe400078e0019 */
[C---:B------:R-:W-:Y:S01]  /*89390*/  IMAD.X R25, R23.reuse, 0x1, R13, P1 ;  /* 0x0000000117197824 */ /* 0x040fe200008e060d */
[----:B------:R-:W-:Y:S01]  /*893a0*/  STL.64 [R1+0x6040], R10 ;  /* 0x0060400a01007387 */ /* 0x000fe20000100a00 */
[----:B------:R-:W-:-:S03]  /*893b0*/  IMAD.X R21, R23, 0x1, R37, P0 ;  /* 0x0000000117157824 */ /* 0x000fc600000e0625 */
[----:B------:R-:W-:Y:S04]  /*893c0*/  STL.64 [R1+0x5668], R60 ;  /* 0x0056683c01007387 */ /* 0x000fe80000100a00 */
[----:B------:R-:W-:Y:S04]  /*893d0*/  STL [R1+0x5680], R61 ;  /* 0x0056803d01007387 */ /* 0x000fe80000100800 */
        /* <DEDUP_REMOVED lines=8> */
[----:B------:R-:W-:Y:S02]  /*89460*/  IADD3 R10, P1, R2, R18, RZ ;  /* 0x00000012020a7210 */ /* 0x000fe40007f3e0ff */
[----:B------:R-:W-:Y:S01]  /*89470*/  SHF.R.S32.HI R14, RZ, 0x1f, R2 ;  /* 0x0000001fff0e7819 */ /* 0x000fe20000011402 */
[----:B------:R-:W-:Y:S02]  /*89480*/  IMAD.MOV.U32 R6, RZ, RZ, R26 ;  /* 0x000000ffff067224 */ /* 0x000fe400078e001a */
[----:B------:R-:W-:-:S02]  /*89490*/  IMAD.MOV.U32 R15, RZ, RZ, R7 ;  /* 0x000000ffff0f7224 */ /* 0x000fc400078e0007 */
[----:B------:R-:W-:Y:S02]  /*894a0*/  IMAD.X R11, R14, 0x1, R17, P1 ;  /* 0x000000010e0b7824 */ /* 0x000fe400008e0611 */
[----:B------:R-:W-:-:S03]  /*894b0*/  IMAD.MOV.U32 R7, RZ, RZ, R27 ;  /* 0x000000ffff077224 */ /* 0x000fc600078e001b */
[----:B------:R-:W-:Y:S01]  /*894c0*/  STL.64 [R1+0x3d48], R10 ;  /* 0x003d480a01007387 */ /* 0x000fe20000100a00 */
[----:B----4-:R-:W-:-:S05]  /*894d0*/  IADD3 R26, P0, R2, R20, RZ ;  /* 0x00000014021a7210 */ /* 0x010fca0007f1e0ff */
[----:B------:R-:W-:Y:S01]  /*894e0*/  IMAD.X R27, R14, 0x1, R19, P0 ;  /* 0x000000010e1b7824 */ /* 0x000fe200000e0613 */
[----:B--2---:R-:W-:-:S05]  /*894f0*/  IADD3 R60, P2, R2, R22, RZ ;  /* 0x00000016023c7210 */ /* 0x004fca0007f5e0ff */
[----:B------:R-:W-:Y:S04]  /*89500*/  STL [R1+0x3d38], R60 ;  /* 0x003d383c01007387 */ /* 0x000fe80000100800 */
[----:B------:R-:W-:Y:S04]  /*89510*/  STL.64 [R1+0x6020], R16 ;  /* 0x0060201001007387 */ /* 0x000fe80000100a00 */
[----:B------:R0:W-:Y:S04]  /*89520*/  STL.64 [R1+0x3d40], R26 ;  /* 0x003d401a01007387 */ /* 0x0001e80000100a00 */
[----:B0-----:R-:W2:Y:S01]  /*89530*/  LDL.LU.64 R26, [R1+0x6048] ;  /* 0x00604800011a7983 */ /* 0x001ea20000300a00 */
[----:B---3--:R-:W-:-:S03]  /*89540*/  IADD3 R10, P1, R2, R24, RZ ;  /* 0x00000018020a7210 */ /* 0x008fc60007f3e0ff */
[----:B------:R0:W-:Y:S01]  /*89550*/  STL.64 [R1+0x6028], R18 ;  /* 0x0060281201007387 */ /* 0x0001e20000100a00 */
[----:B------:R-:W-:Y:S02]  /*89560*/  IMAD.MOV.U32 R16, RZ, RZ, R60 ;  /* 0x000000ffff107224 */ /* 0x000fe400078e003c */
[----:B------:R-:W-:Y:S01]  /*89570*/  IMAD.MOV.U32 R17, RZ, RZ, R61 ;  /* 0x000000ffff117224 */ /* 0x000fe200078e003d */
[----:B0-----:R-:W-:-:S05]  /*89580*/  SHF.R.S32.HI R18, RZ, 0x1f, R2 ;  /* 0x0000001fff127819 */ /* 0x001fca0000011402 */
[C---:B------:R-:W-:Y:S02]  /*89590*/  IMAD.X R17, R18.reuse, 0x1, R21, P2 ;  /* 0x0000000112117824 */ /* 0x040fe400010e0615 */
[----:B------:R-:W-:Y:S01]  /*895a0*/  IMAD.X R11, R18, 0x1, R23, P1 ;  /* 0x00000001120b7824 */ /* 0x000fe200008e0617 */
[C---:B------:R-:W-:Y:S02]  /*895b0*/  IADD3 R16, P2, R2.reuse, R28, RZ ;  /* 0x0000001c02107210 */ /* 0x040fe40007f5e0ff */
[----:B------:R-:W-:Y:S04]  /*895c0*/  STL [R1+0x3d3c], R17 ;  /* 0x003d3c1101007387 */ /* 0x000fe80000100800 */
[----:B------:R0:W-:Y:S01]  /*895d0*/  STL.64 [R1+0x3d30], R10 ;  /* 0x003d300a01007387 */ /* 0x0001e20000100a00 */
[----:B------:R-:W-:Y:S01]  /*895e0*/  IMAD.MOV.U32 R14, RZ, RZ, R7 ;  /* 0x000000ffff0e7224 */ /* 0x000fe200078e0007 */
[----:B0-----:R-:W-:-:S05]  /*895f0*/  IADD3 R10, P1, R2, R30, RZ ;  /* 0x0000001e020a7210 */ /* 0x001fca0007f3e0ff */
[----:B------:R-:W-:Y:S01]  /*89600*/  IMAD.X R11, R18, 0x1, R29, P1 ;  /* 0x00000001120b7824 */ /* 0x000fe200008e061d */
[----:B--2---:R-:W-:-:S05]  /*89610*/  IADD3 R60, P0, R2, R26, RZ ;  /* 0x0000001a023c7210 */ /* 0x004fca0007f1e0ff */
[C---:B------:R-:W-:Y:S02]  /*89620*/  IMAD.X R61, R18.reuse, 0x1, R25, P0 ;  /* 0x00000001123d7824 */ /* 0x040fe400000e0619 */
[----:B------:R-:W-:-:S03]  /*89630*/  IMAD.X R17, R18, 0x1, R27, P2 ;  /* 0x0000000112117824 */ /* 0x000fc600010e061b */
[----:B------:R0:W-:Y:S04]  /*89640*/  STL.64 [R1+0x3d28], R60 ;  /* 0x003d283c01007387 */ /* 0x0001e80000100a00 */
[----:B------:R-:W-:Y:S01]  /*89650*/  STL.64 [R1+0x3d20], R16 ;  /* 0x003d201001007387 */ /* 0x000fe20000100a00 */
[----:B0-----:R-:W-:Y:S01]  /*89660*/  IMAD.MOV.U32 R60, RZ, RZ, R6 ;  /* 0x000000ffff3c7224 */ /* 0x001fe200078e0006 */
[----:B------:R-:W-:Y:S02]  /*89670*/  IADD3 R6, P0, R2, R32, RZ ;  /* 0x0000002002067210 */ /* 0x000fe40007f1e0ff */
[----:B------:R0:W-:Y:S03]  /*89680*/  STL.64 [R1+0x3d18], R10 ;  /* 0x003d180a01007387 */ /* 0x0001e60000100a00 */
[----:B------:R-:W-:Y:S01]  /*89690*/  IMAD.X R7, R18, 0x1, R31, P0 ;  /* 0x0000000112077824 */ /* 0x000fe200000e061f */
[----:B0-----:R-:W2:Y:S04]  /*896a0*/  LDL.LU.64 R10, [R1+0x6040] ;  /* 0x00604000010a7983 */ /* 0x001ea80000300a00 */
[----:B------:R-:W-:Y:S04]  /*896b0*/  STL.64 [R1+0x6010], R28 ;  /* 0x0060101c01007387 */ /* 0x000fe80000100a00 */
[----:B------:R0:W-:Y:S04]  /*896c0*/  STL.64 [R1+0x3d10], R6 ;  /* 0x003d100601007387 */ /* 0x0001e80000100a00 */
[----:B0-----:R-:W3:Y:S01]  /*896d0*/  LDL.LU.64 R6, [R1+0x6038] ;  /* 0x0060380001067983 */ /* 0x001ee20000300a00 */
[----:B------:R-:W-:-:S03]  /*896e0*/  IADD3 R16, P2, R2, R34, RZ ;  /* 0x0000002202107210 */ /* 0x000fc60007f5e0ff */
[----:B------:R0:W-:Y:S01]  /*896f0*/  STL.64 [R1+0x6008], R30 ;  /* 0x0060081e01007387 */ /* 0x0001e20000100a00 */
[----:B------:R-:W-:Y:S02]  /*89700*/  IMAD.MOV.U32 R61, RZ, RZ, R60 ;  /* 0x000000ffff3d7224 */ /* 0x000fe400078e003c */
[----:B------:R-:W-:Y:S01]  /*89710*/  IMAD.MOV.U32 R60, RZ, RZ, R14 ;  /* 0x000000ffff3c7224 */ /* 0x000fe200078e000e */
[----:B------:R-:W-:Y:S01]  /*89720*/  IADD3 R14, P1, R2, R36, RZ ;  /* 0x00000024020e7210 */ /* 0x000fe20007f3e0ff */
[----:B0-----:R-:W-:-:S04]  /*89730*/  IMAD.MOV.U32 R30, RZ, RZ, R18 ;  /* 0x000000ffff1e7224 */ /* 0x001fc800078e0012 */
[C---:B------:R-:W-:Y:S02]  /*89740*/  IMAD.X R17, R30.reuse, 0x1, R33, P2 ;  /* 0x000000011e117824 */ /* 0x040fe400010e0621 */
[----:B------:R-:W-:Y:S02]  /*89750*/  IMAD.MOV.U32 R19, RZ, RZ, R15 ;  /* 0x000000ffff137224 */ /* 0x000fe400078e000f */
[----:B------:R-:W-:Y:S01]  /*89760*/  IMAD.X R15, R30, 0x1, R35, P1 ;  /* 0x000000011e0f7824 */ /* 0x000fe200008e0623 */
[----:B------:R-:W-:Y:S01]  /*89770*/  STL.64 [R1+0x3d08], R16 ;  /* 0x003d081001007387 */ /* 0x000fe20000100a00 */
[----:B------:R-:W-:-:S03]  /*89780*/  IMAD.MOV.U32 R29, RZ, RZ, R19 ;  /* 0x000000ffff1d7224 */ /* 0x000fc600078e0013 */
[----:B------:R0:W-:Y:S04]  /*89790*/  STL.64 [R1+0x3d00], R14 ;  /* 0x003d000e01007387 */ /* 0x0001e80000100a00 */
[----:B0-----:R-:W4:Y:S04]  /*897a0*/  LDL.LU.64 R14, [R1+0x6030] ;  /* 0x00603000010e7983 */ /* 0x001f280000300a00 */
[----:B------:R-:W-:Y:S01]  /*897b0*/  STL.64 [R1+0x6000], R34 ;  /* 0x0060002201007387 */ /* 0x000fe20000100a00 */
[C---:B--2---:R-:W-:Y:S02]  /*897c0*/  IADD3 R16, P2, R2.reuse, R10, RZ ;  /* 0x0000000a02107210 */ /* 0x044fe40007f5e0ff */
[----:B---3--:R-:W-:-:S03]  /*897d0*/  IADD3 R18, P0, R2, R6, RZ ;  /* 0x0000000602127210 */ /* 0x008fc60007f1e0ff */
[C---:B------:R-:W-:Y:S02]  /*897e0*/  IMAD.X R17, R30.reuse, 0x1, R7, P2 ;  /* 0x000000011e117824 */ /* 0x040fe400010e0607 */
[----:B------:R-:W-:-:S05]  /*897f0*/  IMAD.X R19, R30, 0x1, R5, P0 ;  /* 0x000000011e137824 */ /* 0x000fca00000e0605 */
[----:B------:R0:W-:Y:S04]  /*89800*/  STL.64 [R1+0x3cf8], R18 ;  /* 0x003cf81201007387 */ /* 0x0001e80000100a00 */
[----:B0-----:R-:W2:Y:S04]  /*89810*/  LDL.LU.64 R18, [R1+0x6028] ;  /* 0x0060280001127983 */ /* 0x001ea80000300a00 */
[----:B------:R0:W-:Y:S04]  /*89820*/  STL.64 [R1+0x3cf0], R16 ;  /* 0x003cf01001007387 */ /* 0x0001e80000100a00 */
[----:B0-----:R-:W3:Y:S01]  /*89830*/  LDL.LU.64 R16, [R1+0x6020] ;  /* 0x0060200001107983 */ /* 0x001ee20000300a00 */
[----:B------:R-:W-:Y:S01]  /*89840*/  IADD3 R28, P1, R2, R12, RZ ;  /* 0x0000000c021c7210 */ /* 0x000fe20007f3e0ff */
[----:B------:R-:W-:-:S04]  /*89850*/  IMAD.MOV.U32 R31, RZ, RZ, R29 ;  /* 0x000000ffff1f7224 */ /* 0x000fc800078e001d */
[----:B------:R-:W-:Y:S01]  /*89860*/  IMAD.X R29, R30, 0x1, R11, P1 ;  /* 0x000000011e1d7824 */ /* 0x000fe200008e060b */
[----:B------:R0:W-:Y:S01]  /*89870*/  STL.64 [R1+0x5ff8], R6 ;  /* 0x005ff80601007387 */ /* 0x0001e20000100a00 */
[----:B----4-:R-:W-:-:S03]  /*89880*/  IADD3 R34, P0, R2, R14, RZ ;  /* 0x0000000e02227210 */ /* 0x010fc60007f1e0ff */
[----:B------:R3:W-:Y:S01]  /*89890*/  STL.64 [R1+0x3ce8], R28 ;  /* 0x003ce81c01007387 */ /* 0x0007e20000100a00 */
[C---:B0-----:R-:W-:Y:S02]  /*898a0*/  IADD3 R6, P2, R2.reuse, R15, RZ ;  /* 0x0000000f02067210 */ /* 0x041fe40007f5e0ff */
[----:B---3--:R-:W-:Y:S02]  /*898b0*/  IADD3 R28, P1, R2, R16, RZ ;  /* 0x00000010021c7210 */ /* 0x008fe40007f3e0ff */
[----:B------:R-:W2:Y:S01]  /*898c0*/  LDL.LU R2, [R1+0x6018] ;  /* 0x0060180001027983 */ /* 0x000ea20000300800 */
[----:B------:R-:W-:-:S04]  /*898d0*/  IMAD.MOV.U32 R29, RZ, RZ, R30 ;  /* 0x000000ffff1d7224 */ /* 0x000fc800078e001e */
[----:B------:R-:W-:-:S05]  /*898e0*/  IMAD.X R35, R29, 0x1, R13, P0 ;  /* 0x000000011d237824 */ /* 0x000fca00000e060d */
[----:B------:R2:W-:Y:S01]  /*898f0*/  STL.64 [R1+0x3ce0], R34 ;  /* 0x003ce02201007387 */ /* 0x0005e20000100a00 */
[C---:B------:R-:W-:Y:S02]  /*89900*/  IMAD.X R7, R29.reuse, 0x1, R37, P2 ;  /* 0x000000011d077824 */ /* 0x040fe400010e0625 */
[----:B------:R-:W-:-:S03]  /*89910*/  IMAD.X R29, R29, 0x1, R38, P1 ;  /* 0x000000011d1d7824 */ /* 0x000fc600008e0626 */
[----:B------:R-:W-:Y:S04]  /*89920*/  STL.64 [R1+0x3cd8], R6 ;  /* 0x003cd80601007387 */ /* 0x000fe80000100a00 */
[----:B------:R-:W-:Y:S01]  /*89930*/  STL.64 [R1+0x3cd0], R28 ;  /* 0x003cd01c01007387 */ /* 0x000fe20000100a00 */
[----:B--2---:R-:W-:Y:S02]  /*89940*/  IADD3 R34, P0, R2, R18, RZ ;  /* 0x0000001202227210 */ /* 0x004fe40007f1e0ff */
[----:B------:R-:W-:-:S05]  /*89950*/  SHF.R.S32.HI R30, RZ, 0x1f, R2 ;  /* 0x0000001fff1e7819 */ /* 0x000fca0000011402 */
[----:B------:R-:W-:-:S05]  /*89960*/  IMAD.X R35, R30, 0x1, R17, P0 ;  /* 0x000000011e237824 */ /* 0x000fca00000e0611 */
[----:B------:R-:W-:Y:S04]  /*89970*/  STL.64 [R1+0x3cc8], R34 ;  /* 0x003cc82201007387 */ /* 0x000fe80000100a00 */
[----:B------:R0:W-:Y:S04]  /*89980*/  STL [R1+0x5fd8], R17 ;  /* 0x005fd81101007387 */ /* 0x0001e80000100800 */
[----:B0-----:R-:W2:Y:S01]  /*89990*/  LDL.LU R17, [R1+0x264] ;  /* 0x0002640001117983 */ /* 0x001ea20000300800 */
[C---:B------:R-:W-:Y:S02]  /*899a0*/  IADD3 R6, P2, R2.reuse, R20, RZ ;  /* 0x0000001402067210 */ /* 0x040fe40007f5e0ff */
[----:B------:R-:W-:-:S02]  /*899b0*/  IADD3 R28, P1, R2, R22, RZ ;  /* 0x00000016021c7210 */ /* 0x000fc40007f3e0ff */
[C---:B------:R-:W-:Y:S01]  /*899c0*/  IADD3 R30, P0, R2.reuse, R24, RZ ;  /* 0x00000018021e7210 */ /* 0x040fe20007f1e0ff */
[----:B------:R-:W-:Y:S02]  /*899d0*/  IMAD.MOV.U32 R35, RZ, RZ, R31 ;  /* 0x000000ffff237224 */ /* 0x000fe400078e001f */
[C---:B--2---:R-:W-:Y:S02]  /*899e0*/  IMAD.X R7, R17.reuse, 0x1, R19, P2 ;  /* 0x0000000111077824 */ /* 0x044fe400010e0613 */
[C---:B------:R-:W-:Y:S02]  /*899f0*/  IMAD.X R29, R17.reuse, 0x1, R21, P1 ;  /* 0x00000001111d7824 */ /* 0x040fe400008e0615 */
[----:B------:R-:W-:Y:S01]  /*89a00*/  IMAD.X R31, R17, 0x1, R23, P0 ;  /* 0x00000001111f7824 */ /* 0x000fe200000e0617 */
[----:B------:R-:W-:Y:S04]  /*89a10*/  STL.64 [R1+0x3cc0], R6 ;  /* 0x003cc00601007387 */ /* 0x000fe80000100a00 */
[----:B------:R-:W-:Y:S04]  /*89a20*/  STL.64 [R1+0x5ff0], R18 ;  /* 0x005ff01201007387 */ /* 0x000fe80000100a00 */
[----:B------:R0:W-:Y:S04]  /*89a30*/  STL.64 [R1+0x3cb8], R28 ;  /* 0x003cb81c01007387 */ /* 0x0001e80000100a00 */
[----:B0-----:R-:W2:Y:S04]  /*89a40*/  LDL.LU.64 R28, [R1+0x6010] ;  /* 0x00601000011c7983 */ /* 0x001ea80000300a00 */
[----:B------:R-:W-:Y:S04]  /*89a50*/  STL.64 [R1+0x5fe0], R20 ;  /* 0x005fe01401007387 */ /* 0x000fe80000100a00 */
[----:B------:R0:W-:Y:S04]  /*89a60*/  STL.64 [R1+0x3cb0], R30 ;  /* 0x003cb01e01007387 */ /* 0x0001e80000100a00 */
[----:B0-----:R-:W3:Y:S01]  /*89a70*/  LDL.LU.64 R30, [R1+0x6008] ;  /* 0x00600800011e7983 */ /* 0x001ee20000300a00 */
[----:B------:R-:W-:Y:S01]  /*89a80*/  IADD3 R34, P2, R2, R26, RZ ;  /* 0x0000001a02227210 */ /* 0x000fe20007f5e0ff */
[----:B------:R-:W-:-:S04]  /*89a90*/  IMAD.MOV.U32 R7, RZ, RZ, R35 ;  /* 0x000000ffff077224 */ /* 0x000fc800078e0023 */
[----:B------:R-:W-:Y:S01]  /*89aa0*/  IMAD.X R35, R17, 0x1, R25, P2 ;  /* 0x0000000111237824 */ /* 0x000fe200010e0619 */
[----:B------:R-:W-:Y:S04]  /*89ab0*/  STL.64 [R1+0x5fd0], R22 ;  /* 0x005fd01601007387 */ /* 0x000fe80000100a00 */
[----:B------:R0:W-:Y:S01]  /*89ac0*/  STL.64 [R1+0x3ca8], R34 ;  /* 0x003ca82201007387 */ /* 0x0001e20000100a00 */
[----:B------:R-:W-:-:S03]  /*89ad0*/  IMAD.MOV.U32 R19, RZ, RZ, R7 ;  /* 0x000000ffff137224 */ /* 0x000fc600078e0007 */
[----:B0-----:R-:W4:Y:S01]  /*89ae0*/  LDL.LU.64 R34, [R1+0x6000] ;  /* 0x0060000001227983 */ /* 0x001f220000300a00 */
[----:B--2---:R-:W-:-:S05]  /*89af0*/  IADD3 R20, P1, R2, R28, RZ ;  /* 0x0000001c02147210 */ /* 0x004fca0007f3e0ff */
[----:B------:R-:W-:-:S05]  /*89b00*/  IMAD.X R21, R17, 0x1, R27, P1 ;  /* 0x0000000111157824 */ /* 0x000fca00008e061b */
[----:B------:R-:W-:Y:S01]  /*89b10*/  STL.64 [R1+0x3ca0], R20 ;  /* 0x003ca01401007387 */ /* 0x000fe20000100a00 */
[----:B---3--:R-:W-:-:S03]  /*89b20*/  IADD3 R6, P0, R2, R30, RZ ;  /* 0x0000001e02067210 */ /* 0x008fc60007f1e0ff */
[----:B------:R-:W-:Y:S02]  /*89b30*/  STL.64 [R1+0x5fc8], R26 ;  /* 0x005fc81a01007387 */ /* 0x000fe40000100a00 */
[----:B------:R-:W-:-:S05]  /*89b40*/  IMAD.X R7, R17, 0x1, R29, P0 ;  /* 0x0000000111077824 */ /* 0x000fca00000e061d */
[----:B------:R0:W-:Y:S04]  /*89b50*/  STL.64 [R1+0x3c98], R6 ;  /* 0x003c980601007387 */ /* 0x0001e80000100a00 */
[----:B0-----:R-:W2:Y:S01]  /*89b60*/  LDL.LU.64 R6, [R1+0x5ff8] ;  /* 0x005ff80001067983 */ /* 0x001ea20000300a00 */
[C---:B------:R-:W-:Y:S02]  /*89b70*/  IADD3 R22, P2, R2.reuse, R32, RZ ;  /* 0x0000002002167210 */ /* 0x040fe40007f5e0ff */
[----:B----4-:R-:W-:Y:S01]  /*89b80*/  IADD3 R18, P1, R2, R34, RZ ;  /* 0x0000002202127210 */ /* 0x010fe20007f3e0ff */
[----:B------:R-:W-:Y:S02]  /*89b90*/  IMAD.MOV.U32 R21, RZ, RZ, R19 ;  /* 0x000000ffff157224 */ /* 0x000fe400078e0013 */
[----:B------:R-:W-:-:S02]  /*89ba0*/  IMAD.X R23, R17, 0x1, R31, P2 ;  /* 0x0000000111177824 */ /* 0x000fc400010e061f */
[C---:B------:R-:W-:Y:S01]  /*89bb0*/  IMAD.X R19, R17.reuse, 0x1, R33, P1 ;  /* 0x0000000111137824 */ /* 0x040fe200008e0621 */
[C---:B------:R-:W-:Y:S02]  /*89bc0*/  IADD3 R26, P0, R2.reuse, R36, RZ ;  /* 0x00000024021a7210 */ /* 0x040fe40007f1e0ff */
[----:B------:R0:W-:Y:S04]  /*89bd0*/  STL.64 [R1+0x3c90], R22 ;  /* 0x003c901601007387 */ /* 0x0001e80000100a00 */
[----:B------:R1:W-:Y:S01]  /*89be0*/  STL.64 [R1+0x3c88], R18 ;  /* 0x003c881201007387 */ /* 0x0003e20000100a00 */
[----:B------:R-:W-:Y:S02]  /*89bf0*/  IMAD.X R27, R17, 0x1, R35, P0 ;  /* 0x00000001111b7824 */ /* 0x000fe400000e0623 */
[----:B0-----:R-:W-:Y:S01]  /*89c00*/  IMAD.MOV.U32 R23, RZ, RZ, R21 ;  /* 0x000000ffff177224 */ /* 0x001fe200078e0015 */
[----:B-1----:R-:W-:-:S02]  /*89c10*/  IADD3 R18, P1, R2, R10, RZ ;  /* 0x0000000a02127210 */ /* 0x002fc40007f3e0ff */
[C---:B------:R-:W-:Y:S01]  /*89c20*/  IADD3 R22, P0, R2.reuse, R12, RZ ;  /* 0x0000000c02167210 */ /* 0x040fe20007f1e0ff */
[----:B------:R0:W-:Y:S02]  /*89c30*/  STL.64 [R1+0x3c80], R26 ;  /* 0x003c801a01007387 */ /* 0x0001e40000100a00 */
[----:B0-----:R-:W-:Y:S02]  /*89c40*/  IMAD.MOV.U32 R27, RZ, RZ, R23 ;  /* 0x000000ffff1b7224 */ /* 0x001fe400078e0017 */
[C---:B------:R-:W-:Y:S01]  /*89c50*/  IMAD.X R23, R17.reuse, 0x1, R11, P0 ;  /* 0x0000000111177824 */ /* 0x040fe200000e060b */
[----:B--2---:R-:W-:Y:S01]  /*89c60*/  IADD3 R20, P2, R2, R6, RZ ;  /* 0x0000000602147210 */ /* 0x004fe20007f5e0ff */
[----:B------:R-:W-:-:S04]  /*89c70*/  IMAD.X R19, R17, 0x1, R7, P1 ;  /* 0x0000000111137824 */ /* 0x000fc800008e0607 */
[----:B------:R-:W-:-:S05]  /*89c80*/  IMAD.X R21, R17, 0x1, R5, P2 ;  /* 0x0000000111157824 */ /* 0x000fca00010e0605 */
[----:B------:R0:W-:Y:S04]  /*89c90*/  STL.64 [R1+0x3c78], R20 ;  /* 0x003c781401007387 */ /* 0x0001e80000100a00 */
[----:B------:R1:W-:Y:S01]  /*89ca0*/  STL.64 [R1+0x3c70], R18 ;  /* 0x003c701201007387 */ /* 0x0003e20000100a00 */
[----:B0-----:R-:W-:-:S03]  /*89cb0*/  IADD3 R20, P2, R2, R14, RZ ;  /* 0x0000000e02147210 */ /* 0x001fc60007f5e0ff */
[----:B-1----:R-:W2:Y:S04]  /*89cc0*/  LDL.LU.64 R18, [R1+0x5ff0] ;  /* 0x005ff00001127983 */ /* 0x002ea80000300a00 */
[----:B------:R0:W-:Y:S04]  /*89cd0*/  STL.64 [R1+0x5fb8], R6 ;  /* 0x005fb80601007387 */ /* 0x0001e80000100a00 */
[----:B------:R-:W-:Y:S01]  /*89ce0*/  STL.64 [R1+0x5fb0], R14 ;  /* 0x005fb00e01007387 */ /* 0x000fe20000100a00 */
[----:B------:R-:W-:-:S03]  /*89cf0*/  IMAD.X R21, R17, 0x1, R13, P2 ;  /* 0x0000000111157824 */ /* 0x000fc600010e060d */
[----:B------:R-:W-:Y:S01]  /*89d00*/  STL.64 [R1+0x5fc0], R10 ;  /* 0x005fc00a01007387 */ /* 0x000fe20000100a00 */
[----:B0-----:R-:W-:-:S03]  /*89d10*/  IADD3 R6, P1, R2, R15, RZ ;  /* 0x0000000f02067210 */ /* 0x001fc60007f3e0ff */
[----:B------:R0:W-:Y:S02]  /*89d20*/  STL.64 [R1+0x3c68], R22 ;  /* 0x003c681601007387 */ /* 0x0001e40000100a00 */
[C---:B------:R-:W-:Y:S01]  /*89d30*/  IMAD.X R7, R17.reuse, 0x1, R37, P1 ;  /* 0x0000000111077824 */ /* 0x040fe200008e0625 */
[----:B0-----:R-:W-:Y:S02]  /*89d40*/  IADD3 R22, P0, R2, R16, RZ ;  /* 0x0000001002167210 */ /* 0x001fe40007f1e0ff */
[----:B------:R-:W2:Y:S03]  /*89d50*/  LDL.LU R2, [R1+0x5fe8] ;  /* 0x005fe80001027983 */ /* 0x000ea60000300800 */
[----:B------:R-:W-:Y:S01]  /*89d60*/  IMAD.X R23, R17, 0x1, R38, P0 ;  /* 0x0000000111177824 */ /* 0x000fe200000e0626 */
[----:B------:R0:W-:Y:S04]  /*89d70*/  STL.64 [R1+0x3c60], R20 ;  /* 0x003c601401007387 */ /* 0x0001e80000100a00 */
[----:B0-----:R-:W3:Y:S04]  /*89d80*/  LDL.LU.64 R20, [R1+0x5fe0] ;  /* 0x005fe00001147983 */ /* 0x001ee80000300a00 */
[----:B------:R-:W-:Y:S04]  /*89d90*/  STL.64 [R1+0x3c58], R6 ;  /* 0x003c580601007387 */ /* 0x000fe80000100a00 */
[----:B------:R-:W4:Y:S04]  /*89da0*/  LDL.LU R17, [R1+0x5fd8] ;  /* 0x005fd80001117983 */ /* 0x000f280000300800 */
[----:B------:R0:W-:Y:S04]  /*89db0*/  STL.64 [R1+0x3c50], R22 ;  /* 0x003c501601007387 */ /* 0x0001e80000100a00 */
[----:B0-----:R-:W4:Y:S01]  /*89dc0*/  LDL.LU.64 R22, [R1+0x5fd0] ;  /* 0x005fd00001167983 */ /* 0x001f220000300a00 */
[----:B------:R-:W-:Y:S01]  /*89dd0*/  IMAD.MOV.U32 R7, RZ, RZ, R27 ;  /* 0x000000ffff077224 */ /* 0x000fe200078e001b */
[----:B--2---:R-:W-:-:S02]  /*89de0*/  IADD3 R10, P2, R2, R18, RZ ;  /* 0x00000012020a7210 */ /* 0x004fc40007f5e0ff */
[----:B------:R-:W-:Y:S02]  /*89df0*/  SHF.R.S32.HI R6, RZ, 0x1f, R2 ;  /* 0x0000001fff067819 */ /* 0x000fe40000011402 */
[----:B---3--:R-:W-:-:S05]  /*89e00*/  IADD3 R26, P1, R2, R20, RZ ;  /* 0x00000014021a7210 */ /* 0x008fca0007f3e0ff */
[C---:B------:R-:W-:Y:S02]  /*89e10*/  IMAD.X R27, R6.reuse, 0x1, R19, P1 ;  /* 0x00000001061b7824 */ /* 0x040fe400008e0613 */
[----:B----4-:R-:W-:-:S05]  /*89e20*/  IMAD.X R11, R6, 0x1, R17, P2 ;  /* 0x00000001060b7824 */ /* 0x010fca00010e0611 */
[----:B------:R-:W-:Y:S01]  /*89e30*/  STL.64 [R1+0x3c48], R10 ;  /* 0x003c480a01007387 */ /* 0x000fe20000100a00 */
[----:B------:R-:W-:-:S05]  /*89e40*/  IADD3 R14, P0, R2, R22, RZ ;  /* 0x00000016020e7210 */ /* 0x000fca0007f1e0ff */
        /* <DEDUP_REMOVED lines=13> */
[----:B------:R0:W-:Y:S02]  /*89f20*/  STL.64 [R1+0x3c30], R10 ;  /* 0x003c300a01007387 */ /* 0x0001e40000100a00 */
[----:B0-----:R-:W-:-:S05]  /*89f30*/  IADD3 R10, P2, R2, R30, RZ ;  /* 0x0000001e020a7210 */ /* 0x001fca0007f5e0ff */
[----:B------:R-:W-:Y:S01]  /*89f40*/  IMAD.X R11, R18, 0x1, R29, P2 ;  /* 0x00000001120b7824 */ /* 0x000fe200010e061d */
[----:B--2---:R-:W-:Y:S01]  /*89f50*/  IADD3 R14, P1, R2, R26, RZ ;  /* 0x0000001a020e7210 */ /* 0x004fe20007f3e0ff */
[----:B------:R-:W-:-:S04]  /*89f60*/  IMAD.X R17, R18, 0x1, R27, P0 ;  /* 0x0000000112117824 */ /* 0x000fc800000e061b */
[----:B------:R-:W-:Y:S01]  /*89f70*/  IMAD.X R15, R18, 0x1, R25, P1 ;  /* 0x00000001120f7824 */ /* 0x000fe200008e0619 */
[----:B------:R-:W-:-:S04]  /*89f80*/  IADD3 R6, P1, R2, R32, RZ ;  /* 0x0000002002067210 */ /* 0x000fc80007f3e0ff */
[----:B------:R0:W-:Y:S04]  /*89f90*/  STL.64 [R1+0x3c28], R14 ;  /* 0x003c280e01007387 */ /* 0x0001e80000100a00 */
[----:B------:R-:W-:Y:S04]  /*89fa0*/  STL.64 [R1+0x3c20], R16 ;  /* 0x003c201001007387 */ /* 0x000fe80000100a00 */
[----:B------:R1:W-:Y:S01]  /*89fb0*/  STL.64 [R1+0x3c18], R10 ;  /* 0x003c180a01007387 */ /* 0x0003e20000100a00 */
[----:B0-----:R-:W-:Y:S02]  /*89fc0*/  IMAD.MOV.U32 R15, RZ, RZ, R7 ;  /* 0x000000ffff0f7224 */ /* 0x001fe400078e0007 */
[----:B------:R-:W-:Y:S01]  /*89fd0*/  IMAD.X R7, R18, 0x1, R31, P1 ;  /* 0x0000000112077824 */ /* 0x000fe200008e061f */
[----:B-1----:R-:W2:Y:S04]  /*89fe0*/  LDL.LU.64 R10, [R1+0x5fc0] ;  /* 0x005fc000010a7983 */ /* 0x002ea80000300a00 */
[----:B------:R-:W-:Y:S04]  /*89ff0*/  STL.64 [R1+0x5f90], R28 ;  /* 0x005f901c01007387 */ /* 0x000fe80000100a00 */
[----:B------:R0:W-:Y:S04]  /*8a000*/  STL.64 [R1+0x3c10], R6 ;  /* 0x003c100601007387 */ /* 0x0001e80000100a00 */
[----:B0-----:R-:W3:Y:S01]  /*8a010*/  LDL.LU.64 R6, [R1+0x5fb8] ;  /* 0x005fb80001067983 */ /* 0x001ee20000300a00 */
[----:B------:R-:W-:-:S03]  /*8a020*/  IADD3 R16, P0, R2, R34, RZ ;  /* 0x0000002202107210 */ /* 0x000fc60007f1e0ff */
[----:B------:R0:W-:Y:S01]  /*8a030*/  STL.64 [R1+0x5f88], R30 ;  /* 0x005f881e01007387 */ /* 0x0001e20000100a00 */
[----:B------:R-:W-:Y:S01]  /*8a040*/  IADD3 R14, P2, R2, R36, RZ ;  /* 0x00000024020e7210 */ /* 0x000fe20007f5e0ff */
[----:B------:R-:W-:Y:S02]  /*8a050*/  IMAD.MOV.U32 R19, RZ, RZ, R15 ;  /* 0x000000ffff137224 */ /* 0x000fe400078e000f */
[----:B0-----:R-:W-:-:S04]  /*8a060*/  IMAD.MOV.U32 R30, RZ, RZ, R18 ;  /* 0x000000ffff1e7224 */ /* 0x001fc800078e0012 */
[C---:B------:R-:W-:Y:S02]  /*8a070*/  IMAD.X R17, R30.reuse, 0x1, R33, P0 ;  /* 0x000000011e117824 */ /* 0x040fe400000e0621 */
[----:B------:R-:W-:-:S03]  /*8a080*/  IMAD.X R15, R30, 0x1, R35, P2 ;  /* 0x000000011e0f7824 */ /* 0x000fc600010e0623 */
        /* <DEDUP_REMOVED lines=1288> */
[C---:B------:R-:W-:Y:S02]  /*8f110*/  IMAD.X R17, R18.reuse, 0x1, R21, P0 ;  /* 0x0000000112117824 */ /* 0x040fe400000e0615 */
[----:B------:R-:W-:Y:S01]  /*8f120*/  IMAD.X R11, R18, 0x1, R23, P2 ;  /* 0x00000001120b7824 */ /* 0x000fe200010e0617 */
[C---:B------:R-:W-:Y:S02]  /*8f130*/  IADD3 R16, P0, R2.reuse, R28, RZ ;  /* 0x0000001c02107210 */ /* 0x040fe40007f1e0ff */
[----:B------:R-:W-:Y:S01]  /*8f140*/  STL [R1+0x32dc], R17 ;  /* 0x0032dc1101007387 */ /* 0x000fe20000100800 */
[----:B------:R-:W-:-:S03]  /*8f150*/  IADD3 R14, P2, R2, R30, RZ ;  /* 0x0000001e020e7210 */ /* 0x000fc60007f5e0ff */
[----:B------:R0:W-:Y:S02]  /*8f160*/  STL.64 [R1+0x32e0], R10 ;  /* 0x0032e00a01007387 */ /* 0x0001e40000100a00 */
[----:B0-----:R-:W-:Y:S02]  /*8f170*/  IMAD.MOV.U32 R11, RZ, RZ, R15 ;  /* 0x000000ffff0b7224 */ /* 0x001fe400078e000f */
[----:B------:R-:W-:Y:S01]  /*8f180*/  IMAD.X R15, R18, 0x1, R29, P2 ;  /* 0x00000001120f7824 */ /* 0x000fe200010e061d */
[----:B--2---:R-:W-:-:S05]  /*8f190*/  IADD3 R6, P1, R2, R26, RZ ;  /* 0x0000001a02067210 */ /* 0x004fca0007f3e0ff */
[C---:B------:R-:W-:Y:S02]  /*8f1a0*/  IMAD.X R7, R18.reuse, 0x1, R25, P1 ;  /* 0x0000000112077824 */ /* 0x040fe400008e0619 */
[----:B------:R-:W-:-:S03]  /*8f1b0*/  IMAD.X R17, R18, 0x1, R27, P0 ;  /* 0x0000000112117824 */ /* 0x000fc600000e061b */
[----:B------:R0:W-:Y:S01]  /*8f1c0*/  STL.64 [R1+0x32e8], R6 ;  /* 0x0032e80601007387 */ /* 0x0001e20000100a00 */
[----:B------:R-:W-:-:S03]  /*8f1d0*/  IADD3 R10, P0, R2, R34, RZ ;  /* 0x00000022020a7210 */ /* 0x000fc60007f1e0ff */
[----:B------:R1:W-:Y:S01]  /*8f1e0*/  STL.64 [R1+0x32f0], R16 ;  /* 0x0032f01001007387 */ /* 0x0003e20000100a00 */
[----:B0-----:R-:W-:-:S03]  /*8f1f0*/  IADD3 R6, P1, R2, R32, RZ ;  /* 0x0000002002067210 */ /* 0x001fc60007f3e0ff */
[----:B------:R-:W-:Y:S02]  /*8f200*/  STL.64 [R1+0x32f8], R14 ;  /* 0x0032f80e01007387 */ /* 0x000fe40000100a00 */
[C---:B------:R-:W-:Y:S02]  /*8f210*/  IMAD.X R7, R18.reuse, 0x1, R31, P1 ;  /* 0x0000000112077824 */ /* 0x040fe400008e061f */
[----:B-1----:R-:W-:Y:S02]  /*8f220*/  IMAD.MOV.U32 R17, RZ, RZ, R11 ;  /* 0x000000ffff117224 */ /* 0x002fe400078e000b */
[----:B------:R-:W-:Y:S01]  /*8f230*/  IMAD.X R11, R18, 0x1, R33, P0 ;  /* 0x00000001120b7824 */ /* 0x000fe200000e0621 */
[----:B------:R0:W-:Y:S04]  /*8f240*/  STL.64 [R1+0x3300], R6 ;  /* 0x0033000601007387 */ /* 0x0001e80000100a00 */
[----:B0-----:R-:W2:Y:S04]  /*8f250*/  LDL.LU.64 R6, [R1+0x5b40] ;  /* 0x005b400001067983 */ /* 0x001ea80000300a00 */
[----:B------:R-:W-:Y:S04]  /*8f260*/  STL.64 [R1+0x5b10], R30 ;  /* 0x005b101e01007387 */ /* 0x000fe80000100a00 */
[----:B------:R0:W-:Y:S04]  /*8f270*/  STL.64 [R1+0x3308], R10 ;  /* 0x0033080a01007387 */ /* 0x0001e80000100a00 */
[----:B0-----:R-:W3:Y:S01]  /*8f280*/  LDL.LU.64 R10, [R1+0x5b38] ;  /* 0x005b3800010a7983 */ /* 0x001ee20000300a00 */
[----:B------:R-:W-:-:S05]  /*8f290*/  IADD3 R14, P2, R2, R36, RZ ;  /* 0x00000024020e7210 */ /* 0x000fca0007f5e0ff */
[----:B------:R-:W-:-:S05]  /*8f2a0*/  IMAD.X R15, R18, 0x1, R35, P2 ;  /* 0x00000001120f7824 */ /* 0x000fca00010e0623 */
[----:B------:R0:W-:Y:S01]  /*8f2b0*/  STL.64 [R1+0x3310], R14 ;  /* 0x0033100e01007387 */ /* 0x0001e20000100a00 */
[----:B------:R-:W-:-:S03]  /*8f2c0*/  IMAD.MOV.U32 R19, RZ, RZ, R17 ;  /* 0x000000ffff137224 */ /* 0x000fc600078e0011 */
[----:B0-----:R-:W4:Y:S04]  /*8f2d0*/  LDL.LU.64 R14, [R1+0x5b30] ;  /* 0x005b3000010e7983 */ /* 0x001f280000300a00 */
[----:B------:R0:W-:Y:S02]  /*8f2e0*/  STL.64 [R1+0x5b08], R34 ;  /* 0x005b082201007387 */ /* 0x0001e40000100a00 */
[----:B0-----:R-:W-:Y:S01]  /*8f2f0*/  IMAD.MOV.U32 R34, RZ, RZ, R18 ;  /* 0x000000ffff227224 */ /* 0x001fe200078e0012 */
[----:B--2---:R-:W-:-:S05]  /*8f300*/  IADD3 R30, P1, R2, R6, RZ ;  /* 0x00000006021e7210 */ /* 0x004fca0007f3e0ff */
[----:B------:R-:W-:-:S05]  /*8f310*/  IMAD.X R31, R34, 0x1, R5, P1 ;  /* 0x00000001221f7824 */ /* 0x000fca00008e0605 */
[----:B------:R-:W-:Y:S01]  /*8f320*/  STL.64 [R1+0x3318], R30 ;  /* 0x0033181e01007387 */ /* 0x000fe20000100a00 */
[----:B---3--:R-:W-:-:S05]  /*8f330*/  IADD3 R16, P0, R2, R10, RZ ;  /* 0x0000000a02107210 */ /* 0x008fca0007f1e0ff */
[----:B------:R-:W-:-:S05]  /*8f340*/  IMAD.X R17, R34, 0x1, R7, P0 ;  /* 0x0000000122117824 */ /* 0x000fca00000e0607 */
[----:B------:R0:W-:Y:S04]  /*8f350*/  STL.64 [R1+0x3320], R16 ;  /* 0x0033201001007387 */ /* 0x0001e80000100a00 */
[----:B0-----:R-:W2:Y:S01]  /*8f360*/  LDL.LU.64 R16, [R1+0x5b28] ;  /* 0x005b280001107983 */ /* 0x001ea20000300a00 */
[----:B------:R-:W-:Y:S01]  /*8f370*/  IADD3 R18, P2, R2, R12, RZ ;  /* 0x0000000c02127210 */ /* 0x000fe20007f5e0ff */
[----:B------:R-:W-:-:S04]  /*8f380*/  IMAD.MOV.U32 R35, RZ, RZ, R19 ;  /* 0x000000ffff237224 */ /* 0x000fc800078e0013 */
[----:B------:R-:W-:Y:S01]  /*8f390*/  IMAD.X R19, R34, 0x1, R11, P2 ;  /* 0x0000000122137824 */ /* 0x000fe200010e060b */
[----:B------:R0:W-:Y:S01]  /*8f3a0*/  STL.64 [R1+0x5b00], R6 ;  /* 0x005b000601007387 */ /* 0x0001e20000100a00 */
[----:B----4-:R-:W-:-:S03]  /*8f3b0*/  IADD3 R30, P1, R2, R14, RZ ;  /* 0x0000000e021e7210 */ /* 0x010fc60007f3e0ff */
[----:B------:R-:W-:Y:S04]  /*8f3c0*/  STL.64 [R1+0x5af8], R14 ;  /* 0x005af80e01007387 */ /* 0x000fe80000100a00 */
[----:B------:R1:W-:Y:S01]  /*8f3d0*/  STL.64 [R1+0x3328], R18 ;  /* 0x0033281201007387 */ /* 0x0003e20000100a00 */
[----:B0-----:R-:W-:-:S03]  /*8f3e0*/  IADD3 R6, P0, R2, R15, RZ ;  /* 0x0000000f02067210 */ /* 0x001fc60007f1e0ff */
[----:B-1----:R-:W3:Y:S01]  /*8f3f0*/  LDL.LU.64 R18, [R1+0x5b20] ;  /* 0x005b200001127983 */ /* 0x002ee20000300a00 */
[----:B--2---:R-:W-:-:S03]  /*8f400*/  IADD3 R14, P2, R2, R16, RZ ;  /* 0x00000010020e7210 */ /* 0x004fc60007f5e0ff */
[----:B------:R-:W3:Y:S01]  /*8f410*/  LDL.LU R2, [R1+0x5b18] ;  /* 0x005b180001027983 */ /* 0x000ee20000300800 */
[----:B------:R-:W-:-:S04]  /*8f420*/  IMAD.MOV.U32 R15, RZ, RZ, R34 ;  /* 0x000000ffff0f7224 */ /* 0x000fc800078e0022 */
[C---:B------:R-:W-:Y:S02]  /*8f430*/  IMAD.X R31, R15.reuse, 0x1, R13, P1 ;  /* 0x000000010f1f7824 */ /* 0x040fe400008e060d */
[C---:B------:R-:W-:Y:S02]  /*8f440*/  IMAD.X R7, R15.reuse, 0x1, R37, P0 ;  /* 0x000000010f077824 */ /* 0x040fe400000e0625 */
[----:B------:R-:W-:Y:S01]  /*8f450*/  IMAD.X R15, R15, 0x1, R38, P2 ;  /* 0x000000010f0f7824 */ /* 0x000fe200010e0626 */
[----:B------:R3:W-:Y:S04]  /*8f460*/  STL.64 [R1+0x3330], R30 ;  /* 0x0033301e01007387 */ /* 0x0007e80000100a00 */
[----:B------:R0:W-:Y:S04]  /*8f470*/  STL.64 [R1+0x3338], R6 ;  /* 0x0033380601007387 */ /* 0x0001e80000100a00 */
[----:B------:R1:W-:Y:S01]  /*8f480*/  STL.64 [R1+0x32c0], R14 ;  /* 0x0032c00e01007387 */ /* 0x0003e20000100a00 */
[----:B---3--:R-:W-:-:S02]  /*8f490*/  IADD3 R30, P1, R2, R18, RZ ;  /* 0x00000012021e7210 */ /* 0x008fc40007f3e0ff */
[----:B------:R-:W-:Y:S02]  /*8f4a0*/  SHF.R.S32.HI R34, RZ, 0x1f, R2 ;  /* 0x0000001fff227819 */ /* 0x000fe40000011402 */
[C---:B0-----:R-:W-:Y:S02]  /*8f4b0*/  IADD3 R6, P0, R2.reuse, R20, RZ ;  /* 0x0000001402067210 */ /* 0x041fe40007f1e0ff */
[----:B-1----:R-:W-:Y:S01]  /*8f4c0*/  IADD3 R14, P2, R2, R22, RZ ;  /* 0x00000016020e7210 */ /* 0x002fe20007f5e0ff */
[C---:B------:R-:W-:Y:S02]  /*8f4d0*/  IMAD.X R31, R34.reuse, 0x1, R17, P1 ;  /* 0x00000001221f7824 */ /* 0x040fe400008e0611 */
[C---:B------:R-:W-:Y:S02]  /*8f4e0*/  IMAD.X R7, R34.reuse, 0x1, R19, P0 ;  /* 0x0000000122077824 */ /* 0x040fe400000e0613 */
[----:B------:R-:W-:Y:S01]  /*8f4f0*/  IMAD.X R15, R34, 0x1, R21, P2 ;  /* 0x00000001220f7824 */ /* 0x000fe200010e0615 */
[----:B------:R0:W-:Y:S04]  /*8f500*/  STL.64 [R1+0x32c8], R30 ;  /* 0x0032c81e01007387 */ /* 0x0001e80000100a00 */
[----:B------:R-:W-:Y:S04]  /*8f510*/  STL.64 [R1+0x32d0], R6 ;  /* 0x0032d00601007387 */ /* 0x000fe80000100a00 */
[----:B------:R-:W-:Y:S04]  /*8f520*/  STL.64 [R1+0x5af0], R18 ;  /* 0x005af01201007387 */ /* 0x000fe80000100a00 */
[----:B------:R-:W-:Y:S01]  /*8f530*/  STL.64 [R1+0x3258], R14 ;  /* 0x0032580e01007387 */ /* 0x000fe20000100a00 */
[----:B0-----:R-:W-:-:S03]  /*8f540*/  IADD3 R30, P1, R2, R24, RZ ;  /* 0x00000018021e7210 */ /* 0x001fc60007f3e0ff */
[----:B------:R0:W-:Y:S02]  /*8f550*/  STL.64 [R1+0x5ae0], R20 ;  /* 0x005ae01401007387 */ /* 0x0001e40000100a00 */
[----:B0-----:R-:W-:-:S05]  /*8f560*/  SHF.R.S32.HI R21, RZ, 0x1f, R2 ;  /* 0x0000001fff157819 */ /* 0x001fca0000011402 */
[----:B------:R-:W-:Y:S01]  /*8f570*/  IMAD.X R31, R21, 0x1, R23, P1 ;  /* 0x00000001151f7824 */ /* 0x000fe200008e0617 */
[----:B------:R-:W-:-:S04]  /*8f580*/  IADD3 R6, P0, R2, R26, RZ ;  /* 0x0000001a02067210 */ /* 0x000fc80007f1e0ff */
[----:B------:R0:W-:Y:S01]  /*8f590*/  STL.64 [R1+0x3260], R30 ;  /* 0x0032601e01007387 */ /* 0x0001e20000100a00 */
[----:B------:R-:W-:Y:S01]  /*8f5a0*/  IADD3 R34, P2, R2, R28, RZ ;  /* 0x0000001c02227210 */ /* 0x000fe20007f5e0ff */
[----:B------:R-:W-:Y:S02]  /*8f5b0*/  IMAD.MOV.U32 R15, RZ, RZ, R35 ;  /* 0x000000ffff0f7224 */ /* 0x000fe400078e0023 */
[C---:B------:R-:W-:Y:S01]  /*8f5c0*/  IMAD.X R7, R21.reuse, 0x1, R25, P0 ;  /* 0x0000000115077824 */ /* 0x040fe200000e0619 */
[----:B0-----:R-:W2:Y:S01]  /*8f5d0*/  LDL.LU.64 R30, [R1+0x5b10] ;  /* 0x005b1000011e7983 */ /* 0x001ea20000300a00 */
[----:B------:R-:W-:-:S03]  /*8f5e0*/  IMAD.X R35, R21, 0x1, R27, P2 ;  /* 0x0000000115237824 */ /* 0x000fc600010e061b */
[----:B------:R-:W-:Y:S04]  /*8f5f0*/  STL.64 [R1+0x3268], R6 ;  /* 0x0032680601007387 */ /* 0x000fe80000100a00 */
[----:B------:R0:W-:Y:S04]  /*8f600*/  STL.64 [R1+0x3270], R34 ;  /* 0x0032702201007387 */ /* 0x0001e80000100a00 */
[----:B0-----:R-:W3:Y:S01]  /*8f610*/  LDL.LU.64 R34, [R1+0x5b08] ;  /* 0x005b080001227983 */ /* 0x001ee20000300a00 */
[----:B------:R-:W-:Y:S01]  /*8f620*/  IADD3 R6, P0, R2, R32, RZ ;  /* 0x0000002002067210 */ /* 0x000fe20007f1e0ff */
[----:B------:R-:W-:-:S02]  /*8f630*/  IMAD.MOV.U32 R18, RZ, RZ, R15 ;  /* 0x000000ffff127224 */ /* 0x000fc400078e000f */
[----:B------:R3:W-:Y:S01]  /*8f640*/  STL.64 [R1+0x5ad8], R26 ;  /* 0x005ad81a01007387 */ /* 0x0007e20000100a00 */
[----:B--2---:R-:W-:Y:S01]  /*8f650*/  IADD3 R14, P1, R2, R30, RZ ;  /* 0x0000001e020e7210 */ /* 0x004fe20007f3e0ff */
[----:B------:R-:W-:-:S04]  /*8f660*/  IMAD.X R7, R21, 0x1, R31, P0 ;  /* 0x0000000115077824 */ /* 0x000fc800000e061f */
[----:B------:R-:W-:-:S05]  /*8f670*/  IMAD.X R15, R21, 0x1, R29, P1 ;  /* 0x00000001150f7824 */ /* 0x000fca00008e061d */
[----:B------:R0:W-:Y:S04]  /*8f680*/  STL.64 [R1+0x3278], R14 ;  /* 0x0032780e01007387 */ /* 0x0001e80000100a00 */
[----:B------:R1:W-:Y:S01]  /*8f690*/  STL.64 [R1+0x3280], R6 ;  /* 0x0032800601007387 */ /* 0x0003e20000100a00 */
[C---:B---3--:R-:W-:Y:S02]  /*8f6a0*/  IADD3 R26, P2, R2.reuse, R34, RZ ;  /* 0x00000022021a7210 */ /* 0x048fe40007f5e0ff */
[----:B0-----:R-:W-:Y:S01]  /*8f6b0*/  IADD3 R14, P1, R2, R36, RZ ;  /* 0x00000024020e7210 */ /* 0x001fe20007f3e0ff */
[----:B-1----:R-:W2:Y:S04]  /*8f6c0*/  LDL.LU.64 R6, [R1+0x5b00] ;  /* 0x005b000001067983 */ /* 0x002ea80000300a00 */
[----:B------:R0:W-:Y:S02]  /*8f6d0*/  STL.64 [R1+0x5ad0], R30 ;  /* 0x005ad01e01007387 */ /* 0x0001e40000100a00 */
[----:B0-----:R-:W-:-:S04]  /*8f6e0*/  IMAD.MOV.U32 R30, RZ, RZ, R21 ;  /* 0x000000ffff1e7224 */ /* 0x001fc800078e0015 */
[C---:B------:R-:W-:Y:S02]  /*8f6f0*/  IMAD.X R27, R30.reuse, 0x1, R33, P2 ;  /* 0x000000011e1b7824 */ /* 0x040fe400010e0621 */
[----:B------:R-:W-:-:S03]  /*8f700*/  IMAD.X R15, R30, 0x1, R35, P1 ;  /* 0x000000011e0f7824 */ /* 0x000fc600008e0623 */
[----:B------:R-:W-:Y:S04]  /*8f710*/  STL.64 [R1+0x3288], R26 ;  /* 0x0032881a01007387 */ /* 0x000fe80000100a00 */
[----:B------:R-:W-:Y:S04]  /*8f720*/  STL [R1+0x5ac0], R10 ;  /* 0x005ac00a01007387 */ /* 0x000fe80000100800 */
[----:B------:R0:W-:Y:S04]  /*8f730*/  STL.64 [R1+0x3290], R14 ;  /* 0x0032900e01007387 */ /* 0x0001e80000100a00 */
[----:B0-----:R-:W3:Y:S01]  /*8f740*/  LDL.LU.64 R14, [R1+0x5af8] ;  /* 0x005af800010e7983 */ /* 0x001ee20000300a00 */
[----:B------:R-:W-:-:S03]  /*8f750*/  IADD3 R26, P2, R2, R10, RZ ;  /* 0x0000000a021a7210 */ /* 0x000fc60007f5e0ff */
[----:B------:R0:W-:Y:S02]  /*8f760*/  STL.64 [R1+0x5ac8], R34 ;  /* 0x005ac82201007387 */ /* 0x0001e40000100a00 */
[----:B0-----:R-:W-:-:S05]  /*8f770*/  IADD3 R34, P1, R2, R12, RZ ;  /* 0x0000000c02227210 */ /* 0x001fca0007f3e0ff */
[----:B------:R-:W-:Y:S01]  /*8f780*/  IMAD.X R35, R30, 0x1, R11, P1 ;  /* 0x000000011e237824 */ /* 0x000fe200008e060b */
[----:B--2---:R-:W-:-:S05]  /*8f790*/  IADD3 R20, P0, R2, R6, RZ ;  /* 0x0000000602147210 */ /* 0x004fca0007f1e0ff */
[C---:B------:R-:W-:Y:S02]  /*8f7a0*/  IMAD.X R21, R30.reuse, 0x1, R5, P0 ;  /* 0x000000011e157824 */ /* 0x040fe400000e0605 */
[----:B------:R-:W-:-:S03]  /*8f7b0*/  IMAD.X R27, R30, 0x1, R7, P2 ;  /* 0x000000011e1b7824 */ /* 0x000fc600010e0607 */
[----:B------:R0:W-:Y:S02]  /*8f7c0*/  STL.64 [R1+0x3298], R20 ;  /* 0x0032981401007387 */ /* 0x0001e40000100a00 */
[----:B0-----:R-:W-:Y:S01]  /*8f7d0*/  IMAD.MOV.U32 R21, RZ, RZ, R18 ;  /* 0x000000ffff157224 */ /* 0x001fe200078e0012 */
[C---:B---3--:R-:W-:Y:S02]  /*8f7e0*/  IADD3 R18, P0, R2.reuse, R14, RZ ;  /* 0x0000000e02127210 */ /* 0x048fe40007f1e0ff */
[----:B------:R-:W-:-:S03]  /*8f7f0*/  IADD3 R20, P2, R2, R15, RZ ;  /* 0x0000000f02147210 */ /* 0x000fc60007f5e0ff */
[----:B------:R-:W-:Y:S04]  /*8f800*/  STL [R1+0x32b0], R18 ;  /* 0x0032b01201007387 */ /* 0x000fe80000100800 */
[----:B------:R0:W-:Y:S04]  /*8f810*/  STL.64 [R1+0x32a0], R26 ;  /* 0x0032a01a01007387 */ /* 0x0001e80000100a00 */
[----:B------:R1:W-:Y:S01]  /*8f820*/  STL.64 [R1+0x5ab8], R14 ;  /* 0x005ab80e01007387 */ /* 0x0003e20000100a00 */
[----:B0-----:R-:W-:Y:S02]  /*8f830*/  IMAD.MOV.U32 R27, RZ, RZ, R21 ;  /* 0x000000ffff1b7224 */ /* 0x001fe400078e0015 */
[----:B------:R-:W-:-:S02]  /*8f840*/  IMAD.X R21, R30, 0x1, R37, P2 ;  /* 0x000000011e157824 */ /* 0x000fc400010e0625 */
[----:B-1----:R-:W-:Y:S02]  /*8f850*/  IMAD.MOV.U32 R15, RZ, RZ, R19 ;  /* 0x000000ffff0f7224 */ /* 0x002fe400078e0013 */
[----:B------:R-:W-:Y:S02]  /*8f860*/  IMAD.MOV.U32 R14, RZ, RZ, R18 ;  /* 0x000000ffff0e7224 */ /* 0x000fe400078e0012 */
[----:B------:R-:W-:Y:S01]  /*8f870*/  IMAD.X R15, R30, 0x1, R13, P0 ;  /* 0x000000011e0f7824 */ /* 0x000fe200000e060d */
[----:B------:R-:W2:Y:S04]  /*8f880*/  LDL.LU.64 R18, [R1+0x5af0] ;  /* 0x005af00001127983 */ /* 0x000ea80000300a00 */
[----:B------:R0:W-:Y:S02]  /*8f890*/  STL.64 [R1+0x32a8], R34 ;  /* 0x0032a82201007387 */ /* 0x0001e40000100a00 */
[----:B0-----:R-:W-:-:S02]  /*8f8a0*/  IADD3 R34, P1, R2, R16, RZ ;  /* 0x0000001002227210 */ /* 0x001fc40007f3e0ff */
[----:B------:R-:W2:Y:S04]  /*8f8b0*/  LDL.LU R2, [R1+0x5ae8] ;  /* 0x005ae80001027983 */ /* 0x000ea80000300800 */
[----:B------:R-:W-:Y:S04]  /*8f8c0*/  STL [R1+0x32b4], R15 ;  /* 0x0032b40f01007387 */ /* 0x000fe80000100800 */
[----:B------:R0:W-:Y:S04]  /*8f8d0*/  STL.64 [R1+0x32b8], R20 ;  /* 0x0032b81401007387 */ /* 0x0001e80000100a00 */
[----:B0-----:R-:W3:Y:S01]  /*8f8e0*/  LDL.LU.64 R20, [R1+0x5ae0] ;  /* 0x005ae00001147983 */ /* 0x001ee20000300a00 */
[----:B------:R-:W-:-:S02]  /*8f8f0*/  IMAD.X R35, R30, 0x1, R38, P1 ;  /* 0x000000011e237824 */ /* 0x000fc400008e0626 */
[----:B------:R-:W-:-:S03]  /*8f900*/  IMAD.MOV.U32 R31, RZ, RZ, R27 ;  /* 0x000000ffff1f7224 */ /* 0x000fc600078e001b */
[----:B------:R-:W-:Y:S01]  /*8f910*/  STL.64 [R1+0x3240], R34 ;  /* 0x0032402201007387 */ /* 0x000fe20000100a00 */
[----:B--2---:R-:W-:Y:S02]  /*8f920*/  IADD3 R14, P0, R2, R18, RZ ;  /* 0x00000012020e7210 */ /* 0x004fe40007f1e0ff */
[----:B------:R-:W-:-:S05]  /*8f930*/  SHF.R.S32.HI R10, RZ, 0x1f, R2 ;  /* 0x0000001fff0a7819 */ /* 0x000fca0000011402 */
        /* <DEDUP_REMOVED lines=8> */
[----:B------:R-:W-:-:S03]  /*8f9c0*/  IADD3 R30, P0, R2, R24, RZ ;  /* 0x00000018021e7210 */ /* 0x000fc60007f1e0ff */
[C---:B------:R-:W-:Y:S02]  /*8f9d0*/  IMAD.X R35, R10.reuse, 0x1, R21, P1 ;  /* 0x000000010a237824 */ /* 0x040fe400008e0615 */
[----:B------:R-:W-:Y:S02]  /*8f9e0*/  IMAD.MOV.U32 R15, RZ, RZ, R31 ;  /* 0x000000ffff0f7224 */ /* 0x000fe400078e001f */
[----:B------:R-:W-:Y:S01]  /*8f9f0*/  IMAD.X R31, R10, 0x1, R23, P0 ;  /* 0x000000010a1f7824 */ /* 0x000fe200000e0617 */
[----:B------:R0:W-:Y:S04]  /*8fa00*/  STL.64 [R1+0x31d8], R34 ;  /* 0x0031d82201007387 */ /* 0x0001e80000100a00 */
[----:B------:R1:W-:Y:S01]  /*8fa10*/  STL.64 [R1+0x31e0], R30 ;  /* 0x0031e01e01007387 */ /* 0x0003e20000100a00 */
[----:B0-----:R-:W-:-:S03]  /*8fa20*/  IADD3 R34, P1, R2, R28, RZ ;  /* 0x0000001c02227210 */ /* 0x001fc60007f3e0ff */
[----:B-1----:R-:W3:Y:S04]  /*8fa30*/  LDL.LU.64 R30, [R1+0x5ad0] ;  /* 0x005ad000011e7983 */ /* 0x002ee80000300a00 */
[----:B------:R-:W-:Y:S01]  /*8fa40*/  STL.64 [R1+0x5aa0], R22 ;  /* 0x005aa01601007387 */ /* 0x000fe20000100a00 */
[----:B--2---:R-:W-:Y:S01]  /*8fa50*/  IADD3 R16, P2, R2, R26, RZ ;  /* 0x0000001a02107210 */ /* 0x004fe20007f5e0ff */
[----:B------:R-:W-:-:S04]  /*8fa60*/  IMAD.X R35, R10, 0x1, R27, P1 ;  /* 0x000000010a237824 */ /* 0x000fc800008e061b */
[----:B------:R-:W-:-:S05]  /*8fa70*/  IMAD.X R17, R10, 0x1, R25, P2 ;  /* 0x000000010a117824 */ /* 0x000fca00010e0619 */
[----:B------:R-:W-:Y:S04]  /*8fa80*/  STL.64 [R1+0x31e8], R16 ;  /* 0x0031e81001007387 */ /* 0x000fe80000100a00 */
[----:B------:R-:W-:Y:S04]  /*8fa90*/  STL.64 [R1+0x5a98], R24 ;  /* 0x005a981801007387 */ /* 0x000fe80000100a00 */
[----:B------:R0:W-:Y:S04]  /*8faa0*/  STL.64 [R1+0x31f0], R34 ;  /* 0x0031f02201007387 */ /* 0x0001e80000100a00 */
[----:B0-----:R-:W2:Y:S01]  /*8fab0*/  LDL.LU.64 R34, [R1+0x5ac8] ;  /* 0x005ac80001227983 */ /* 0x001ea20000300a00 */
[----:B---3--:R-:W-:-:S02]  /*8fac0*/  IADD3 R22, P0, R2, R30, RZ ;  /* 0x0000001e02167210 */ /* 0x008fc40007f1e0ff */
[----:B------:R-:W-:-:S03]  /*8fad0*/  IADD3 R16, P2, R2, R32, RZ ;  /* 0x0000002002107210 */ /* 0x000fc60007f5e0ff */
[C---:B------:R-:W-:Y:S02]  /*8fae0*/  IMAD.X R23, R10.reuse, 0x1, R29, P0 ;  /* 0x000000010a177824 */ /* 0x040fe400000e061d */
[----:B------:R-:W-:-:S03]  /*8faf0*/  IMAD.X R17, R10, 0x1, R31, P2 ;  /* 0x000000010a117824 */ /* 0x000fc600010e061f */
[----:B------:R0:W-:Y:S04]  /*8fb00*/  STL.64 [R1+0x31f8], R22 ;  /* 0x0031f81601007387 */ /* 0x0001e80000100a00 */
[----:B------:R1:W-:Y:S04]  /*8fb10*/  STL.64 [R1+0x3200], R16 ;  /* 0x0032001001007387 */ /* 0x0003e80000100a00 */
[----:B------:R-:W-:Y:S01]  /*8fb20*/  STL.64 [R1+0x5a90], R30 ;  /* 0x005a901e01007387 */ /* 0x000fe20000100a00 */
[----:B--2---:R-:W-:-:S05]  /*8fb30*/  IADD3 R24, P1, R2, R34, RZ ;  /* 0x0000002202187210 */ /* 0x004fca0007f3e0ff */
[----:B------:R-:W-:Y:S02]  /*8fb40*/  IMAD.X R25, R10, 0x1, R33, P1 ;  /* 0x000000010a197824 */ /* 0x000fe400008e0621 */
[----:B------:R-:W2:Y:S01]  /*8fb50*/  LDL.LU R10, [R1+0x5ac0] ;  /* 0x005ac000010a7983 */ /* 0x000ea20000300800 */
[----:B0-----:R-:W-:-:S03]  /*8fb60*/  IADD3 R22, P0, R2, R36, RZ ;  /* 0x0000002402167210 */ /* 0x001fc60007f1e0ff */
[----:B------:R-:W-:Y:S01]  /*8fb70*/  STL.64 [R1+0x3208], R24 ;  /* 0x0032081801007387 */ /* 0x000fe20000100a00 */
[----:B------:R-:W-:-:S03]  /*8fb80*/  IADD3 R14, P2, R2, R6, RZ ;  /* 0x00000006020e7210 */ /* 0x000fc60007f5e0ff */
[----:B------:R0:W-:Y:S01]  /*8fb90*/  STL.64 [R1+0x5a88], R32 ;  /* 0x005a882001007387 */ /* 0x0001e20000100a00 */
[----:B-1----:R-:W-:Y:S01]  /*8fba0*/  IMAD.MOV.U32 R17, RZ, RZ, R15 ;  /* 0x000000ffff117224 */ /* 0x002fe200078e000f */
[----:B0-----:R-:W-:-:S03]  /*8fbb0*/  SHF.R.S32.HI R33, RZ, 0x1f, R2 ;  /* 0x0000001fff217819 */ /* 0x001fc60000011402 */
[----:B------:R-:W-:Y:S02]  /*8fbc0*/  IMAD.MOV.U32 R25, RZ, RZ, R17 ;  /* 0x000000ffff197224 */ /* 0x000fe400078e0011 */
[C---:B------:R-:W-:Y:S02]  /*8fbd0*/  IMAD.X R23, R33.reuse, 0x1, R35, P0 ;  /* 0x0000000121177824 */ /* 0x040fe400000e0623 */
[----:B------:R-:W-:-:S03]  /*8fbe0*/  IMAD.X R15, R33, 0x1, R5, P2 ;  /* 0x00000001210f7824 */ /* 0x000fc600010e0605 */
[----:B------:R-:W-:Y:S04]  /*8fbf0*/  STL.64 [R1+0x3210], R22 ;  /* 0x0032101601007387 */ /* 0x000fe80000100a00 */
[----:B------:R0:W-:Y:S04]  /*8fc00*/  STL.64 [R1+0x3218], R14 ;  /* 0x0032180e01007387 */ /* 0x0001e80000100a00 */
[----:B0-----:R-:W3:Y:S01]  /*8fc10*/  LDL.LU.64 R14, [R1+0x5ab8] ;  /* 0x005ab800010e7983 */ /* 0x001ee20000300a00 */
[----:B--2---:R-:W-:-:S05]  /*8fc20*/  IADD3 R16, P1, R2, R10, RZ ;  /* 0x0000000a02107210 */ /* 0x004fca0007f3e0ff */
[----:B------:R-:W-:-:S05]  /*8fc30*/  IMAD.X R17, R33, 0x1, R7, P1 ;  /* 0x0000000121117824 */ /* 0x000fca00008e0607 */
[----:B------:R0:W-:Y:S04]  /*8fc40*/  STL.64 [R1+0x3220], R16 ;  /* 0x0032201001007387 */ /* 0x0001e80000100a00 */
[----:B0-----:R-:W2:Y:S01]  /*8fc50*/  LDL.LU.64 R16, [R1+0x5ab0] ;  /* 0x005ab00001107983 */ /* 0x001ea20000300a00 */
[----:B------:R-:W-:-:S03]  /*8fc60*/  IADD3 R22, P0, R2, R12, RZ ;  /* 0x0000000c02167210 */ /* 0x000fc60007f1e0ff */
[----:B------:R0:W-:Y:S02]  /*8fc70*/  STL.64 [R1+0x5a80], R6 ;  /* 0x005a800601007387 */ /* 0x0001e40000100a00 */
[----:B0-----:R-:W-:-:S04]  /*8fc80*/  IMAD.MOV.U32 R7, RZ, RZ, R33 ;  /* 0x000000ffff077224 */ /* 0x001fc800078e0021 */
[----:B------:R-:W-:Y:S01]  /*8fc90*/  IMAD.X R23, R7, 0x1, R11, P0 ;  /* 0x0000000107177824 */ /* 0x000fe200000e060b */
[----:B---3--:R-:W-:-:S04]  /*8fca0*/  IADD3 R24, P2, R2, R14, RZ ;  /* 0x0000000e02187210 */ /* 0x008fc80007f5e0ff */
[----:B------:R2:W-:Y:S01]  /*8fcb0*/  STL.64 [R1+0x3228], R22 ;  /* 0x0032281601007387 */ /* 0x0005e20000100a00 */
[C---:B------:R-:W-:Y:S02]  /*8fcc0*/  IADD3 R32, P1, R2.reuse, R15, RZ ;  /* 0x0000000f02207210 */ /* 0x040fe40007f3e0ff */
[----:B--2---:R-:W-:Y:S02]  /*8fcd0*/  IADD3 R22, P0, R2, R16, RZ ;  /* 0x0000001002167210 */ /* 0x004fe40007f1e0ff */
[----:B------:R-:W2:Y:S01]  /*8fce0*/  LDL.LU R2, [R1+0x5aa8] ;  /* 0x005aa80001027983 */ /* 0x000ea20000300800 */
[----:B------:R-:W-:Y:S02]  /*8fcf0*/  IMAD.MOV.U32 R30, RZ, RZ, R25 ;  /* 0x000000ffff1e7224 */ /* 0x000fe400078e0019 */
[C---:B------:R-:W-:Y:S02]  /*8fd00*/  IMAD.X R25, R7.reuse, 0x1, R13, P2 ;  /* 0x0000000107197824 */ /* 0x040fe400010e060d */
[----:B------:R-:W-:-:S02]  /*8fd10*/  IMAD.X R33, R7, 0x1, R37, P1 ;  /* 0x0000000107217824 */ /* 0x000fc400008e0625 */
[----:B------:R-:W-:Y:S01]  /*8fd20*/  IMAD.X R23, R7, 0x1, R38, P0 ;  /* 0x0000000107177824 */ /* 0x000fe200000e0626 */
[----:B------:R-:W-:Y:S04]  /*8fd30*/  STL.64 [R1+0x3230], R24 ;  /* 0x0032301801007387 */ /* 0x000fe80000100a00 */
[----:B------:R-:W-:Y:S04]  /*8fd40*/  STL.64 [R1+0x3238], R32 ;  /* 0x0032382001007387 */ /* 0x000fe80000100a00 */
[----:B------:R0:W-:Y:S04]  /*8fd50*/  STL.64 [R1+0x31c0], R22 ;  /* 0x0031c01601007387 */ /* 0x0001e80000100a00 */
[----:B0-----:R-:W3:Y:S01]  /*8fd60*/  LDL.LU.64 R22, [R1+0x5aa0] ;  /* 0x005aa00001167983 */ /* 0x001ee20000300a00 */
[----:B--2---:R-:W-:-:S02]  /*8fd70*/  IADD3 R24, P2, R2, R18, RZ ;  /* 0x0000001202187210 */ /* 0x004fc40007f5e0ff */
[----:B------:R-:W-:-:S05]  /*8fd80*/  SHF.R.S32.HI R6, RZ, 0x1f, R2 ;  /* 0x0000001fff067819 */ /* 0x000fca0000011402 */
[----:B------:R-:W-:-:S05]  /*8fd90*/  IMAD.X R25, R6, 0x1, R17, P2 ;  /* 0x0000000106197824 */ /* 0x000fca00010e0611 */
[----:B------:R0:W-:Y:S04]  /*8fda0*/  STL.64 [R1+0x31c8], R24 ;  /* 0x0031c81801007387 */ /* 0x0001e80000100a00 */
[----:B0-----:R-:W2:Y:S01]  /*8fdb0*/  LDL.LU.64 R24, [R1+0x5a98] ;  /* 0x005a980001187983 */ /* 0x001ea20000300a00 */
[----:B------:R-:W-:Y:S01]  /*8fdc0*/  IMAD.MOV.U32 R7, RZ, RZ, R30 ;  /* 0x000000ffff077224 */ /* 0x000fe200078e001e */
[C---:B------:R-:W-:Y:S02]  /*8fdd0*/  IADD3 R32, P1, R2.reuse, R20, RZ ;  /* 0x0000001402207210 */ /* 0x040fe40007f3e0ff */
[----:B---3--:R-:W-:-:S03]  /*8fde0*/  IADD3 R30, P0, R2, R22, RZ ;  /* 0x00000016021e7210 */ /* 0x008fc60007f1e0ff */
[----:B------:R-:W-:Y:S02]  /*8fdf0*/  IMAD.X R33, R6, 0x1, R19, P1 ;  /* 0x0000000106217824 */ /* 0x000fe400008e0613 */
[----:B------:R-:W-:Y:S04]  /*8fe00*/  STL [R1+0x3158], R30 ;  /* 0x0031581e01007387 */ /* 0x000fe80000100800 */
[----:B------:R0:W-:Y:S04]  /*8fe10*/  STL.64 [R1+0x5a78], R16 ;  /* 0x005a781001007387 */ /* 0x0001e80000100a00 */
[----:B------:R-:W-:Y:S01]  /*8fe20*/  STL.64 [R1+0x31d0], R32 ;  /* 0x0031d02001007387 */ /* 0x000fe20000100a00 */
[----:B0-----:R-:W-:-:S02]  /*8fe30*/  IMAD.MOV.U32 R17, RZ, RZ, R31 ;  /* 0x000000ffff117224 */ /* 0x001fc400078e001f */
[----:B------:R-:W-:Y:S02]  /*8fe40*/  IMAD.X R17, R6, 0x1, R21, P0 ;  /* 0x0000000106117824 */ /* 0x000fe400000e0615 */
[----:B------:R-:W-:-:S03]  /*8fe50*/  IMAD.MOV.U32 R16, RZ, RZ, R30 ;  /* 0x000000ffff107224 */ /* 0x000fc600078e001e */
[----:B------:R-:W-:Y:S04]  /*8fe60*/  STL [R1+0x315c], R17 ;  /* 0x00315c1101007387 */ /* 0x000fe80000100800 */
[----:B------:R0:W-:Y:S02]  /*8fe70*/  STL.64 [R1+0x5a60], R20 ;  /* 0x005a601401007387 */ /* 0x0001e40000100a00 */
[----:B0-----:R-:W-:Y:S02]  /*8fe80*/  SHF.R.S32.HI R20, RZ, 0x1f, R2 ;  /* 0x0000001fff147819 */ /* 0x001fe40000011402 */
[----:B--2---:R-:W-:-:S05]  /*8fe90*/  IADD3 R30, P2, R2, R24, RZ ;  /* 0x00000018021e7210 */ /* 0x004fca0007f5e0ff */
[----:B------:R-:W-:-:S05]  /*8fea0*/  IMAD.X R31, R20, 0x1, R23, P2 ;  /* 0x00000001141f7824 */ /* 0x000fca00010e0617 */
[----:B------:R0:W-:Y:S04]  /*8feb0*/  STL.64 [R1+0x3160], R30 ;  /* 0x0031601e01007387 */ /* 0x0001e80000100a00 */
[----:B0-----:R-:W2:Y:S01]  /*8fec0*/  LDL.LU.64 R30, [R1+0x5a90] ;  /* 0x005a9000011e7983 */ /* 0x001ea20000300a00 */
[----:B------:R-:W-:-:S05]  /*8fed0*/  IADD3 R32, P1, R2, R26, RZ ;  /* 0x0000001a02207210 */ /* 0x000fca0007f3e0ff */
[----:B------:R-:W-:Y:S01]  /*8fee0*/  IMAD.X R33, R20, 0x1, R25, P1 ;  /* 0x0000000114217824 */ /* 0x000fe200008e0619 */
[----:B------:R-:W-:Y:S01]  /*8fef0*/  STL.64 [R1+0x5a68], R22 ;  /* 0x005a681601007387 */ /* 0x000fe20000100a00 */
[----:B------:R-:W-:-:S03]  /*8ff00*/  IADD3 R16, P0, R2, R28, RZ ;  /* 0x0000001c02107210 */ /* 0x000fc60007f1e0ff */
[----:B------:R0:W-:Y:S01]  /*8ff10*/  STL.64 [R1+0x3168], R32 ;  /* 0x0031682001007387 */ /* 0x0001e20000100a00 */
[----:B------:R-:W-:Y:S02]  /*8ff20*/  IMAD.MOV.U32 R21, RZ, RZ, R7 ;  /* 0x000000ffff157224 */ /* 0x000fe400078e0007 */
[----:B------:R-:W-:Y:S01]  /*8ff30*/  IMAD.X R17, R20, 0x1, R27, P0 ;  /* 0x0000000114117824 */ /* 0x000fe200000e061b */
[----:B0-----:R-:W3:Y:S04]  /*8ff40*/  LDL.LU.64 R32, [R1+0x5a88] ;  /* 0x005a880001207983 */ /* 0x001ee80000300a00 */
[----:B------:R-:W-:Y:S01]  /*8ff50*/  STL.64 [R1+0x3170], R16 ;  /* 0x0031701001007387 */ /* 0x000fe20000100a00 */
[----:B--2---:R-:W-:-:S05]  /*8ff60*/  IADD3 R6, P2, R2, R30, RZ ;  /* 0x0000001e02067210 */ /* 0x004fca0007f5e0ff */
[----:B------:R-:W-:-:S05]  /*8ff70*/  IMAD.X R7, R20, 0x1, R29, P2 ;  /* 0x0000000114077824 */ /* 0x000fca00010e061d */
[----:B------:R0:W-:Y:S04]  /*8ff80*/  STL.64 [R1+0x3178], R6 ;  /* 0x0031780601007387 */ /* 0x0001e80000100a00 */
[----:B0-----:R-:W2:Y:S01]  /*8ff90*/  LDL.LU.64 R6, [R1+0x5a80] ;  /* 0x005a800001067983 */ /* 0x001ea20000300a00 */
[C---:B---3--:R-:W-:Y:S02]  /*8ffa0*/  IADD3 R22, P1, R2.reuse, R32, RZ ;  /* 0x0000002002167210 */ /* 0x048fe40007f3e0ff */
[----:B------:R-:W-:Y:S01]  /*8ffb0*/  IADD3 R16, P0, R2, R34, RZ ;  /* 0x0000002202107210 */ /* 0x000fe20007f1e0ff */
[----:B------:R-:W-:Y:S04]  /*8ffc0*/  STL.64 [R1+0x5a58], R28 ;  /* 0x005a581c01007387 */ /* 0x000fe80000100a00 */
[----:B------:R0:W-:Y:S01]  /*8ffd0*/  STL.64 [R1+0x5a50], R30 ;  /* 0x005a501e01007387 */ /* 0x0001e20000100a00 */
[----:B------:R-:W-:-:S02]  /*8ffe0*/  IMAD.X R23, R20, 0x1, R31, P1 ;  /* 0x0000000114177824 */ /* 0x000fc400008e061f */
[----:B0-----:R-:W-:-:S04]  /*8fff0*/  IMAD.MOV.U32 R30, RZ, RZ, R20 ;  /* 0x000000ffff1e7224 */ /* 0x001fc800078e0014 */
[----:B------:R-:W-:Y:S01]  /*90000*/  IMAD.X R17, R30, 0x1, R33, P0 ;  /* 0x000000011e117824 */ /* 0x000fe200000e0621 */
[----:B------:R-:W-:Y:S01]  /*90010*/  IADD3 R28, P2, R2, R36, RZ ;  /* 0x00000024021c7210 */ /* 0x000fe20007f5e0ff */
[----:B------:R-:W-:Y:S04]  /*90020*/  STL.64 [R1+0x3180], R22 ;  /* 0x0031801601007387 */ /* 0x000fe80000100a00 */
[----:B------:R0:W-:Y:S01]  /*90030*/  STL.64 [R1+0x3188], R16 ;  /* 0x0031881001007387 */ /* 0x0001e20000100a00 */
[----:B------:R-:W-:Y:S01]  /*90040*/  IMAD.X R29, R30, 0x1, R35, P2 ;  /* 0x000000011e1d7824 */ /* 0x000fe200010e0623 */
[----:B0-----:R-:W-:-:S04]  /*90050*/  IADD3 R16, P0, R2, R10, RZ ;  /* 0x0000000a02107210 */ /* 0x001fc80007f1e0ff */
[----:B------:R-:W-:Y:S01]  /*90060*/  STL.64 [R1+0x3190], R28 ;  /* 0x0031901c01007387 */ /* 0x000fe20000100a00 */
[----:B--2---:R-:W-:Y:S01]  /*90070*/  IADD3 R22, P1, R2, R6, RZ ;  /* 0x0000000602167210 */ /* 0x004fe20007f3e0ff */
[----:B------:R-:W-:-:S04]  /*90080*/  IMAD.X R17, R30, 0x1, R7, P0 ;  /* 0x000000011e117824 */ /* 0x000fc800000e0607 */
[----:B------:R-:W-:-:S05]  /*90090*/  IMAD.X R23, R30, 0x1, R5, P1 ;  /* 0x000000011e177824 */ /* 0x000fca00008e0605 */
[----:B------:R-:W-:Y:S04]  /*900a0*/  STL.64 [R1+0x3198], R22 ;  /* 0x0031981601007387 */ /* 0x000fe80000100a00 */
[----:B------:R0:W-:Y:S04]  /*900b0*/  STL.64 [R1+0x31a0], R16 ;  /* 0x0031a01001007387 */ /* 0x0001e80000100a00 */
[----:B0-----:R-:W2:Y:S01]  /*900c0*/  LDL.LU.64 R16, [R1+0x5a78] ;  /* 0x005a780001107983 */ /* 0x001ea20000300a00 */
[----:B------:R-:W-:-:S05]  /*900d0*/  IADD3 R28, P2, R2, R12, RZ ;  /* 0x0000000c021c7210 */ /* 0x000fca0007f5e0ff */
[----:B------:R-:W-:Y:S01]  /*900e0*/  IMAD.X R29, R30, 0x1, R11, P2 ;  /* 0x000000011e1d7824 */ /* 0x000fe200010e060b */
[----:B------:R-:W-:Y:S01]  /*900f0*/  STL.64 [R1+0x5a48], R6 ;  /* 0x005a480601007387 */ /* 0x000fe20000100a00 */
[----:B------:R-:W-:-:S03]  /*90100*/  IADD3 R22, P1, R2, R14, RZ ;  /* 0x0000000e02167210 */ /* 0x000fc60007f3e0ff */
[----:B------:R-:W-:Y:S01]  /*90110*/  STL.64 [R1+0x5a40], R14 ;  /* 0x005a400e01007387 */ /* 0x000fe20000100a00 */
[----:B------:R-:W-:-:S03]  /*90120*/  IADD3 R20, P0, R2, R15, RZ ;  /* 0x0000000f02147210 */ /* 0x000fc60007f1e0ff */
[----:B------:R0:W-:Y:S01]  /*90130*/  STL.64 [R1+0x31a8], R28 ;  /* 0x0031a81c01007387 */ /* 0x0001e20000100a00 */
[----:B------:R-:W-:Y:S02]  /*90140*/  IMAD.MOV.U32 R31, RZ, RZ, R21 ;  /* 0x000000ffff1f7224 */ /* 0x000fe400078e0015 */
[----:B0-----:R-:W-:-:S04]  /*90150*/  IMAD.MOV.U32 R29, RZ, RZ, R30 ;  /* 0x000000ffff1d7224 */ /* 0x001fc800078e001e */
[C---:B------:R-:W-:Y:S02]  /*90160*/  IMAD.X R23, R29.reuse, 0x1, R13, P1 ;  /* 0x000000011d177824 */ /* 0x040fe400008e060d */
[C---:B------:R-:W-:Y:S01]  /*90170*/  IMAD.X R21, R29.reuse, 0x1, R37, P0 ;  /* 0x000000011d157824 */ /* 0x040fe200000e0625 */
[----:B--2---:R-:W-:Y:S02]  /*90180*/  IADD3 R28, P2, R2, R16, RZ ;  /* 0x00000010021c7210 */ /* 0x004fe40007f5e0ff */
[----:B------:R-:W2:Y:S04]  /*90190*/  LDL.LU R2, [R1+0x5a70] ;  /* 0x005a700001027983 */ /* 0x000ea80000300800 */
[----:B------:R0:W-:Y:S04]  /*901a0*/  STL.64 [R1+0x31b0], R22 ;  /* 0x0031b01601007387 */ /* 0x0001e80000100a00 */
[----:B0-----:R-:W3:Y:S04]  /*901b0*/  LDL.LU.64 R22, [R1+0x5a68] ;  /* 0x005a680001167983 */ /* 0x001ee80000300a00 */
[----:B------:R0:W-:Y:S04]  /*901c0*/  STL.64 [R1+0x31b8], R20 ;  /* 0x0031b81401007387 */ /* 0x0001e80000100a00 */
[----:B0-----:R-:W4:Y:S01]  /*901d0*/  LDL.LU.64 R20, [R1+0x5a60] ;  /* 0x005a600001147983 */ /* 0x001f220000300a00 */
[----:B------:R-:W-:-:S05]  /*901e0*/  IMAD.X R29, R29, 0x1, R38, P2 ;  /* 0x000000011d1d7824 */ /* 0x000fca00010e0626 */
[----:B------:R3:W-:Y:S01]  /*901f0*/  STL.64 [R1+0x3140], R28 ;  /* 0x0031401c01007387 */ /* 0x0007e20000100a00 */
[----:B--2---:R-:W-:Y:S02]  /*90200*/  IADD3 R6, P1, R2, R18, RZ ;  /* 0x0000001202067210 */ /* 0x004fe40007f3e0ff */
[----:B------:R-:W-:-:S05]  /*90210*/  SHF.R.S32.HI R30, RZ, 0x1f, R2 ;  /* 0x0000001fff1e7819 */ /* 0x000fca0000011402 */
[----:B------:R-:W-:-:S05]  /*90220*/  IMAD.X R7, R30, 0x1, R17, P1 ;  /* 0x000000011e077824 */ /* 0x000fca00008e0611 */
[----:B------:R-:W-:Y:S04]  /*90230*/  STL.64 [R1+0x3148], R6 ;  /* 0x0031480601007387 */ /* 0x000fe80000100a00 */
[----:B------:R0:W-:Y:S01]  /*90240*/  STL.64 [R1+0x5a38], R16 ;  /* 0x005a381001007387 */ /* 0x0001e20000100a00 */
[C---:B---3--:R-:W-:Y:S02]  /*90250*/  IADD3 R28, P2, R2.reuse, R22, RZ ;  /* 0x00000016021c7210 */ /* 0x048fe40007f5e0ff */
[C---:B------:R-:W-:Y:S02]  /*90260*/  IADD3 R30, P1, R2.reuse, R24, RZ ;  /* 0x00000018021e7210 */ /* 0x040fe40007f3e0ff */
[----:B0-----:R-:W-:Y:S02]  /*90270*/  SHF.R.S32.HI R16, RZ, 0x1f, R2 ;  /* 0x0000001fff107819 */ /* 0x001fe40000011402 */
[----:B----4-:R-:W-:-:S03]  /*90280*/  IADD3 R14, P0, R2, R20, RZ ;  /* 0x00000014020e7210 */ /* 0x010fc60007f1e0ff */
[C---:B------:R-:W-:Y:S02]  /*90290*/  IMAD.X R29, R16.reuse, 0x1, R21, P2 ;  /* 0x00000001101d7824 */ /* 0x040fe400010e0615 */
[C---:B------:R-:W-:Y:S02]  /*902a0*/  IMAD.X R15, R16.reuse, 0x1, R19, P0 ;  /* 0x00000001100f7824 */ /* 0x040fe400000e0613 */
[----:B------:R-:W-:Y:S02]  /*902b0*/  IMAD.MOV.U32 R7, RZ, RZ, R31 ;  /* 0x000000ffff077224 */ /* 0x000fe400078e001f */
        /* <DEDUP_REMOVED lines=10> */
[----:B------:R-:W-:-:S05]  /*90360*/  IMAD.X R7, R16, 0x1, R25, P0 ;  /* 0x0000000110077824 */ /* 0x000fca00000e0619 */
[----:B------:R0:W-:Y:S01]  /*90370*/  STL.64 [R1+0x3118], R6 ;  /* 0x0031180601007387 */ /* 0x0001e20000100a00 */
[----:B------:R-:W-:Y:S01]  /*90380*/  IMAD.MOV.U32 R17, RZ, RZ, R15 ;  /* 0x000000ffff117224 */ /* 0x000fe200078e000f */
        /* <DEDUP_REMOVED lines=11> */
[----:B------:R-:W-:Y:S01]  /*90440*/  IADD3 R14, P1, R2, R36, RZ ;  /* 0x00000024020e7210 */ /* 0x000fe20007f3e0ff */
[----:B------:R0:W-:Y:S02]  /*90450*/  STL.64 [R1+0x5a18], R30 ;  /* 0x005a181e01007387 */ /* 0x0001e40000100a00 */
[----:B0-----:R-:W-:-:S04]  /*90460*/  IMAD.MOV.U32 R30, RZ, RZ, R16 ;  /* 0x000000ffff1e7224 */ /* 0x001fc800078e0010 */
[C---:B------:R-:W-:Y:S02]  /*90470*/  IMAD.X R21, R30.reuse, 0x1, R33, P2 ;  /* 0x000000011e157824 */ /* 0x040fe400010e0621 */
[----:B------:R-:W-:Y:S01]  /*90480*/  IMAD.X R15, R30, 0x1, R35, P1 ;  /* 0x000000011e0f7824 */ /* 0x000fe200008e0623 */
[----:B------:R-:W-:Y:S02]  /*90490*/  IADD3 R16, P2, R2, R10, RZ ;  /* 0x0000000a02107210 */ /* 0x000fe40007f5e0ff */
[----:B------:R0:W-:Y:S04]  /*904a0*/  STL.64 [R1+0x3138], R20 ;  /* 0x0031381401007387 */ /* 0x0001e80000100a00 */
[----:B------:R1:W-:Y:S01]  /*904b0*/  STL.64 [R1+0x30d8], R14 ;  /* 0x0030d80e01007387 */ /* 0x0003e20000100a00 */
[----:B0-----:R-:W-:-:S03]  /*904c0*/  IMAD.MOV.U32 R21, RZ, RZ, R17 ;  /* 0x000000ffff157224 */ /* 0x001fc600078e0011 */
[----:B-1----:R-:W3:Y:S01]  /*904d0*/  LDL.LU.64 R14, [R1+0x5a40] ;  /* 0x005a4000010e7983 */ /* 0x002ee20000300a00 */
[----:B--2---:R-:W-:Y:S01]  /*904e0*/  IADD3 R18, P0, R2, R6, RZ ;  /* 0x0000000602127210 */ /* 0x004fe20007f1e0ff */
[----:B------:R-:W-:-:S04]  /*904f0*/  IMAD.X R17, R30, 0x1, R7, P2 ;  /* 0x000000011e117824 */ /* 0x000fc800010e0607 */
[----:B------:R-:W-:Y:S04]  /*90500*/  STL [R1+0x30e0], R18 ;  /* 0x0030e01201007387 */ /* 0x000fe80000100800 */
[----:B------:R0:W-:Y:S02]  /*90510*/  STL.64 [R1+0x5a08], R34 ;  /* 0x005a082201007387 */ /* 0x0001e40000100a00 */
[----:B0-----:R-:W-:Y:S02]  /*90520*/  IMAD.MOV.U32 R35, RZ, RZ, R19 ;  /* 0x000000ffff237224 */ /* 0x001fe400078e0013 */
[----:B------:R-:W-:-:S05]  /*90530*/  IMAD.X R35, R30, 0x1, R5, P0 ;  /* 0x000000011e237824 */ /* 0x000fca00000e0605 */
[----:B------:R-:W-:Y:S04]  /*90540*/  STL [R1+0x30e4], R35 ;  /* 0x0030e42301007387 */ /* 0x000fe80000100800 */
[----:B------:R0:W-:Y:S04]  /*90550*/  STL.64 [R1+0x30e8], R16 ;  /* 0x0030e81001007387 */ /* 0x0001e80000100a00 */
[----:B0-----:R-:W2:Y:S01]  /*90560*/  LDL.LU.64 R16, [R1+0x5a38] ;  /* 0x005a380001107983 */ /* 0x001ea20000300a00 */
[----:B------:R-:W-:Y:S01]  /*90570*/  IMAD.MOV.U32 R34, RZ, RZ, R18 ;  /* 0x000000ffff227224 */ /* 0x000fe200078e0012 */
[----:B------:R-:W-:-:S02]  /*90580*/  IADD3 R18, P1, R2, R12, RZ ;  /* 0x0000000c02127210 */ /* 0x000fc40007f3e0ff */
[----:B------:R-:W-:Y:S03]  /*90590*/  STL.64 [R1+0x5a00], R6 ;  /* 0x005a000601007387 */ /* 0x000fe60000100a00 */
[----:B------:R-:W-:Y:S01]  /*905a0*/  IMAD.X R19, R30, 0x1, R11, P1 ;  /* 0x000000011e137824 */ /* 0x000fe200008e060b */
[----:B---3--:R-:W-:Y:S01]  /*905b0*/  STL.64 [R1+0x5a10], R14 ;  /* 0x005a100e01007387 */ /* 0x008fe20000100a00 */
[C---:B------:R-:W-:Y:S02]  /*905c0*/  IADD3 R34, P0, R2.reuse, R14, RZ ;  /* 0x0000000e02227210 */ /* 0x040fe40007f1e0ff */
[C---:B------:R-:W-:Y:S01]  /*905d0*/  IADD3 R20, P2, R2.reuse, R15, RZ ;  /* 0x0000000f02147210 */ /* 0x040fe20007f5e0ff */
[----:B------:R0:W-:Y:S04]  /*905e0*/  STL.64 [R1+0x30f0], R18 ;  /* 0x0030f01201007387 */ /* 0x0001e80000100a00 */
[----:B0-----:R-:W3:Y:S01]  /*905f0*/  LDL.LU.64 R18, [R1+0x5a30] ;  /* 0x005a300001127983 */ /* 0x001ee20000300a00 */
[----:B--2---:R-:W-:-:S03]  /*90600*/  IADD3 R6, P1, R2, R16, RZ ;  /* 0x0000001002067210 */ /* 0x004fc60007f3e0ff */
[----:B------:R-:W3:Y:S01]  /*90610*/  LDL.LU R2, [R1+0x5a28] ;  /* 0x005a280001027983 */ /* 0x000ee20000300800 */
[----:B------:R-:W-:-:S04]  /*90620*/  IMAD.MOV.U32 R7, RZ, RZ, R30 ;  /* 0x000000ffff077224 */ /* 0x000fc800078e001e */
[----:B------:R-:W-:Y:S02]  /*90630*/  IMAD.X R35, R7, 0x1, R13, P0 ;  /* 0x0000000107237824 */ /* 0x000fe400000e060d */
[----:B------:R-:W-:-:S03]  /*90640*/  IMAD.MOV.U32 R31, RZ, RZ, R21 ;  /* 0x000000ffff1f7224 */ /* 0x000fc600078e0015 */
[----:B------:R-:W-:Y:S01]  /*90650*/  STL.64 [R1+0x30f8], R34 ;  /* 0x0030f82201007387 */ /* 0x000fe20000100a00 */
[C---:B------:R-:W-:Y:S02]  /*90660*/  IMAD.X R21, R7.reuse, 0x1, R37, P2 ;  /* 0x0000000107157824 */ /* 0x040fe400010e0625 */
[----:B------:R-:W-:-:S03]  /*90670*/  IMAD.X R7, R7, 0x1, R38, P1 ;  /* 0x0000000107077824 */ /* 0x000fc600008e0626 */
[----:B------:R0:W-:Y:S04]  /*90680*/  STL.64 [R1+0x3100], R20 ;  /* 0x0031001401007387 */ /* 0x0001e80000100a00 */
[----:B0-----:R-:W2:Y:S04]  /*90690*/  LDL.LU.64 R20, [R1+0x5a20] ;  /* 0x005a200001147983 */ /* 0x001ea80000300a00 */
[----:B------:R-:W-:Y:S01]  /*906a0*/  STL.64 [R1+0x30c0], R6 ;  /* 0x0030c00601007387 */ /* 0x000fe20000100a00 */
[----:B---3--:R-:W-:Y:S02]  /*906b0*/  IADD3 R34, P0, R2, R18, RZ ;  /* 0x0000001202227210 */ /* 0x008fe40007f1e0ff */
[----:B------:R-:W-:-:S05]  /*906c0*/  SHF.R.S32.HI R30, RZ, 0x1f, R2 ;  /* 0x0000001fff1e7819 */ /* 0x000fca0000011402 */
[----:B------:R-:W-:-:S05]  /*906d0*/  IMAD.X R35, R30, 0x1, R17, P0 ;  /* 0x000000011e237824 */ /* 0x000fca00000e0611 */
[----:B------:R-:W-:Y:S04]  /*906e0*/  STL.64 [R1+0x30c8], R34 ;  /* 0x0030c82201007387 */ /* 0x000fe80000100a00 */
[----:B------:R0:W-:Y:S04]  /*906f0*/  STL [R1+0x59e8], R17 ;  /* 0x0059e81101007387 */ /* 0x0001e80000100800 */
[----:B0-----:R-:W3:Y:S01]  /*90700*/  LDL.LU R17, [R1+0x204] ;  /* 0x0002040001117983 */ /* 0x001ee20000300800 */
[C---:B------:R-:W-:Y:S02]  /*90710*/  IADD3 R6, P1, R2.reuse, R22, RZ ;  /* 0x0000001602067210 */ /* 0x040fe40007f3e0ff */
[----:B--2---:R-:W-:-:S02]  /*90720*/  IADD3 R14, P2, R2, R20, RZ ;  /* 0x00000014020e7210 */ /* 0x004fc40007f5e0ff */
[C---:B------:R-:W-:Y:S01]  /*90730*/  IADD3 R30, P0, R2.reuse, R24, RZ ;  /* 0x00000018021e7210 */ /* 0x040fe20007f1e0ff */
[----:B------:R-:W-:Y:S02]  /*90740*/  IMAD.MOV.U32 R35, RZ, RZ, R31 ;  /* 0x000000ffff237224 */ /* 0x000fe400078e001f */
[C---:B---3--:R-:W-:Y:S02]  /*90750*/  IMAD.X R15, R17.reuse, 0x1, R19, P2 ;  /* 0x00000001110f7824 */ /* 0x048fe400010e0613 */
[C---:B------:R-:W-:Y:S02]  /*90760*/  IMAD.X R7, R17.reuse, 0x1, R21, P1 ;  /* 0x0000000111077824 */ /* 0x040fe400008e0615 */
[----:B------:R-:W-:Y:S01]  /*90770*/  IMAD.X R31, R17, 0x1, R23, P0 ;  /* 0x00000001111f7824 */ /* 0x000fe200000e0617 */
[----:B------:R-:W-:Y:S04]  /*90780*/  STL.64 [R1+0x30d0], R14 ;  /* 0x0030d00e01007387 */ /* 0x000fe80000100a00 */
[----:B------:R-:W-:Y:S04]  /*90790*/  STL.64 [R1+0x3058], R6 ;  /* 0x0030580601007387 */ /* 0x000fe80000100a00 */
[----:B------:R-:W-:Y:S04]  /*907a0*/  STL.64 [R1+0x59f0], R20 ;  /* 0x0059f01401007387 */ /* 0x000fe80000100a00 */
[----:B------:R0:W-:Y:S04]  /*907b0*/  STL.64 [R1+0x3060], R30 ;  /* 0x0030601e01007387 */ /* 0x0001e80000100a00 */
[----:B0-----:R-:W2:Y:S01]  /*907c0*/  LDL.LU.64 R30, [R1+0x5a18] ;  /* 0x005a1800011e7983 */ /* 0x001ea20000300a00 */
[----:B------:R-:W-:-:S02]  /*907d0*/  IADD3 R14, P2, R2, R26, RZ ;  /* 0x0000001a020e7210 */ /* 0x000fc40007f5e0ff */
[----:B------:R-:W-:Y:S01]  /*907e0*/  IADD3 R34, P1, R2, R28, RZ ;  /* 0x0000001c02227210 */ /* 0x000fe20007f3e0ff */
[----:B------:R-:W-:Y:S02]  /*907f0*/  IMAD.MOV.U32 R7, RZ, RZ, R35 ;  /* 0x000000ffff077224 */ /* 0x000fe400078e0023 */
[C---:B------:R-:W-:Y:S02]  /*90800*/  IMAD.X R15, R17.reuse, 0x1, R25, P2 ;  /* 0x00000001110f7824 */ /* 0x040fe400010e0619 */
[----:B------:R-:W-:Y:S01]  /*90810*/  IMAD.X R35, R17, 0x1, R27, P1 ;  /* 0x0000000111237824 */ /* 0x000fe200008e061b */
[----:B------:R-:W-:Y:S04]  /*90820*/  STL.64 [R1+0x59e0], R22 ;  /* 0x0059e01601007387 */ /* 0x000fe80000100a00 */
[----:B------:R0:W-:Y:S01]  /*90830*/  STL.64 [R1+0x3068], R14 ;  /* 0x0030680e01007387 */ /* 0x0001e20000100a00 */
[----:B------:R-:W-:-:S03]  /*90840*/  IMAD.MOV.U32 R21, RZ, RZ, R7 ;  /* 0x000000ffff157224 */ /* 0x000fc600078e0007 */
        /* <DEDUP_REMOVED lines=10> */
[----:B----4-:R-:W-:-:S05]  /*908f0*/  IADD3 R26, P1, R2, R34, RZ ;  /* 0x00000022021a7210 */ /* 0x010fca0007f3e0ff */
[----:B------:R-:W-:Y:S04]  /*90900*/  STL [R1+0x3088], R26 ;  /* 0x0030881a01007387 */ /* 0x000fe80000100800 */
[----:B------:R0:W-:Y:S04]  /*90910*/  STL.64 [R1+0x59d0], R28 ;  /* 0x0059d01c01007387 */ /* 0x0001e80000100a00 */
[----:B------:R1:W-:Y:S01]  /*90920*/  STL.64 [R1+0x3080], R22 ;  /* 0x0030801601007387 */ /* 0x0003e20000100a00 */
[----:B0-----:R-:W-:Y:S01]  /*90930*/  IMAD.MOV.U32 R28, RZ, RZ, R26 ;  /* 0x000000ffff1c7224 */ /* 0x001fe200078e001a */
[----:B------:R-:W-:Y:S01]  /*90940*/  IADD3 R26, P0, R2, R36, RZ ;  /* 0x00000024021a7210 */ /* 0x000fe20007f1e0ff */
[----:B------:R-:W-:-:S02]  /*90950*/  IMAD.MOV.U32 R29, RZ, RZ, R27 ;  /* 0x000000ffff1d7224 */ /* 0x000fc400078e001b */
[C---:B------:R-:W-:Y:S01]  /*90960*/  IMAD.X R29, R17.reuse, 0x1, R33, P1 ;  /* 0x00000001111d7824 */ /* 0x040fe200008e0621 */
[C---:B------:R-:W-:Y:S01]  /*90970*/  IADD3 R28, P1, R2.reuse, R10, RZ ;  /* 0x0000000a021c7210 */ /* 0x040fe20007f3e0ff */
[----:B-1----:R-:W-:Y:S02]  /*90980*/  IMAD.MOV.U32 R23, RZ, RZ, R21 ;  /* 0x000000ffff177224 */ /* 0x002fe400078e0015 */
[----:B------:R-:W-:Y:S01]  /*90990*/  IMAD.X R27, R17, 0x1, R35, P0 ;  /* 0x00000001111b7824 */ /* 0x000fe200000e0623 */
[----:B------:R-:W-:Y:S01]  /*909a0*/  STL [R1+0x308c], R29 ;  /* 0x00308c1d01007387 */ /* 0x000fe20000100800 */
[----:B------:R-:W-:-:S03]  /*909b0*/  IADD3 R22, P0, R2, R12, RZ ;  /* 0x0000000c02167210 */ /* 0x000fc60007f1e0ff */
[----:B------:R0:W-:Y:S02]  /*909c0*/  STL.64 [R1+0x3090], R26 ;  /* 0x0030901a01007387 */ /* 0x0001e40000100a00 */
[----:B0-----:R-:W-:Y:S02]  /*909d0*/  IMAD.MOV.U32 R27, RZ, RZ, R23 ;  /* 0x000000ffff1b7224 */ /* 0x001fe400078e0017 */
[C---:B------:R-:W-:Y:S01]  /*909e0*/  IMAD.X R23, R17.reuse, 0x1, R11, P0 ;  /* 0x0000000111177824 */ /* 0x040fe200000e060b */
[----:B--2---:R-:W-:Y:S01]  /*909f0*/  IADD3 R20, P2, R2, R6, RZ ;  /* 0x0000000602147210 */ /* 0x004fe20007f5e0ff */
[----:B------:R-:W-:-:S04]  /*90a00*/  IMAD.X R29, R17, 0x1, R7, P1 ;  /* 0x00000001111d7824 */ /* 0x000fc800008e0607 */
[----:B------:R-:W-:-:S05]  /*90a10*/  IMAD.X R21, R17, 0x1, R5, P2 ;  /* 0x0000000111157824 */ /* 0x000fca00010e0605 */
[----:B------:R3:W-:Y:S04]  /*90a20*/  STL.64 [R1+0x3098], R20 ;  /* 0x0030981401007387 */ /* 0x0007e80000100a00 */
[----:B------:R0:W-:Y:S04]  /*90a30*/  STL.64 [R1+0x30a0], R28 ;  /* 0x0030a01c01007387 */ /* 0x0001e80000100a00 */
[----:B------:R-:W-:Y:S01]  /*90a40*/  STL.64 [R1+0x59c8], R6 ;  /* 0x0059c80601007387 */ /* 0x000fe20000100a00 */
[----:B---3--:R-:W-:-:S03]  /*90a50*/  IADD3 R20, P2, R2, R14, RZ ;  /* 0x0000000e02147210 */ /* 0x008fc60007f5e0ff */
[----:B------:R-:W-:Y:S01]  /*90a60*/  STL.64 [R1+0x59b8], R14 ;  /* 0x0059b80e01007387 */ /* 0x000fe20000100a00 */
[C---:B0-----:R-:W-:Y:S01]  /*90a70*/  IADD3 R28, P1, R2.reuse, R15, RZ ;  /* 0x0000000f021c7210 */ /* 0x041fe20007f3e0ff */
[C---:B------:R-:W-:Y:S02]  /*90a80*/  IMAD.X R21, R17.reuse, 0x1, R13, P2 ;  /* 0x0000000111157824 */ /* 0x040fe400010e060d */
[----:B------:R-:W-:Y:S04]  /*90a90*/  STL.64 [R1+0x59c0], R10 ;  /* 0x0059c00a01007387 */ /* 0x000fe80000100a00 */
[----:B------:R0:W-:Y:S01]  /*90aa0*/  STL.64 [R1+0x30a8], R22 ;  /* 0x0030a81601007387 */ /* 0x0001e20000100a00 */
[----:B------:R-:W-:Y:S01]  /*90ab0*/  IMAD.X R29, R17, 0x1, R37, P1 ;  /* 0x00000001111d7824 */ /* 0x000fe200008e0625 */
[----:B0-----:R-:W-:-:S02]  /*90ac0*/  IADD3 R22, P0, R2, R16, RZ ;  /* 0x0000001002167210 */ /* 0x001fc40007f1e0ff */
[----:B------:R-:W2:Y:S04]  /*90ad0*/  LDL.LU R2, [R1+0x59f8] ;  /* 0x0059f80001027983 */ /* 0x000ea80000300800 */
[----:B------:R0:W-:Y:S01]  /*90ae0*/  STL.64 [R1+0x30b0], R20 ;  /* 0x0030b01401007387 */ /* 0x0001e20000100a00 */
[----:B------:R-:W-:-:S03]  /*90af0*/  IMAD.X R23, R17, 0x1, R38, P0 ;  /* 0x0000000111177824 */ /* 0x000fc600000e0626 */
[----:B0-----:R-:W3:Y:S04]  /*90b00*/  LDL.LU.64 R20, [R1+0x59f0] ;  /* 0x0059f00001147983 */ /* 0x001ee80000300a00 */
[----:B------:R-:W-:Y:S04]  /*90b10*/  STL.64 [R1+0x30b8], R28 ;  /* 0x0030b81c01007387 */ /* 0x000fe80000100a00 */
[----:B------:R-:W4:Y:S04]  /*90b20*/  LDL.LU R17, [R1+0x59e8] ;  /* 0x0059e80001117983 */ /* 0x000f280000300800 */
[----:B------:R0:W-:Y:S04]  /*90b30*/  STL.64 [R1+0x3040], R22 ;  /* 0x0030401601007387 */ /* 0x0001e80000100a00 */
[----:B0-----:R-:W4:Y:S01]  /*90b40*/  LDL.LU.64 R22, [R1+0x59e0] ;  /* 0x0059e00001167983 */ /* 0x001f220000300a00 */
[----:B------:R-:W-:-:S04]  /*90b50*/  IMAD.MOV.U32 R29, RZ, RZ, R27 ;  /* 0x000000ffff1d7224 */ /* 0x000fc800078e001b */
[----:B------:R-:W-:Y:S01]  /*90b60*/  IMAD.MOV.U32 R15, RZ, RZ, R29 ;  /* 0x000000ffff0f7224 */ /* 0x000fe200078e001d */
[C---:B--2---:R-:W-:Y:S02]  /*90b70*/  IADD3 R6, P2, R2.reuse, R18, RZ ;  /* 0x0000001202067210 */ /* 0x044fe40007f5e0ff */
[----:B------:R-:W-:Y:S02]  /*90b80*/  SHF.R.S32.HI R14, RZ, 0x1f, R2 ;  /* 0x0000001fff0e7819 */ /* 0x000fe40000011402 */
[----:B---3--:R-:W-:-:S05]  /*90b90*/  IADD3 R26, P1, R2, R20, RZ ;  /* 0x00000014021a7210 */ /* 0x008fca0007f3e0ff */
[C---:B------:R-:W-:Y:S02]  /*90ba0*/  IMAD.X R27, R14.reuse, 0x1, R19, P1 ;  /* 0x000000010e1b7824 */ /* 0x040fe400008e0613 */
[----:B----4-:R-:W-:-:S05]  /*90bb0*/  IMAD.X R7, R14, 0x1, R17, P2 ;  /* 0x000000010e077824 */ /* 0x010fca00010e0611 */
[----:B------:R-:W-:Y:S04]  /*90bc0*/  STL.64 [R1+0x3048], R6 ;  /* 0x0030480601007387 */ /* 0x000fe80000100a00 */
[----:B------:R0:W-:Y:S01]  /*90bd0*/  STL.64 [R1+0x3050], R26 ;  /* 0x0030501a01007387 */ /* 0x0001e20000100a00 */
[----:B------:R-:W-:-:S03]  /*90be0*/  IADD3 R28, P0, R2, R22, RZ ;  /* 0x00000016021c7210 */ /* 0x000fc60007f1e0ff */
[----:B0-----:R-:W2:Y:S02]  /*90bf0*/  LDL.LU.64 R26, [R1+0x59d8] ;  /* 0x0059d800011a7983 */ /* 0x001ea40000300a00 */
[----:B------:R-:W-:Y:S02]  /*90c00*/  IMAD.X R29, R14, 0x1, R21, P0 ;  /* 0x000000010e1d7824 */ /* 0x000fe400000e0615 */
[----:B------:R-:W-:Y:S04]  /*90c10*/  STL.64 [R1+0x59b0], R18 ;  /* 0x0059b01201007387 */ /* 0x000fe80000100a00 */
[----:B------:R0:W-:Y:S04]  /*90c20*/  STL.64 [R1+0x2fd8], R28 ;  /* 0x002fd81c01007387 */ /* 0x0001e80000100a00 */
[----:B0-----:R-:W3:Y:S01]  /*90c30*/  LDL.LU.64 R28, [R1+0x59d0] ;  /* 0x0059d000011c7983 */ /* 0x001ee20000300a00 */
[----:B------:R-:W-:-:S05]  /*90c40*/  IADD3 R6, P2, R2, R24, RZ ;  /* 0x0000001802067210 */ /* 0x000fca0007f5e0ff */
[----:B------:R-:W-:Y:S02]  /*90c50*/  IMAD.X R7, R14, 0x1, R23, P2 ;  /* 0x000000010e077824 */ /* 0x000fe400010e0617 */
[----:B------:R-:W-:Y:S01]  /*90c60*/  IMAD.MOV.U32 R18, RZ, RZ, R15 ;  /* 0x000000ffff127224 */ /* 0x000fe200078e000f */
[----:B--2---:R-:W-:-:S05]  /*90c70*/  IADD3 R10, P1, R2, R26, RZ ;  /* 0x0000001a020a7210 */ /* 0x004fca0007f3e0ff */
[----:B------:R-:W-:Y:S04]  /*90c80*/  STL [R1+0x2fe8], R10 ;  /* 0x002fe80a01007387 */ /* 0x000fe80000100800 */
[----:B------:R0:W-:Y:S04]  /*90c90*/  STL.64 [R1+0x59a0], R20 ;  /* 0x0059a01401007387 */ /* 0x0001e80000100a00 */
[----:B------:R1:W-:Y:S01]  /*90ca0*/  STL.64 [R1+0x2fe0], R6 ;  /* 0x002fe00601007387 */ /* 0x0003e20000100a00 */
[----:B0-----:R-:W-:Y:S01]  /*90cb0*/  IMAD.MOV.U32 R20, RZ, RZ, R10 ;  /* 0x000000ffff147224 */ /* 0x001fe200078e000a */
[C---:B---3--:R-:W-:Y:S01]  /*90cc0*/  IADD3 R10, P0, R2.reuse, R28, RZ ;  /* 0x0000001c020a7210 */ /* 0x048fe20007f1e0ff */
[----:B------:R-:W-:Y:S01]  /*90cd0*/  IMAD.MOV.U32 R21, RZ, RZ, R11 ;  /* 0x000000ffff157224 */ /* 0x000fe200078e000b */
[----:B-1----:R-:W-:Y:S01]  /*90ce0*/  IADD3 R6, P2, R2, R30, RZ ;  /* 0x0000001e02067210 */ /* 0x002fe20007f5e0ff */
[----:B------:R-:W-:-:S02]  /*90cf0*/  IMAD.X R21, R14, 0x1, R25, P1 ;  /* 0x000000010e157824 */ /* 0x000fc400008e0619 */
[C---:B------:R-:W-:Y:S02]  /*90d00*/  IMAD.X R11, R14.reuse, 0x1, R27, P0 ;  /* 0x000000010e0b7824 */ /* 0x040fe400000e061b */
[----:B------:R-:W-:Y:S01]  /*90d10*/  IMAD.X R7, R14, 0x1, R29, P2 ;  /* 0x000000010e077824 */ /* 0x000fe200010e061d */
[----:B------:R-:W-:Y:S04]  /*90d20*/  STL [R1+0x2fec], R21 ;  /* 0x002fec1501007387 */ /* 0x000fe80000100800 */
[----:B------:R0:W-:Y:S01]  /*90d30*/  STL.64 [R1+0x2ff0], R10 ;  /* 0x002ff00a01007387 */ /* 0x0001e20000100a00 */
[----:B------:R-:W-:-:S03]  /*90d40*/  IADD3 R20, P1, R2, R32, RZ ;  /* 0x0000002002147210 */ /* 0x000fc60007f3e0ff */
[----:B------:R1:W-:Y:S01]  /*90d50*/  STL.64 [R1+0x2ff8], R6 ;  /* 0x002ff80601007387 */ /* 0x0003e20000100a00 */
[C---:B------:R-:W-:Y:S02]  /*90d60*/  IADD3 R14, P2, R2.reuse, R36, RZ ;  /* 0x00000024020e7210 */ /* 0x040fe40007f5e0ff */
[----:B0-----:R-:W-:Y:S01]  /*90d70*/  IADD3 R10, P0, R2, R34, RZ ;  /* 0x00000022020a7210 */ /* 0x001fe20007f1e0ff */
[----:B-1----:R-:W2:Y:S04]  /*90d80*/  LDL.LU.64 R6, [R1+0x59c8] ;  /* 0x0059c80001067983 */ /* 0x002ea80000300a00 */
[----:B------:R0:W-:Y:S02]  /*90d90*/  STL.64 [R1+0x5998], R28 ;  /* 0x0059981c01007387 */ /* 0x0001e40000100a00 */
[----:B0-----:R-:W-:-:S05]  /*90da0*/  SHF.R.S32.HI R29, RZ, 0x1f, R2 ;  /* 0x0000001fff1d7819 */ /* 0x001fca0000011402 */
[C---:B------:R-:W-:Y:S02]  /*90db0*/  IMAD.X R21, R29.reuse, 0x1, R31, P1 ;  /* 0x000000011d157824 */ /* 0x040fe400008e061f */
[C---:B------:R-:W-:Y:S02]  /*90dc0*/  IMAD.X R11, R29.reuse, 0x1, R33, P0 ;  /* 0x000000011d0b7824 */ /* 0x040fe400000e0621 */
[----:B------:R-:W-:Y:S01]  /*90dd0*/  IMAD.X R15, R29, 0x1, R35, P2 ;  /* 0x000000011d0f7824 */ /* 0x000fe200010e0623 */
[----:B------:R-:W-:Y:S04]  /*90de0*/  STL.64 [R1+0x3000], R20 ;  /* 0x0030001401007387 */ /* 0x000fe80000100a00 */
[----:B------:R0:W-:Y:S04]  /*90df0*/  STL.64 [R1+0x3008], R10 ;  /* 0x0030080a01007387 */ /* 0x0001e80000100a00 */
[----:B0-----:R-:W3:Y:S04]  /*90e00*/  LDL.LU.64 R10, [R1+0x59c0] ;  /* 0x0059c000010a7983 */ /* 0x001ee80000300a00 */
[----:B------:R-:W-:Y:S04]  /*90e10*/  STL.64 [R1+0x5990], R32 ;  /* 0x0059902001007387 */ /* 0x000fe80000100a00 */
[----:B------:R0:W-:Y:S04]  /*90e20*/  STL.64 [R1+0x3010], R14 ;  /* 0x0030100e01007387 */ /* 0x0001e80000100a00 */
[----:B0-----:R-:W4:Y:S04]  /*90e30*/  LDL.LU.64 R14, [R1+0x59b8] ;  /* 0x0059b800010e7983 */ /* 0x001f280000300a00 */
[----:B------:R0:W-:Y:S02]  /*90e40*/  STL.64 [R1+0x5988], R34 ;  /* 0x0059882201007387 */ /* 0x0001e40000100a00 */
[----:B0-----:R-:W-:Y:S01]  /*90e50*/  IMAD.MOV.U32 R34, RZ, RZ, R29 ;  /* 0x000000ffff227224 */ /* 0x001fe200078e001d */
[----:B------:R-:W-:-:S02]  /*90e60*/  IADD3 R28, P2, R2, R12, RZ ;  /* 0x0000000c021c7210 */ /* 0x000fc40007f5e0ff */
[----:B--2---:R-:W-:-:S05]  /*90e70*/  IADD3 R20, P1, R2, R6, RZ ;  /* 0x0000000602147210 */ /* 0x004fca0007f3e0ff */
[----:B------:R-:W-:-:S05]  /*90e80*/  IMAD.X R21, R34, 0x1, R5, P1 ;  /* 0x0000000122157824 */ /* 0x000fca00008e0605 */
[----:B------:R0:W-:Y:S04]  /*90e90*/  STL.64 [R1+0x3018], R20 ;  /* 0x0030181401007387 */ /* 0x0001e80000100a00 */
[----:B------:R1:W-:Y:S01]  /*90ea0*/  STL.64 [R1+0x5978], R6 ;  /* 0x0059780601007387 */ /* 0x0003e20000100a00 */
[----:B0-----:R-:W-:Y:S01]  /*90eb0*/  IMAD.MOV.U32 R21, RZ, RZ, R18 ;  /* 0x000000ffff157224 */ /* 0x001fe200078e0012 */
[----:B---3--:R-:W-:-:S05]  /*90ec0*/  IADD3 R32, P0, R2, R10, RZ ;  /* 0x0000000a02207210 */ /* 0x008fca0007f1e0ff */
[C---:B------:R-:W-:Y:S02]  /*90ed0*/  IMAD.X R33, R34.reuse, 0x1, R7, P0 ;  /* 0x0000000122217824 */ /* 0x040fe400000e0607 */
[----:B------:R-:W-:Y:S01]  /*90ee0*/  IMAD.X R29, R34, 0x1, R11, P2 ;  /* 0x00000001221d7824 */ /* 0x000fe200010e060b */
[----:B----4-:R-:W-:-:S05]  /*90ef0*/  IADD3 R18, P1, R2, R14, RZ ;  /* 0x0000000e02127210 */ /* 0x010fca0007f3e0ff */
[----:B------:R-:W-:Y:S04]  /*90f00*/  STL [R1+0x3030], R18 ;  /* 0x0030301201007387 */ /* 0x000fe80000100800 */
[----:B------:R0:W-:Y:S01]  /*90f10*/  STL.64 [R1+0x3020], R32 ;  /* 0x0030202001007387 */ /* 0x0001e20000100a00 */
[----:B------:R-:W-:Y:S01]  /*90f20*/  IADD3 R20, P0, R2, R15, RZ ;  /* 0x0000000f02147210 */ /* 0x000fe20007f1e0ff */
[----:B-1----:R-:W-:Y:S02]  /*90f30*/  IMAD.MOV.U32 R6, RZ, RZ, R21 ;  /* 0x000000ffff067224 */ /* 0x002fe400078e0015 */
[----:B0-----:R-:W-:Y:S02]  /*90f40*/  IMAD.MOV.U32 R33, RZ, RZ, R61 ;  /* 0x000000ffff217224 */ /* 0x001fe400078e003d */
[----:B------:R-:W-:-:S02]  /*90f50*/  IMAD.MOV.U32 R61, RZ, RZ, R60 ;  /* 0x000000ffff3d7224 */ /* 0x000fc400078e003c */
[----:B------:R-:W-:Y:S02]  /*90f60*/  IMAD.MOV.U32 R60, RZ, RZ, R58 ;  /* 0x000000ffff3c7224 */ /* 0x000fe400078e003a */
[----:B------:R-:W-:Y:S02]  /*90f70*/  IMAD.MOV.U32 R58, RZ, RZ, R56 ;  /* 0x000000ffff3a7224 */ /* 0x000fe400078e0038 */
[----:B------:R-:W2:Y:S01]  /*90f80*/  LDL.LU R56, [R1+0x140] ;  /* 0x0001400001387983 */ /* 0x000ea20000300800 */
[----:B------:R-:W-:-:S03]  /*90f90*/  IMAD.X R21, R34, 0x1, R37, P0 ;  /* 0x0000000122157824 */ /* 0x000fc600000e0625 */
[----:B------:R0:W-:Y:S02]  /*90fa0*/  STL.64 [R1+0x5980], R14 ;  /* 0x0059800e01007387 */ /* 0x0001e40000100a00 */
[----:B0-----:R-:W-:Y:S02]  /*90fb0*/  IMAD.MOV.U32 R15, RZ, RZ, R19 ;  /* 0x000000ffff0f7224 */ /* 0x001fe400078e0013 */
[----:B------:R-:W-:Y:S02]  /*90fc0*/  IMAD.MOV.U32 R14, RZ, RZ, R18 ;  /* 0x000000ffff0e7224 */ /* 0x000fe400078e0012 */
[----:B------:R-:W-:Y:S01]  /*90fd0*/  IMAD.X R15, R34, 0x1, R13, P1 ;  /* 0x00000001220f7824 */ /* 0x000fe200008e060d */
[----:B------:R-:W3:Y:S04]  /*90fe0*/  LDL.LU.64 R18, [R1+0x59b0] ;  /* 0x0059b00001127983 */ /* 0x000ee80000300a00 */
[----:B------:R0:W-:Y:S02]  /*90ff0*/  STL.64 [R1+0x3028], R28 ;  /* 0x0030281c01007387 */ /* 0x0001e40000100a00 */
[----:B0-----:R-:W-:-:S02]  /*91000*/  IADD3 R28, P2, R2, R16, RZ ;  /* 0x00000010021c7210 */ /* 0x001fc40007f5e0ff */
[----:B------:R-:W4:Y:S04]  /*91010*/  LDL.LU R2, [R1+0x59a8] ;  /* 0x0059a80001027983 */ /* 0x000f280000300800 */
[----:B------:R-:W-:Y:S04]  /*91020*/  STL [R1+0x3034], R15 ;  /* 0x0030340f01007387 */ /* 0x000fe80000100800 */
[----:B------:R0:W-:Y:S04]  /*91030*/  STL.64 [R1+0x3038], R20 ;  /* 0x0030381401007387 */ /* 0x0001e80000100a00 */
[----:B0-----:R-:W2:Y:S01]  /*91040*/  LDL.LU.64 R20, [R1+0x59a0] ;  /* 0x0059a00001147983 */ /* 0x001ea20000300a00 */
[----:B------:R-:W-:-:S05]  /*91050*/  IMAD.X R29, R34, 0x1, R38, P2 ;  /* 0x00000001221d7824 */ /* 0x000fca00010e0626 */
[----:B------:R0:W-:Y:S01]  /*91060*/  STL.64 [R1+0x2fc0], R28 ;  /* 0x002fc01c01007387 */ /* 0x0001e20000100a00 */
[----:B------:R-:W-:Y:S01]  /*91070*/  IMAD.MOV.U32 R35, RZ, RZ, R33 ;  /* 0x000000ffff237224 */ /* 0x000fe200078e0021 */
[C---:B0-----:R-:W-:Y:S02]  /*91080*/  IADD3 R28, P2, R6.reuse, R22, RZ ;  /* 0x00000016061c7210 */ /* 0x041fe40007f5e0ff */
[----:B---3--:R-:W-:-:S05]  /*91090*/  IADD3 R14, P1, R6, R18, RZ ;  /* 0x00000012060e7210 */ /* 0x008fca0007f3e0ff */
[----:B----4-:R-:W-:-:S05]  /*910a0*/  IMAD.X R15, R2, 0x1, R17, P1 ;  /* 0x00000001020f7824 */ /* 0x010fca00008e0611 */
[----:B------:R-:W-:Y:S01]  /*910b0*/  STL.64 [R1+0x2fc8], R14 ;  /* 0x002fc80e01007387 */ /* 0x000fe20000100a00 */
[----:B--2---:R-:W-:Y:S01]  /*910c0*/  IADD3 R32, P0, R6, R20, RZ ;  /* 0x0000001406207210 */ /* 0x004fe20007f1e0ff */
[----:B------:R-:W-:-:S04]  /*910d0*/  IMAD.X R29, R2, 0x1, R21, P2 ;  /* 0x00000001021d7824 */ /* 0x000fc800010e0615 */
[----:B------:R-:W-:-:S05]  /*910e0*/  IMAD.X R33, R2, 0x1, R19, P0 ;  /* 0x0000000102217824 */ /* 0x000fca00000e0613 */
[----:B------:R-:W-:Y:S04]  /*910f0*/  STL.64 [R1+0x2fd0], R32 ;  /* 0x002fd02001007387 */ /* 0x000fe80000100a00 */
[----:B------:R0:W-:Y:S04]  /*91100*/  STL.64 [R1+0x2f58], R28 ;  /* 0x002f581c01007387 */ /* 0x0001e80000100a00 */
[----:B0-----:R-:W2:Y:S01]  /*91110*/  LDL.LU.64 R28, [R1+0x5998] ;  /* 0x00599800011c7983 */ /* 0x001ea20000300a00 */
[C---:B------:R-:W-:Y:S01]  /*91120*/  IADD3 R14, P1, R6.reuse, R24, RZ ;  /* 0x00000018060e7210 */ /* 0x040fe20007f3e0ff */
[----:B------:R-:W-:Y:S01]  /*91130*/  IMAD.MOV.U32 R7, RZ, RZ, R35 ;  /* 0x000000ffff077224 */ /* 0x000fe200078e0023 */
[----:B------:R-:W-:Y:S01]  /*91140*/  IADD3 R32, P0, R6, R26, RZ ;  /* 0x0000001a06207210 */ /* 0x000fe20007f1e0ff */
[----:B------:R0:W-:Y:S02]  /*91150*/  STL.64 [R1+0x5970], R20 ;  /* 0x0059701401007387 */ /* 0x0001e40000100a00 */
[----:B------:R-:W-:-:S02]  /*91160*/  IMAD.X R15, R2, 0x1, R23, P1 ;  /* 0x00000001020f7824 */ /* 0x000fc400008e0617 */
[----:B------:R1:W-:Y:S01]  /*91170*/  STL.64 [R1+0x5960], R22 ;  /* 0x0059601601007387 */ /* 0x0003e20000100a00 */
[----:B------:R-:W-:Y:S02]  /*91180*/  IMAD.X R33, R2, 0x1, R25, P0 ;  /* 0x0000000102217824 */ /* 0x000fe400000e0619 */
[----:B0-----:R-:W-:Y:S02]  /*91190*/  IMAD.MOV.U32 R21, RZ, RZ, R7 ;  /* 0x000000ffff157224 */ /* 0x001fe400078e0007 */
[----:B------:R-:W-:Y:S02]  /*911a0*/  IMAD.MOV.U32 R7, RZ, RZ, R60 ;  /* 0x000000ffff077224 */ /* 0x000fe400078e003c */
[----:B------:R-:W-:Y:S02]  /*911b0*/  IMAD.MOV.U32 R60, RZ, RZ, R58 ;  /* 0x000000ffff3c7224 */ /* 0x000fe400078e003a */
[----:B------:R-:W-:Y:S02]  /*911c0*/  IMAD.MOV.U32 R58, RZ, RZ, R55 ;  /* 0x000000ffff3a7224 */ /* 0x000fe400078e0037 */
[----:B-1----:R-:W-:-:S02]  /*911d0*/  IMAD.MOV.U32 R23, RZ, RZ, R6 ;  /* 0x000000ffff177224 */ /* 0x002fc400078e0006 */
[----:B------:R-:W-:Y:S01]  /*911e0*/  IMAD.MOV.U32 R55, RZ, RZ, R47 ;  /* 0x000000ffff377224 */ /* 0x000fe200078e002f */
[----:B------:R-:W-:Y:S01]  /*911f0*/  STL.64 [R1+0x2f60], R14 ;  /* 0x002f600e01007387 */ /* 0x000fe20000100a00 */
[----:B------:R-:W-:Y:S02]  /*91200*/  IMAD.MOV.U32 R47, RZ, RZ, R46 ;  /* 0x000000ffff2f7224 */ /* 0x000fe400078e002e */
[----:B------:R-:W-:Y:S02]  /*91210*/  IMAD.MOV.U32 R46, RZ, RZ, R4 ;  /* 0x000000ffff2e7224 */ /* 0x000fe400078e0004 */
[----:B------:R-:W3:Y:S01]  /*91220*/  LDL.LU R4, [R1+0x2e0] ;  /* 0x0002e00001047983 */ /* 0x000ee20000300800 */
[----:B--2---:R-:W-:Y:S01]  /*91230*/  IADD3 R34, P2, R6, R28, RZ ;  /* 0x0000001c06227210 */ /* 0x004fe20007f5e0ff */
[----:B------:R-:W-:Y:S02]  /*91240*/  IMAD.MOV.U32 R6, RZ, RZ, R61 ;  /* 0x000000ffff067224 */ /* 0x000fe400078e003d */
[----:B------:R-:W-:-:S02]  /*91250*/  IMAD.MOV.U32 R61, RZ, RZ, R57 ;  /* 0x000000ffff3d7224 */ /* 0x000fc400078e0039 */
[----:B------:R-:W-:Y:S02]  /*91260*/  IMAD.MOV.U32 R57, RZ, RZ, R40 ;  /* 0x000000ffff397224 */ /* 0x000fe400078e0028 */
[----:B------:R-:W2:Y:S04]  /*91270*/  LDL.LU R40, [R1+0x2f4] ;  /* 0x0002f40001287983 */ /* 0x000ea80000300800 */
[----:B------:R0:W-:Y:S04]  /*91280*/  STL.64 [R1+0x2f68], R32 ;  /* 0x002f682001007387 */ /* 0x0001e80000100a00 */
[----:B0-----:R-:W4:Y:S01]  /*91290*/  LDL.LU.64 R32, [R1+0x5990] ;  /* 0x0059900001207983 */ /* 0x001f220000300a00 */
[----:B------:R-:W-:Y:S01]  /*912a0*/  IMAD.X R35, R2, 0x1, R27, P2 ;  /* 0x0000000102237824 */ /* 0x000fe200010e061b */
[----:B------:R-:W-:Y:S01]  /*912b0*/  IADD3 R14, P1, R23, R30, RZ ;  /* 0x0000001e170e7210 */ /* 0x000fe20007f3e0ff */
[----:B------:R-:W-:Y:S01]  /*912c0*/  IMAD.MOV.U32 R20, RZ, RZ, R21 ;  /* 0x000000ffff147224 */ /* 0x000fe200078e0015 */
[----:B------:R-:W-:Y:S01]  /*912d0*/  STL.64 [R1+0x5958], R24 ;  /* 0x0059581801007387 */ /* 0x000fe20000100a00 */
[----:B------:R-:W-:-:S03]  /*912e0*/  IMAD.MOV.U32 R21, RZ, RZ, R6 ;  /* 0x000000ffff157224 */ /* 0x000fc600078e0006 */
[----:B------:R0:W-:Y:S01]  /*912f0*/  STL.64 [R1+0x2f70], R34 ;  /* 0x002f702201007387 */ /* 0x0001e20000100a00 */
[----:B------:R-:W-:Y:S02]  /*91300*/  IMAD.X R15, R2, 0x1, R29, P1 ;  /* 0x00000001020f7824 */ /* 0x000fe400008e061d */
[----:B------:R-:W-:Y:S01]  /*91310*/  IMAD.MOV.U32 R22, RZ, RZ, R7 ;  /* 0x000000ffff167224 */ /* 0x000fe200078e0007 */
[----:B0-----:R-:W3:Y:S04]  /*91320*/  LDL.LU.64 R34, [R1+0x5988] ;  /* 0x0059880001227983 */ /* 0x001ee80000300a00 */
[----:B------:R-:W-:Y:S04]  /*91330*/  STL.64 [R1+0x5950], R26 ;  /* 0x0059501a01007387 */ /* 0x000fe80000100a00 */
[----:B------:R0:W-:Y:S04]  /*91340*/  STL.64 [R1+0x2f78], R14 ;  /* 0x002f780e01007387 */ /* 0x0001e80000100a00 */
[----:B0-----:R-:W2:Y:S04]  /*91350*/  LDL.LU.64 R14, [R1+0x5980] ;  /* 0x00598000010e7983 */ /* 0x001ea80000300a00 */
[----:B------:R-:W-:Y:S01]  /*91360*/  STL.64 [R1+0x5948], R28 ;  /* 0x0059481c01007387 */ /* 0x000fe20000100a00 */
[----:B----4-:R-:W-:-:S05]  /*91370*/  IADD3 R6, P0, R23, R32, RZ ;  /* 0x0000002017067210 */ /* 0x010fca0007f1e0ff */
[----:B------:R-:W-:-:S05]  /*91380*/  IMAD.X R7, R2, 0x1, R31, P0 ;  /* 0x0000000102077824 */ /* 0x000fca00000e061f */
[----:B------:R0:W-:Y:S04]  /*91390*/  STL.64 [R1+0x2f80], R6 ;  /* 0x002f800601007387 */ /* 0x0001e80000100a00 */
[----:B0-----:R-:W4:Y:S01]  /*913a0*/  LDL.LU.64 R6, [R1+0x5978] ;  /* 0x0059780001067983 */ /* 0x001f220000300a00 */
[C---:B---3--:R-:W-:Y:S02]  /*913b0*/  IADD3 R24, P2, R23.reuse, R34, RZ ;  /* 0x0000002217187210 */ /* 0x048fe40007f5e0ff */
[----:B------:R-:W-:-:S03]  /*913c0*/  IADD3 R26, P1, R23, R36, RZ ;  /* 0x00000024171a7210 */ /* 0x000fc60007f3e0ff */
[C---:B------:R-:W-:Y:S02]  /*913d0*/  IMAD.X R25, R2.reuse, 0x1, R33, P2 ;  /* 0x0000000102197824 */ /* 0x040fe400010e0621 */
[----:B------:R-:W-:-:S03]  /*913e0*/  IMAD.X R27, R2, 0x1, R35, P1 ;  /* 0x00000001021b7824 */ /* 0x000fc600008e0623 */
[----:B------:R0:W-:Y:S04]  /*913f0*/  STL.64 [R1+0x2f88], R24 ;  /* 0x002f881801007387 */ /* 0x0001e80000100a00 */
[----:B------:R1:W-:Y:S01]  /*91400*/  STL.64 [R1+0x2f90], R26 ;  /* 0x002f901a01007387 */ /* 0x0003e20000100a00 */
[C---:B0-----:R-:W-:Y:S02]  /*91410*/  IADD3 R24, P2, R23.reuse, R10, RZ ;  /* 0x0000000a17187210 */ /* 0x041fe40007f5e0ff */
[----:B-1----:R-:W-:-:S05]  /*91420*/  IADD3 R26, P1, R23, R12, RZ ;  /* 0x0000000c171a7210 */ /* 0x002fca0007f3e0ff */
[C---:B------:R-:W-:Y:S01]  /*91430*/  IMAD.X R27, R2.reuse, 0x1, R11, P1 ;  /* 0x00000001021b7824 */ /* 0x040fe200008e060b */
[----:B----4-:R-:W-:Y:S01]  /*91440*/  IADD3 R28, P0, R23, R6, RZ ;  /* 0x00000006171c7210 */ /* 0x010fe20007f1e0ff */
[----:B------:R-:W-:-:S04]  /*91450*/  IMAD.X R25, R2, 0x1, R7, P2 ;  /* 0x0000000102197824 */ /* 0x000fc800010e0607 */
[----:B------:R-:W-:-:S05]  /*91460*/  IMAD.X R29, R2, 0x1, R5, P0 ;  /* 0x00000001021d7824 */ /* 0x000fca00000e0605 */
[----:B------:R0:W-:Y:S04]  /*91470*/  STL.64 [R1+0x2f98], R28 ;  /* 0x002f981c01007387 */ /* 0x0001e80000100a00 */
[----:B------:R1:W-:Y:S04]  /*91480*/  STL.64 [R1+0x2fa0], R24 ;  /* 0x002fa01801007387 */ /* 0x0003e80000100a00 */
[----:B--2---:R-:W-:Y:S01]  /*91490*/  STL.64 [R1+0x5938], R14 ;  /* 0x0059380e01007387 */ /* 0x004fe20000100a00 */
[----:B0-----:R-:W-:-:S03]  /*914a0*/  IADD3 R28, P0, R23, R14, RZ ;  /* 0x0000000e171c7210 */ /* 0x001fc60007f1e0ff */
[----:B------:R0:W-:Y:S01]  /*914b0*/  STL.64 [R1+0x2fa8], R26 ;  /* 0x002fa81a01007387 */ /* 0x0001e20000100a00 */
[----:B-1----:R-:W-:Y:S02]  /*914c0*/  IMAD.MOV.U32 R24, RZ, RZ, R20 ;  /* 0x000000ffff187224 */ /* 0x002fe400078e0014 */
[----:B------:R-:W-:Y:S01]  /*914d0*/  IMAD.MOV.U32 R25, RZ, RZ, R21 ;  /* 0x000000ffff197224 */ /* 0x000fe200078e0015 */
[C---:B------:R-:W-:Y:S01]  /*914e0*/  IADD3 R20, P2, R23.reuse, R15, RZ ;  /* 0x0000000f17147210 */ /* 0x040fe20007f5e0ff */
[C---:B------:R-:W-:Y:S02]  /*914f0*/  IMAD.X R29, R2.reuse, 0x1, R13, P0 ;  /* 0x00000001021d7824 */ /* 0x040fe400000e060d */
[----:B0-----:R-:W-:Y:S02]  /*91500*/  IMAD.MOV.U32 R27, RZ, RZ, R24 ;  /* 0x000000ffff1b7224 */ /* 0x001fe400078e0018 */
[----:B------:R-:W-:Y:S02]  /*91510*/  IMAD.MOV.U32 R24, RZ, RZ, R25 ;  /* 0x000000ffff187224 */ /* 0x000fe400078e0019 */
[----:B------:R-:W-:Y:S01]  /*91520*/  IMAD.MOV.U32 R25, RZ, RZ, R22 ;  /* 0x000000ffff197224 */ /* 0x000fe200078e0016 */
[----:B------:R-:W-:Y:S01]  /*91530*/  IADD3 R22, P1, R23, R16, RZ ;  /* 0x0000001017167210 */ /* 0x000fe20007f3e0ff */
[----:B------:R-:W-:Y:S01]  /*91540*/  IMAD.X R21, R2, 0x1, R37, P2 ;  /* 0x0000000102157824 */ /* 0x000fe200010e0625 */
[----:B------:R-:W-:Y:S01]  /*91550*/  STL.64 [R1+0x2fb0], R28 ;  /* 0x002fb01c01007387 */ /* 0x000fe20000100a00 */
[----:B------:R-:W-:-:S02]  /*91560*/  IMAD.MOV.U32 R26, RZ, RZ, R27 ;  /* 0x000000ffff1a7224 */ /* 0x000fc400078e001b */
[----:B------:R-:W-:Y:S02]  /*91570*/  IMAD.MOV.U32 R27, RZ, RZ, R25 ;  /* 0x000000ffff1b7224 */ /* 0x000fe400078e0019 */
[----:B------:R-:W2:Y:S01]  /*91580*/  LDL R25, [R1+0xc8] ;  /* 0x0000c80001197983 */ /* 0x000ea20000100800 */
[----:B------:R-:W-:-:S03]  /*91590*/  IMAD.X R23, R2, 0x1, R38, P1 ;  /* 0x0000000102177824 */ /* 0x000fc600008e0626 */
[----:B------:R-:W-:Y:S04]  /*915a0*/  STL.64 [R1+0x5940], R12 ;  /* 0x0059400c01007387 */ /* 0x000fe80000100a00 */
[----:B------:R0:W-:Y:S04]  /*915b0*/  STL.64 [R1+0x2fb8], R20 ;  /* 0x002fb81401007387 */ /* 0x0001e80000100a00 */
[----:B0-----:R-:W3:Y:S04]  /*915c0*/  LDL.LU.64 R20, [R1+0x5970] ;  /* 0x0059700001147983 */ /* 0x001ee80000300a00 */
[----:B------:R0:W-:Y:S04]  /*915d0*/  STL [R1+0x5920], R37 ;  /* 0x0059202501007387 */ /* 0x0001e80000100800 */
[----:B0-----:R-:W3:Y:S04]  /*915e0*/  LDL.LU R37, [R1+0xc8] ;  /* 0x0000c80001257983 */ /* 0x001ee80000300800 */
[----:B------:R-:W4:Y:S04]  /*915f0*/  LDL.LU R2, [R1+0x5968] ;  /* 0x0059680001027983 */ /* 0x000f280000300800 */
[----:B------:R0:W-:Y:S04]  /*91600*/  STL.64 [R1+0x2f40], R22 ;  /* 0x002f401601007387 */ /* 0x0001e80000100a00 */
[----:B0-----:R-:W4:Y:S01]  /*91610*/  LDL.LU.64 R22, [R1+0x5960] ;  /* 0x0059600001167983 */ /* 0x001f220000300a00 */
[----:B------:R-:W-:-:S02]  /*91620*/  IMAD.MOV.U32 R29, RZ, RZ, R26 ;  /* 0x000000ffff1d7224 */ /* 0x000fc400078e001a */
[----:B------:R-:W-:-:S04]  /*91630*/  IMAD.MOV.U32 R26, RZ, RZ, R24 ;  /* 0x000000ffff1a7224 */ /* 0x000fc800078e0018 */
[----:B------:R-:W-:Y:S02]  /*91640*/  IMAD.MOV.U32 R28, RZ, RZ, R26 ;  /* 0x000000ffff1c7224 */ /* 0x000fe400078e001a */
[----:B------:R-:W-:Y:S02]  /*91650*/  IMAD.MOV.U32 R15, RZ, RZ, R29 ;  /* 0x000000ffff0f7224 */ /* 0x000fe400078e001d */
[----:B------:R-:W-:Y:S02]  /*91660*/  IMAD.MOV.U32 R14, RZ, RZ, R28 ;  /* 0x000000ffff0e7224 */ /* 0x000fe400078e001c */
[----:B------:R-:W-:Y:S02]  /*91670*/  IMAD.MOV.U32 R29, RZ, RZ, R27 ;  /* 0x000000ffff1d7224 */ /* 0x000fe400078e001b */
[----:B------:R-:W-:Y:S02]  /*91680*/  IMAD.MOV.U32 R13, RZ, RZ, R15 ;  /* 0x000000ffff0d7224 */ /* 0x000fe400078e000f */
[----:B------:R-:W-:Y:S01]  /*91690*/  IMAD.MOV.U32 R15, RZ, RZ, R29 ;  /* 0x000000ffff0f7224 */ /* 0x000fe200078e001d */
[----:B--2---:R-:W-:-:S02]  /*916a0*/  IADD3 R24, P0, R25, R18, RZ ;  /* 0x0000001219187210 */ /* 0x004fc40007f1e0ff */
[----:B---3--:R-:W-:-:S03]  /*916b0*/  IADD3 R26, P2, R37, R20, RZ ;  /* 0x00000014251a7210 */ /* 0x008fc60007f5e0ff */
[C---:B----4-:R-:W-:Y:S02]  /*916c0*/  IMAD.X R25, R2.reuse, 0x1, R17, P0 ;  /* 0x0000000102197824 */ /* 0x050fe400000e0611 */
[----:B------:R-:W-:-:S03]  /*916d0*/  IMAD.X R27, R2, 0x1, R19, P2 ;  /* 0x00000001021b7824 */ /* 0x000fc600010e0613 */
[----:B------:R0:W-:Y:S01]  /*916e0*/  STL.64 [R1+0x2f48], R24 ;  /* 0x002f481801007387 */ /* 0x0001e20000100a00 */
[----:B------:R-:W-:-:S03]  /*916f0*/  IADD3 R28, P1, R37, R22, RZ ;  /* 0x00000016251c7210 */ /* 0x000fc60007f3e0ff */
[----:B0-----:R-:W2:Y:S02]  /*91700*/  LDL.LU.64 R24, [R1+0x5958] ;  /* 0x0059580001187983 */ /* 0x001ea40000300a00 */
[----:B------:R-:W-:Y:S02]  /*91710*/  IMAD.X R29, R2, 0x1, R21, P1 ;  /* 0x00000001021d7824 */ /* 0x000fe400008e0615 */
[----:B------:R-:W-:Y:S04]  /*91720*/  STL.64 [R1+0x5928], R16 ;  /* 0x0059281001007387 */ /* 0x000fe80000100a00 */
[----:B------:R0:W-:Y:S04]  /*91730*/  STL.64 [R1+0x2f50], R26 ;  /* 0x002f501a01007387 */ /* 0x0001e80000100a00 */
[----:B0-----:R-:W3:Y:S04]  /*91740*/  LDL.LU.64 R26, [R1+0x5950] ;  /* 0x00595000011a7983 */ /* 0x001ee80000300a00 */
[----:B------:R-:W-:Y:S04]  /*91750*/  STL.64 [R1+0x5918], R18 ;  /* 0x0059181201007387 */ /* 0x000fe80000100a00 */
[----:B------:R0:W-:Y:S04]  /*91760*/  STL.64 [R1+0x2ed8], R28 ;  /* 0x002ed81c01007387 */ /* 0x0001e80000100a00 */
[----:B0-----:R-:W4:Y:S04]  /*91770*/  LDL.LU.64 R28, [R1+0x5948] ;  /* 0x00594800011c7983 */ /* 0x001f280000300a00 */
[----:B------:R-:W-:Y:S01]  /*91780*/  STL.64 [R1+0x5930], R20 ;  /* 0x0059301401007387 */ /* 0x000fe20000100a00 */
[----:B--2---:R-:W-:-:S05]  /*91790*/  IADD3 R16, P0, R37, R24, RZ ;  /* 0x0000001825107210 */ /* 0x004fca0007f1e0ff */
[----:B------:R-:W-:-:S05]  /*917a0*/  IMAD.X R17, R2, 0x1, R23, P0 ;  /* 0x0000000102117824 */ /* 0x000fca00000e0617 */
[----:B------:R0:W-:Y:S01]  /*917b0*/  STL.64 [R1+0x2ee0], R16 ;  /* 0x002ee01001007387 */ /* 0x0001e20000100a00 */
[C---:B---3--:R-:W-:Y:S02]  /*917c0*/  IADD3 R18, P2, R37.reuse, R26, RZ ;  /* 0x0000001a25127210 */ /* 0x048fe40007f5e0ff */
[----:B0-----:R-:W-:-:S03]  /*917d0*/  IADD3 R16, P0, R37, R30, RZ ;  /* 0x0000001e25107210 */ /* 0x001fc60007f1e0ff */
[----:B------:R-:W-:-:S05]  /*917e0*/  IMAD.X R19, R2, 0x1, R25, P2 ;  /* 0x0000000102137824 */ /* 0x000fca00010e0619 */
[----:B------:R0:W-:Y:S01]  /*917f0*/  STL.64 [R1+0x2ee8], R18 ;  /* 0x002ee81201007387 */ /* 0x0001e20000100a00 */
[C---:B----4-:R-:W-:Y:S01]  /*91800*/  IADD3 R20, P1, R37.reuse, R28, RZ ;  /* 0x0000001c25147210 */ /* 0x050fe20007f3e0ff */
[----:B------:R-:W-:Y:S01]  /*91810*/  IMAD.X R17, R2, 0x1, R29, P0 ;  /* 0x0000000102117824 */ /* 0x000fe200000e061d */
[----:B0-----:R-:W-:-:S03]  /*91820*/  IADD3 R18, P2, R37, R32, RZ ;  /* 0x0000002025127210 */ /* 0x001fc60007f5e0ff */
[C---:B------:R-:W-:Y:S01]  /*91830*/  IMAD.X R21, R2.reuse, 0x1, R27, P1 ;  /* 0x0000000102157824 */ /* 0x040fe200008e061b */
[----:B------:R-:W-:Y:S01]  /*91840*/  IADD3 R12, P0, R37, R36, RZ ;  /* 0x00000024250c7210 */ /* 0x000fe20007f1e0ff */
[----:B------:R-:W-:-:S03]  /*91850*/  IMAD.X R19, R2, 0x1, R31, P2 ;  /* 0x0000000102137824 */ /* 0x000fc600010e061f */
[----:B------:R0:W-:Y:S04]  /*91860*/  STL.64 [R1+0x2ef0], R20 ;  /* 0x002ef01401007387 */ /* 0x0001e80000100a00 */
[----:B------:R1:W-:Y:S01]  /*91870*/  STL.64 [R1+0x2ef8], R16 ;  /* 0x002ef81001007387 */ /* 0x0003e20000100a00 */
[----:B0-----:R-:W-:-:S03]  /*91880*/  IADD3 R20, P1, R37, R34, RZ ;  /* 0x0000002225147210 */ /* 0x001fc60007f3e0ff */
[----:B------:R0:W-:Y:S01]  /*91890*/  STL.64 [R1+0x2f00], R18 ;  /* 0x002f001201007387 */ /* 0x0001e20000100a00 */
[----:B-1----:R-:W-:Y:S02]  /*918a0*/  IMAD.MOV.U32 R17, RZ, RZ, R13 ;  /* 0x000000ffff117224 */ /* 0x002fe400078e000d */
[----:B------:R-:W-:Y:S01]  /*918b0*/  IMAD.MOV.U32 R16, RZ, RZ, R14 ;  /* 0x000000ffff107224 */ /* 0x000fe200078e000e */
[----:B------:R-:W-:Y:S01]  /*918c0*/  IADD3 R14, P2, R37, R6, RZ ;  /* 0x00000006250e7210 */ /* 0x000fe20007f5e0ff */
[C---:B------:R-:W-:Y:S02]  /*918d0*/  IMAD.X R21, R2.reuse, 0x1, R33, P1 ;  /* 0x0000000102157824 */ /* 0x040fe400008e0621 */
[----:B------:R-:W-:Y:S02]  /*918e0*/  IMAD.X R13, R2, 0x1, R35, P0 ;  /* 0x00000001020d7824 */ /* 0x000fe400000e0623 */
[----:B0-----:R-:W-:Y:S01]  /*918f0*/  IMAD.MOV.U32 R19, RZ, RZ, R17 ;  /* 0x000000ffff137224 */ /* 0x001fe200078e0011 */
[----:B------:R-:W-:Y:S01]  /*91900*/  STL.64 [R1+0x2f08], R20 ;  /* 0x002f081401007387 */ /* 0x000fe20000100a00 */
[----:B------:R-:W-:-:S02]  /*91910*/  IMAD.MOV.U32 R17, RZ, RZ, R15 ;  /* 0x000000ffff117224 */ /* 0x000fc400078e000f */
[----:B------:R-:W-:Y:S01]  /*91920*/  IMAD.X R15, R2, 0x1, R5, P2 ;  /* 0x00000001020f7824 */ /* 0x000fe200010e0605 */
[----:B------:R-:W-:Y:S04]  /*91930*/  STL.64 [R1+0x5908], R32 ;  /* 0x0059082001007387 */ /* 0x000fe80000100a00 */
[----:B------:R0:W-:Y:S04]  /*91940*/  STL.64 [R1+0x2f10], R12 ;  /* 0x002f100c01007387 */ /* 0x0001e80000100a00 */
[----:B0-----:R-:W2:Y:S04]  /*91950*/  LDL.LU.64 R12, [R1+0x5940] ;  /* 0x00594000010c7983 */ /* 0x001ea80000300a00 */
[----:B------:R0:W-:Y:S04]  /*91960*/  STL.64 [R1+0x2f18], R14 ;  /* 0x002f180e01007387 */ /* 0x0001e80000100a00 */
[----:B0-----:R-:W3:Y:S01]  /*91970*/  LDL.LU.64 R14, [R1+0x5938] ;  /* 0x00593800010e7983 */ /* 0x001ee20000300a00 */
[----:B------:R-:W-:Y:S01]  /*91980*/  IADD3 R20, P1, R37, R10, RZ ;  /* 0x0000000a25147210 */ /* 0x000fe20007f3e0ff */
[----:B------:R-:W-:-:S04]  /*91990*/  IMAD.MOV.U32 R33, RZ, RZ, R19 ;  /* 0x000000ffff217224 */ /* 0x000fc800078e0013 */
[----:B------:R-:W-:Y:S02]  /*919a0*/  IMAD.X R21, R2, 0x1, R7, P1 ;  /* 0x0000000102157824 */ /* 0x000fe400008e0607 */
[----:B------:R-:W-:Y:S02]  /*919b0*/  IMAD.MOV.U32 R18, RZ, RZ, R16 ;  /* 0x000000ffff127224 */ /* 0x000fe400078e0010 */
[----:B------:R-:W-:Y:S01]  /*919c0*/  IMAD.MOV.U32 R19, RZ, RZ, R17 ;  /* 0x000000ffff137224 */ /* 0x000fe200078e0011 */
[----:B------:R0:W-:Y:S01]  /*919d0*/  STL.64 [R1+0x2f20], R20 ;  /* 0x002f201401007387 */ /* 0x0001e20000100a00 */
[----:B------:R-:W-:-:S03]  /*919e0*/  IMAD.MOV.U32 R17, RZ, RZ, R33 ;  /* 0x000000ffff117224 */ /* 0x000fc600078e0021 */
[----:B0-----:R-:W4:Y:S04]  /*919f0*/  LDL.LU.64 R20, [R1+0x5930] ;  /* 0x0059300001147983 */ /* 0x001f280000300a00 */
[----:B------:R3:W-:Y:S01]  /*91a00*/  STL.64 [R1+0x58f8], R6 ;  /* 0x0058f80601007387 */ /* 0x0007e20000100a00 */
[C---:B--2---:R-:W-:Y:S02]  /*91a10*/  IADD3 R16, P0, R37.reuse, R12, RZ ;  /* 0x0000000c25107210 */ /* 0x044fe40007f1e0ff */
[----:B---3--:R-:W-:Y:S01]  /*91a20*/  IADD3 R6, P1, R37, R15, RZ ;  /* 0x0000000f25067210 */ /* 0x008fe20007f3e0ff */
[----:B------:R0:W-:Y:S02]  /*91a30*/  STL.64 [R1+0x58e8], R14 ;  /* 0x0058e80e01007387 */ /* 0x0001e40000100a00 */
[----:B0-----:R-:W-:-:S02]  /*91a40*/  IMAD.MOV.U32 R15, RZ, RZ, R17 ;  /* 0x000000ffff0f7224 */ /* 0x001fc400078e0011 */
[----:B------:R-:W-:-:S05]  /*91a50*/  IMAD.X R17, R2, 0x1, R11, P0 ;  /* 0x0000000102117824 */ /* 0x000fca00000e060b */
[----:B------:R0:W-:Y:S04]  /*91a60*/  STL.64 [R1+0x2f28], R16 ;  /* 0x002f281001007387 */ /* 0x0001e80000100a00 */
[----:B0-----:R-:W2:Y:S01]  /*91a70*/  LDL.LU.64 R16, [R1+0x5928] ;  /* 0x0059280001107983 */ /* 0x001ea20000300a00 */
[----:B------:R-:W-:Y:S01]  /*91a80*/  IMAD.MOV.U32 R33, RZ, RZ, R18 ;  /* 0x000000ffff217224 */ /* 0x000fe200078e0012 */
[C---:B------:R-:W-:Y:S02]  /*91a90*/  IADD3 R18, P2, R37.reuse, R14, RZ ;  /* 0x0000000e25127210 */ /* 0x040fe40007f5e0ff */
[----:B------:R2:W-:Y:S01]  /*91aa0*/  STL.64 [R1+0x58f0], R10 ;  /* 0x0058f00a01007387 */ /* 0x0005e20000100a00 */
[----:B------:R-:W-:Y:S02]  /*91ab0*/  IMAD.MOV.U32 R32, RZ, RZ, R19 ;  /* 0x000000ffff207224 */ /* 0x000fe400078e0013 */
[----:B------:R-:W-:Y:S01]  /*91ac0*/  IMAD.X R19, R2, 0x1, R13, P2 ;  /* 0x0000000102137824 */ /* 0x000fe200010e060d */
[----:B--2---:R-:W-:-:S02]  /*91ad0*/  IADD3 R10, P0, R37, R16, RZ ;  /* 0x00000010250a7210 */ /* 0x004fc40007f1e0ff */
[----:B------:R-:W2:Y:S04]  /*91ae0*/  LDL.LU R37, [R1+0x5920] ;  /* 0x0059200001257983 */ /* 0x000ea80000300800 */
[----:B------:R0:W-:Y:S04]  /*91af0*/  STL.64 [R1+0x2f30], R18 ;  /* 0x002f301201007387 */ /* 0x0001e80000100a00 */
[----:B0-----:R-:W3:Y:S01]  /*91b00*/  LDL.LU.64 R18, [R1+0x5918] ;  /* 0x0059180001127983 */ /* 0x001ee20000300a00 */
[----:B------:R-:W-:-:S03]  /*91b10*/  IMAD.X R11, R2, 0x1, R38, P0 ;  /* 0x00000001020b7824 */ /* 0x000fc600000e0626 */
[----:B------:R-:W-:Y:S01]  /*91b20*/  STL.64 [R1+0x5900], R12 ;  /* 0x0059000c01007387 */ /* 0x000fe20000100a00 */
[----:B--2---:R-:W-:-:S05]  /*91b30*/  IMAD.X R7, R2, 0x1, R37, P1 ;  /* 0x0000000102077824 */ /* 0x004fca00008e0625 */
[----:B------:R0:W-:Y:S04]  /*91b40*/  STL.64 [R1+0x2f38], R6 ;  /* 0x002f380601007387 */ /* 0x0001e80000100a00 */
[----:B------:R-:W2:Y:S04]  /*91b50*/  LDL.LU R2, [R1+0x5910] ;  /* 0x0059100001027983 */ /* 0x000ea80000300800 */
[----:B------:R1:W-:Y:S01]  /*91b60*/  STL.64 [R1+0x2ec0], R10 ;  /* 0x002ec00a01007387 */ /* 0x0003e20000100a00 */
[----:B0-----:R-:W-:Y:S01]  /*91b70*/  IMAD.MOV.U32 R6, RZ, RZ, R33 ;  /* 0x000000ffff067224 */ /* 0x001fe200078e0021 */
[C---:B---3--:R-:W-:Y:S01]  /*91b80*/  IADD3 R12, P2, R15.reuse, R18, RZ ;  /* 0x000000120f0c7210 */ /* 0x048fe20007f5e0ff */
[----:B------:R-:W-:Y:S01]  /*91b90*/  IMAD.MOV.U32 R7, RZ, RZ, R32 ;  /* 0x000000ffff077224 */ /* 0x000fe200078e0020 */
[C---:B----4-:R-:W-:Y:S01]  /*91ba0*/  IADD3 R32, P1, R15.reuse, R20, RZ ;  /* 0x000000140f207210 */ /* 0x050fe20007f3e0ff */
[----:B------:R0:W-:Y:S02]  /*91bb0*/  STL.64 [R1+0x58e0], R16 ;  /* 0x0058e01001007387 */ /* 0x0001e40000100a00 */
[----:B------:R-:W-:Y:S01]  /*91bc0*/  IMAD.X R13, R6, 0x1, R17, P2 ;  /* 0x00000001060d7824 */ /* 0x000fe200010e0611 */
[----:B-1----:R-:W-:Y:S01]  /*91bd0*/  IADD3 R10, P0, R15, R22, RZ ;  /* 0x000000160f0a7210 */ /* 0x002fe20007f1e0ff */
[----:B0-----:R-:W-:-:S04]  /*91be0*/  IMAD.MOV.U32 R16, RZ, RZ, R6 ;  /* 0x000000ffff107224 */ /* 0x001fc800078e0006 */
[C---:B------:R-:W-:Y:S01]  /*91bf0*/  IMAD.X R33, R16.reuse, 0x1, R19, P1 ;  /* 0x0000000110217824 */ /* 0x040fe200008e0613 */
[----:B------:R0:W-:Y:S04]  /*91c00*/  STL.64 [R1+0x2ec8], R12 ;  /* 0x002ec80c01007387 */ /* 0x0001e80000100a00 */
[----:B------:R1:W-:Y:S01]  /*91c10*/  STL.64 [R1+0x2ed0], R32 ;  /* 0x002ed02001007387 */ /* 0x0003e20000100a00 */
[----:B------:R-:W-:Y:S01]  /*91c20*/  IMAD.X R11, R16, 0x1, R21, P0 ;  /* 0x00000001100b7824 */ /* 0x000fe200000e0615 */
[C---:B0-----:R-:W-:Y:S02]  /*91c30*/  IADD3 R12, P2, R15.reuse, R24, RZ ;  /* 0x000000180f0c7210 */ /* 0x041fe40007f5e0ff */
[----:B-1----:R-:W-:-:S03]  /*91c40*/  IADD3 R32, P1, R15, R26, RZ ;  /* 0x0000001a0f207210 */ /* 0x002fc60007f3e0ff */
[C---:B------:R-:W-:Y:S01]  /*91c50*/  IMAD.X R13, R16.reuse, 0x1, R23, P2 ;  /* 0x00000001100d7824 */ /* 0x040fe200010e0617 */
[----:B------:R-:W-:Y:S01]  /*91c60*/  STL.64 [R1+0x2ea8], R10 ;  /* 0x002ea80a01007387 */ /* 0x000fe20000100a00 */
[----:B------:R-:W-:-:S03]  /*91c70*/  IMAD.X R33, R16, 0x1, R25, P1 ;  /* 0x0000000110217824 */ /* 0x000fc600008e0619 */
[----:B------:R-:W-:Y:S04]  /*91c80*/  STL.64 [R1+0x2eb0], R12 ;  /* 0x002eb00c01007387 */ /* 0x000fe80000100a00 */
[----:B------:R0:W-:Y:S04]  /*91c90*/  STL.64 [R1+0x2eb8], R32 ;  /* 0x002eb82001007387 */ /* 0x0001e80000100a00 */
[----:B0-----:R-:W3:Y:S01]  /*91ca0*/  LDL.LU.64 R32, [R1+0x5908] ;  /* 0x0059080001207983 */ /* 0x001ee20000300a00 */
[C---:B------:R-:W-:Y:S02]  /*91cb0*/  IADD3 R10, P0, R15.reuse, R28, RZ ;  /* 0x0000001c0f0a7210 */ /* 0x040fe40007f1e0ff */
[----:B------:R-:W-:-:S03]  /*91cc0*/  IADD3 R12, P2, R15, R30, RZ ;  /* 0x0000001e0f0c7210 */ /* 0x000fc60007f5e0ff */
[C---:B------:R-:W-:Y:S02]  /*91cd0*/  IMAD.X R11, R16.reuse, 0x1, R27, P0 ;  /* 0x00000001100b7824 */ /* 0x040fe400000e061b */
[----:B------:R-:W-:Y:S01]  /*91ce0*/  IMAD.X R13, R16, 0x1, R29, P2 ;  /* 0x00000001100d7824 */ /* 0x000fe200010e061d */
[----:B------:R-:W-:Y:S01]  /*91cf0*/  STL [R1+0x58c8], R25 ;  /* 0x0058c81901007387 */ /* 0x000fe20000100800 */
[----:B------:R-:W-:-:S03]  /*91d00*/  IMAD.MOV.U32 R14, RZ, RZ, R7 ;  /* 0x000000ffff0e7224 */ /* 0x000fc600078e0007 */
[----:B------:R0:W-:Y:S04]  /*91d10*/  STL.64 [R1+0x2e58], R10 ;  /* 0x002e580a01007387 */ /* 0x0001e80000100a00 */
[----:B------:R-:W-:Y:S04]  /*91d20*/  STL.64 [R1+0x58d8], R26 ;  /* 0x0058d81a01007387 */ /* 0x000fe80000100a00 */
[----:B------:R1:W-:Y:S01]  /*91d30*/  STL.64 [R1+0x2e60], R12 ;  /* 0x002e600c01007387 */ /* 0x0003e20000100a00 */
[----:B0-----:R-:W-:-:S03]  /*91d40*/  IADD3 R10, P0, R15, R34, RZ ;  /* 0x000000220f0a7210 */ /* 0x001fc60007f1e0ff */
[----:B-1----:R-:W4:Y:S04]  /*91d50*/  LDL.LU.64 R12, [R1+0x5900] ;  /* 0x00590000010c7983 */ /* 0x002f280000300a00 */
[----:B------:R-:W-:Y:S01]  /*91d60*/  STL.64 [R1+0x58d0], R28 ;  /* 0x0058d01c01007387 */ /* 0x000fe20000100a00 */
[----:B---3--:R-:W-:-:S05]  /*91d70*/  IADD3 R6, P1, R15, R32, RZ ;  /* 0x000000200f067210 */ /* 0x008fca0007f3e0ff */
[----:B------:R-:W-:-:S05]  /*91d80*/  IMAD.X R7, R16, 0x1, R31, P1 ;  /* 0x0000000110077824 */ /* 0x000fca00008e061f */
[----:B------:R0:W-:Y:S04]  /*91d90*/  STL.64 [R1+0x2e68], R6 ;  /* 0x002e680601007387 */ /* 0x0001e80000100a00 */
[----:B0-----:R-:W3:Y:S04]  /*91da0*/  LDL.LU.64 R6, [R1+0x58f8] ;  /* 0x0058f80001067983 */ /* 0x001ee80000300a00 */
[----:B------:R0:W-:Y:S02]  /*91db0*/  STL.64 [R1+0x58c0], R30 ;  /* 0x0058c01e01007387 */ /* 0x0001e40000100a00 */
[----:B0-----:R-:W-:-:S04]  /*91dc0*/  IMAD.MOV.U32 R30, RZ, RZ, R16 ;  /* 0x000000ffff1e7224 */ /* 0x001fc800078e0010 */
[----:B------:R-:W-:-:S05]  /*91dd0*/  IMAD.X R11, R30, 0x1, R33, P0 ;  /* 0x000000011e0b7824 */ /* 0x000fca00000e0621 */
[----:B------:R0:W-:Y:S04]  /*91de0*/  STL.64 [R1+0x2e70], R10 ;  /* 0x002e700a01007387 */ /* 0x0001e80000100a00 */
[----:B0-----:R-:W2:Y:S01]  /*91df0*/  LDL.LU.64 R10, [R1+0x58f0] ;  /* 0x0058f000010a7983 */ /* 0x001ea20000300a00 */
[----:B------:R-:W-:Y:S02]  /*91e00*/  IMAD.MOV.U32 R29, RZ, RZ, R15 ;  /* 0x000000ffff1d7224 */ /* 0x000fe400078e000f */
[----:B------:R-:W-:-:S03]  /*91e10*/  IMAD.MOV.U32 R17, RZ, RZ, R14 ;  /* 0x000000ffff117224 */ /* 0x000fc600078e000e */
[----:B------:R-:W-:-:S05]  /*91e20*/  IADD3 R14, P2, R29, R36, RZ ;  /* 0x000000241d0e7210 */ /* 0x000fca0007f5e0ff */
[----:B------:R-:W-:Y:S01]  /*91e30*/  IMAD.X R15, R30, 0x1, R35, P2 ;  /* 0x000000011e0f7824 */ /* 0x000fe200010e0623 */
[C---:B----4-:R-:W-:Y:S01]  /*91e40*/  IADD3 R16, P2, R29.reuse, R12, RZ ;  /* 0x0000000c1d107210 */ /* 0x050fe20007f5e0ff */
[----:B------:R-:W-:Y:S01]  /*91e50*/  IMAD.MOV.U32 R25, RZ, RZ, R17 ;  /* 0x000000ffff197224 */ /* 0x000fe200078e0011 */
[----:B---3--:R-:W-:-:S05]  /*91e60*/  IADD3 R26, P1, R29, R6, RZ ;  /* 0x000000061d1a7210 */ /* 0x008fca0007f3e0ff */
[----:B------:R-:W-:Y:S04]  /*91e70*/  STL [R1+0x2e80], R26 ;  /* 0x002e801a01007387 */ /* 0x000fe80000100800 */
[----:B------:R0:W-:Y:S04]  /*91e80*/  STL.64 [R1+0x58b8], R32 ;  /* 0x0058b82001007387 */ /* 0x0001e80000100a00 */
[----:B------:R1:W-:Y:S01]  /*91e90*/  STL.64 [R1+0x2e78], R14 ;  /* 0x002e780e01007387 */ /* 0x0003e20000100a00 */
[----:B0-----:R-:W-:Y:S02]  /*91ea0*/  IMAD.MOV.U32 R32, RZ, RZ, R26 ;  /* 0x000000ffff207224 */ /* 0x001fe400078e001a */
[----:B------:R-:W-:-:S02]  /*91eb0*/  IMAD.MOV.U32 R33, RZ, RZ, R27 ;  /* 0x000000ffff217224 */ /* 0x000fc400078e001b */
[C---:B------:R-:W-:Y:S01]  /*91ec0*/  IMAD.X R33, R30.reuse, 0x1, R5, P1 ;  /* 0x000000011e217824 */ /* 0x040fe200008e0605 */
[----:B-1----:R-:W3:Y:S01]  /*91ed0*/  LDL.LU.64 R14, [R1+0x58e8] ;  /* 0x0058e800010e7983 */ /* 0x002ee20000300a00 */
[----:B--2---:R-:W-:Y:S01]  /*91ee0*/  IADD3 R26, P0, R29, R10, RZ ;  /* 0x0000000a1d1a7210 */ /* 0x004fe20007f1e0ff */
[----:B------:R-:W-:-:S04]  /*91ef0*/  IMAD.X R17, R30, 0x1, R11, P2 ;  /* 0x000000011e117824 */ /* 0x000fc800010e060b */
[----:B------:R-:W-:Y:S01]  /*91f00*/  IMAD.X R27, R30, 0x1, R7, P0 ;  /* 0x000000011e1b7824 */ /* 0x000fe200000e0607 */
[----:B------:R-:W-:Y:S04]  /*91f10*/  STL [R1+0x2e84], R33 ;  /* 0x002e842101007387 */ /* 0x000fe80000100800 */
[----:B------:R-:W-:Y:S04]  /*91f20*/  STL.64 [R1+0x2e88], R26 ;  /* 0x002e881a01007387 */ /* 0x000fe80000100a00 */
[----:B------:R0:W-:Y:S04]  /*91f30*/  STL.64 [R1+0x2e90], R16 ;  /* 0x002e901001007387 */ /* 0x0001e80000100a00 */
[----:B0-----:R-:W2:Y:S01]  /*91f40*/  LDL.LU.64 R16, [R1+0x58e0] ;  /* 0x0058e00001107983 */ /* 0x001ea20000300a00 */
[----:B------:R-:W-:Y:S01]  /*91f50*/  IMAD.MOV.U32 R31, RZ, RZ, R25 ;  /* 0x000000ffff1f7224 */ /* 0x000fe200078e0019 */
[----:B------:R-:W-:-:S02]  /*91f60*/  SHF.R.S32.HI R25, RZ, 0x1f, R2 ;  /* 0x0000001fff197819 */ /* 0x000fc40000011402 */
[C---:B---3--:R-:W-:Y:S02]  /*91f70*/  IADD3 R32, P1, R29.reuse, R14, RZ ;  /* 0x0000000e1d207210 */ /* 0x048fe40007f3e0ff */
[----:B------:R-:W-:-:S03]  /*91f80*/  IADD3 R26, P0, R29, R15, RZ ;  /* 0x0000000f1d1a7210 */ /* 0x000fc60007f1e0ff */
[C---:B------:R-:W-:Y:S02]  /*91f90*/  IMAD.X R33, R30.reuse, 0x1, R13, P1 ;  /* 0x000000011e217824 */ /* 0x040fe400008e060d */
[----:B------:R-:W-:-:S03]  /*91fa0*/  IMAD.X R27, R30, 0x1, R37, P0 ;  /* 0x000000011e1b7824 */ /* 0x000fc600000e0625 */
[----:B------:R0:W-:Y:S04]  /*91fb0*/  STL.64 [R1+0x2e98], R32 ;  /* 0x002e982001007387 */ /* 0x0001e80000100a00 */
[----:B------:R1:W-:Y:S01]  /*91fc0*/  STL.64 [R1+0x2ea0], R26 ;  /* 0x002ea01a01007387 */ /* 0x0003e20000100a00 */
[C---:B0-----:R-:W-:Y:S02]  /*91fd0*/  IADD3 R32, P1, R2.reuse, R18, RZ ;  /* 0x0000001202207210 */ /* 0x041fe40007f3e0ff */
[----:B-1----:R-:W-:Y:S02]  /*91fe0*/  IADD3 R26, P0, R2, R20, RZ ;  /* 0x00000014021a7210 */ /* 0x002fe40007f1e0ff */
[----:B--2---:R-:W-:-:S05]  /*91ff0*/  IADD3 R28, P2, R29, R16, RZ ;  /* 0x000000101d1c7210 */ /* 0x004fca0007f5e0ff */
[----:B------:R-:W-:Y:S02]  /*92000*/  IMAD.X R29, R30, 0x1, R38, P2 ;  /* 0x000000011e1d7824 */ /* 0x000fe400010e0626 */
[----:B------:R-:W-:-:S03]  /*92010*/  IMAD.X R33, R25, 0x1, R17, P1 ;  /* 0x0000000119217824 */ /* 0x000fc600008e0611 */
[----:B------:R0:W-:Y:S01]  /*92020*/  STL.64 [R1+0x2e40], R28 ;  /* 0x002e401c01007387 */ /* 0x0001e20000100a00 */
[----:B------:R-:W-:Y:S01]  /*92030*/  IMAD.X R27, R25, 0x1, R19, P0 ;  /* 0x00000001191b7824 */ /* 0x000fe200000e0613 */
[C---:B------:R-:W-:Y:S02]  /*92040*/  IADD3 R30, P1, R2.reuse, R24, RZ ;  /* 0x00000018021e7210 */ /* 0x040fe40007f3e0ff */
[----:B------:R1:W-:Y:S01]  /*92050*/  STL.64 [R1+0x2e48], R32 ;  /* 0x002e482001007387 */ /* 0x0003e20000100a00 */
[----:B0-----:R-:W-:-:S03]  /*92060*/  IADD3 R28, P2, R2, R22, RZ ;  /* 0x00000016021c7210 */ /* 0x001fc60007f5e0ff */
[----:B------:R-:W-:Y:S02]  /*92070*/  STL.64 [R1+0x58a8], R16 ;  /* 0x0058a81001007387 */ /* 0x000fe40000100a00 */
[C---:B------:R-:W-:Y:S02]  /*92080*/  IMAD.X R29, R25.reuse, 0x1, R21, P2 ;  /* 0x00000001191d7824 */ /* 0x040fe400010e0615 */
[----:B------:R0:W-:Y:S01]  /*92090*/  STL.64 [R1+0x2e50], R26 ;  /* 0x002e501a01007387 */ /* 0x0001e20000100a00 */
[----:B-1----:R-:W-:Y:S02]  /*920a0*/  IMAD.MOV.U32 R33, RZ, RZ, R31 ;  /* 0x000000ffff217224 */ /* 0x002fe400078e001f */
[----:B------:R-:W-:Y:S01]  /*920b0*/  IMAD.X R31, R25, 0x1, R23, P1 ;  /* 0x00000001191f7824 */ /* 0x000fe200008e0617 */
[----:B0-----:R-:W2:Y:S04]  /*920c0*/  LDL.LU.64 R26, [R1+0x58d8] ;  /* 0x0058d800011a7983 */ /* 0x001ea80000300a00 */
[----:B------:R-:W-:Y:S04]  /*920d0*/  STL.64 [R1+0x58b0], R18 ;  /* 0x0058b01201007387 */ /* 0x000fe80000100a00 */
[----:B------:R0:W-:Y:S04]  /*920e0*/  STL.64 [R1+0x2dd8], R28 ;  /* 0x002dd81c01007387 */ /* 0x0001e80000100a00 */
[----:B0-----:R-:W3:Y:S04]  /*920f0*/  LDL.LU.64 R28, [R1+0x58d0] ;  /* 0x0058d000011c7983 */ /* 0x001ee80000300a00 */
[----:B------:R-:W-:Y:S04]  /*92100*/  STL.64 [R1+0x5898], R20 ;  /* 0x0058981401007387 */ /* 0x000fe80000100a00 */
[----:B------:R-:W4:Y:S04]  /*92110*/  LDL.LU R25, [R1+0x58c8] ;  /* 0x0058c80001197983 */ /* 0x000f280000300800 */
[----:B------:R0:W-:Y:S01]  /*92120*/  STL.64 [R1+0x2de0], R30 ;  /* 0x002de01e01007387 */ /* 0x0001e20000100a00 */
[----:B------:R-:W-:-:S03]  /*92130*/  IMAD.MOV.U32 R17, RZ, RZ, R33 ;  /* 0x000000ffff117224 */ /* 0x000fc600078e0021 */
[----:B0-----:R-:W3:Y:S04]  /*92140*/  LDL.LU.64 R30, [R1+0x58c0] ;  /* 0x0058c000011e7983 */ /* 0x001ee80000300a00 */
[----:B------:R0:W-:Y:S02]  /*92150*/  STL.64 [R1+0x5890], R22 ;  /* 0x0058901601007387 */ /* 0x0001e40000100a00 */
[----:B0-----:R-:W-:Y:S02]  /*92160*/  SHF.R.S32.HI R23, RZ, 0x1f, R2 ;  /* 0x0000001fff177819 */ /* 0x001fe40000011402 */
[----:B--2---:R-:W-:-:S05]  /*92170*/  IADD3 R32, P0, R2, R26, RZ ;  /* 0x0000001a02207210 */ /* 0x004fca0007f1e0ff */
[----:B----4-:R-:W-:-:S05]  /*92180*/  IMAD.X R33, R23, 0x1, R25, P0 ;  /* 0x0000000117217824 */ /* 0x010fca00000e0619 */
[----:B------:R0:W-:Y:S04]  /*92190*/  STL.64 [R1+0x2de8], R32 ;  /* 0x002de82001007387 */ /* 0x0001e80000100a00 */
[----:B0-----:R-:W2:Y:S01]  /*921a0*/  LDL.LU.64 R32, [R1+0x58b8] ;  /* 0x0058b80001207983 */ /* 0x001ea20000300a00 */
[C---:B---3--:R-:W-:Y:S02]  /*921b0*/  IADD3 R18, P2, R2.reuse, R28, RZ ;  /* 0x0000001c02127210 */ /* 0x048fe40007f5e0ff */
[----:B------:R-:W-:-:S03]  /*921c0*/  IADD3 R20, P1, R2, R30, RZ ;  /* 0x0000001e02147210 */ /* 0x000fc60007f3e0ff */
[C---:B------:R-:W-:Y:S01]  /*921d0*/  IMAD.X R19, R23.reuse, 0x1, R27, P2 ;  /* 0x0000000117137824 */ /* 0x040fe200010e061b */
[----:B------:R-:W-:Y:S01]  /*921e0*/  STL.64 [R1+0x5888], R24 ;  /* 0x0058881801007387 */ /* 0x000fe20000100a00 */
[----:B------:R-:W-:-:S03]  /*921f0*/  IMAD.X R21, R23, 0x1, R29, P1 ;  /* 0x0000000117157824 */ /* 0x000fc600008e061d */
[----:B------:R0:W-:Y:S04]  /*92200*/  STL.64 [R1+0x2df0], R18 ;  /* 0x002df01201007387 */ /* 0x0001e80000100a00 */
[----:B------:R1:W-:Y:S01]  /*92210*/  STL.64 [R1+0x2df8], R20 ;  /* 0x002df81401007387 */ /* 0x0003e20000100a00 */
[C---:B0-----:R-:W-:Y:S02]  /*92220*/  IADD3 R18, P2, R2.reuse, R34, RZ ;  /* 0x0000002202127210 */ /* 0x041fe40007f5e0ff */
[----:B-1----:R-:W-:-:S05]  /*92230*/  IADD3 R20, P1, R2, R36, RZ ;  /* 0x0000002402147210 */ /* 0x002fca0007f3e0ff */
[C---:B------:R-:W-:Y:S01]  /*92240*/  IMAD.X R21, R23.reuse, 0x1, R35, P1 ;  /* 0x0000000117157824 */ /* 0x040fe200008e0623 */
[C---:B------:R-:W-:Y:S02]  /*92250*/  IADD3 R16, P1, R2.reuse, R12, RZ ;  /* 0x0000000c02107210 */ /* 0x040fe40007f3e0ff */
[----:B--2---:R-:W-:Y:S01]  /*92260*/  IADD3 R24, P0, R2, R32, RZ ;  /* 0x0000002002187210 */ /* 0x004fe20007f1e0ff */
[----:B------:R-:W-:-:S04]  /*92270*/  IMAD.X R19, R23, 0x1, R33, P2 ;  /* 0x0000000117137824 */ /* 0x000fc800010e0621 */
[----:B------:R-:W-:-:S05]  /*92280*/  IMAD.X R25, R23, 0x1, R31, P0 ;  /* 0x0000000117197824 */ /* 0x000fca00000e061f */
[----:B------:R0:W-:Y:S04]  /*92290*/  STL.64 [R1+0x2e00], R24 ;  /* 0x002e001801007387 */ /* 0x0001e80000100a00 */
[----:B------:R1:W-:Y:S01]  /*922a0*/  STL.64 [R1+0x2e08], R18 ;  /* 0x002e081201007387 */ /* 0x0003e20000100a00 */
[C---:B0-----:R-:W-:Y:S02]  /*922b0*/  IADD3 R24, P0, R2.reuse, R6, RZ ;  /* 0x0000000602187210 */ /* 0x041fe40007f1e0ff */
[----:B-1----:R-:W-:-:S03]  /*922c0*/  IADD3 R18, P2, R2, R10, RZ ;  /* 0x0000000a02127210 */ /* 0x002fc60007f5e0ff */
[C---:B------:R-:W-:Y:S01]  /*922d0*/  IMAD.X R25, R23.reuse, 0x1, R5, P0 ;  /* 0x0000000117197824 */ /* 0x040fe200000e0605 */
[----:B------:R0:W-:Y:S01]  /*922e0*/  STL.64 [R1+0x2e10], R20 ;  /* 0x002e101401007387 */ /* 0x0001e20000100a00 */
[----:B------:R-:W-:-:S03]  /*922f0*/  IMAD.X R19, R23, 0x1, R7, P2 ;  /* 0x0000000117137824 */ /* 0x000fc600010e0607 */
[----:B------:R-:W-:Y:S04]  /*92300*/  STL.64 [R1+0x2e18], R24 ;  /* 0x002e181801007387 */ /* 0x000fe80000100a00 */
[----:B------:R1:W-:Y:S01]  /*92310*/  STL.64 [R1+0x2e20], R18 ;  /* 0x002e201201007387 */ /* 0x0003e20000100a00 */
[----:B0-----:R-:W-:Y:S02]  /*92320*/  IMAD.MOV.U32 R21, RZ, RZ, R17 ;  /* 0x000000ffff157224 */ /* 0x001fe400078e0011 */
[----:B------:R-:W-:Y:S01]  /*92330*/  IMAD.X R17, R23, 0x1, R11, P1 ;  /* 0x0000000117117824 */ /* 0x000fe200008e060b */
[----:B-1----:R-:W2:Y:S04]  /*92340*/  LDL.LU.64 R18, [R1+0x58b0] ;  /* 0x0058b00001127983 */ /* 0x002ea80000300a00 */
[----:B------:R-:W-:Y:S04]  /*92350*/  STL.64 [R1+0x5878], R6 ;  /* 0x0058780601007387 */ /* 0x000fe80000100a00 */
[----:B------:R-:W-:Y:S04]  /*92360*/  STL.64 [R1+0x5870], R14 ;  /* 0x0058700e01007387 */ /* 0x000fe80000100a00 */
[----:B------:R0:W-:Y:S04]  /*92370*/  STL.64 [R1+0x2e28], R16 ;  /* 0x002e281001007387 */ /* 0x0001e80000100a00 */
[----:B0-----:R-:W3:Y:S01]  /*92380*/  LDL.LU.64 R16, [R1+0x58a8] ;  /* 0x0058a80001107983 */ /* 0x001ee20000300a00 */
[----:B------:R-:W-:Y:S01]  /*92390*/  IMAD.MOV.U32 R22, RZ, RZ, R21 ;  /* 0x000000ffff167224 */ /* 0x000fe200078e0015 */
[----:B------:R-:W-:-:S02]  /*923a0*/  IADD3 R24, P0, R2, R14, RZ ;  /* 0x0000000e02187210 */ /* 0x000fc40007f1e0ff */
[C---:B------:R-:W-:Y:S01]  /*923b0*/  IADD3 R20, P2, R2.reuse, R15, RZ ;  /* 0x0000000f02147210 */ /* 0x040fe20007f5e0ff */
[----:B------:R-:W-:Y:S01]  /*923c0*/  IMAD.MOV.U32 R25, RZ, RZ, R22 ;  /* 0x000000ffff197224 */ /* 0x000fe200078e0016 */
[----:B------:R0:W-:Y:S03]  /*923d0*/  STL.64 [R1+0x5880], R10 ;  /* 0x0058800a01007387 */ /* 0x0001e60000100a00 */
[----:B------:R-:W-:Y:S01]  /*923e0*/  IMAD.MOV.U32 R7, RZ, RZ, R25 ;  /* 0x000000ffff077224 */ /* 0x000fe200078e0019 */
[----:B---3--:R-:W-:Y:S02]  /*923f0*/  IADD3 R22, P1, R2, R16, RZ ;  /* 0x0000001002167210 */ /* 0x008fe40007f3e0ff */
[----:B------:R-:W2:Y:S01]  /*92400*/  LDL.LU R2, [R1+0x58a0] ;  /* 0x0058a00001027983 */ /* 0x000ea20000300800 */
[----:B0-----:R-:W-:-:S04]  /*92410*/  IMAD.MOV.U32 R10, RZ, RZ, R23 ;  /* 0x000000ffff0a7224 */ /* 0x001fc800078e0017 */
[C---:B------:R-:W-:Y:S02]  /*92420*/  IMAD.X R25, R10.reuse, 0x1, R13, P0 ;  /* 0x000000010a197824 */ /* 0x040fe400000e060d */
[C---:B------:R-:W-:Y:S02]  /*92430*/  IMAD.X R21, R10.reuse, 0x1, R37, P2 ;  /* 0x000000010a157824 */ /* 0x040fe400010e0625 */
[----:B------:R-:W-:Y:S01]  /*92440*/  IMAD.X R23, R10, 0x1, R38, P1 ;  /* 0x000000010a177824 */ /* 0x000fe200008e0626 */
[----:B------:R-:W-:Y:S04]  /*92450*/  STL.64 [R1+0x2e30], R24 ;  /* 0x002e301801007387 */ /* 0x000fe80000100a00 */
[----:B------:R0:W-:Y:S04]  /*92460*/  STL.64 [R1+0x2e38], R20 ;  /* 0x002e381401007387 */ /* 0x0001e80000100a00 */
[----:B0-----:R-:W3:Y:S04]  /*92470*/  LDL.LU.64 R20, [R1+0x5898] ;  /* 0x0058980001147983 */ /* 0x001ee80000300a00 */
[----:B------:R0:W-:Y:S04]  /*92480*/  STL.64 [R1+0x2dc0], R22 ;  /* 0x002dc01601007387 */ /* 0x0001e80000100a00 */
[----:B0-----:R-:W4:Y:S01]  /*92490*/  LDL.LU.64 R22, [R1+0x5890] ;  /* 0x0058900001167983 */ /* 0x001f220000300a00 */
[----:B--2---:R-:W-:-:S02]  /*924a0*/  IADD3 R24, P0, R2, R18, RZ ;  /* 0x0000001202187210 */ /* 0x004fc40007f1e0ff */
[----:B------:R-:W-:-:S05]  /*924b0*/  SHF.R.S32.HI R6, RZ, 0x1f, R2 ;  /* 0x0000001fff067819 */ /* 0x000fca0000011402 */
[----:B------:R-:W-:-:S05]  /*924c0*/  IMAD.X R25, R6, 0x1, R17, P0 ;  /* 0x0000000106197824 */ /* 0x000fca00000e0611 */
[----:B------:R0:W-:Y:S04]  /*924d0*/  STL.64 [R1+0x2dc8], R24 ;  /* 0x002dc81801007387 */ /* 0x0001e80000100a00 */
[----:B0-----:R-:W2:Y:S01]  /*924e0*/  LDL.LU.64 R24, [R1+0x5888] ;  /* 0x0058880001187983 */ /* 0x001ea20000300a00 */
[----:B---3--:R-:W-:-:S05]  /*924f0*/  IADD3 R14, P2, R2, R20, RZ ;  /* 0x00000014020e7210 */ /* 0x008fca0007f5e0ff */
[----:B------:R-:W-:Y:S01]  /*92500*/  IMAD.X R15, R6, 0x1, R19, P2 ;  /* 0x00000001060f7824 */ /* 0x000fe200010e0613 */
[----:B----4-:R-:W-:-:S05]  /*92510*/  IADD3 R10, P1, R2, R22, RZ ;  /* 0x00000016020a7210 */ /* 0x010fca0007f3e0ff */
[----:B------:R-:W-:Y:S04]  /*92520*/  STL [R1+0x2d58], R10 ;  /* 0x002d580a01007387 */ /* 0x000fe80000100800 */
[----:B------:R0:W-:Y:S04]  /*92530*/  STL.64 [R1+0x5868], R16 ;  /* 0x0058681001007387 */ /* 0x0001e80000100a00 */
[----:B------:R1:W-:Y:S01]  /*92540*/  STL.64 [R1+0x2dd0], R14 ;  /* 0x002dd00e01007387 */ /* 0x0003e20000100a00 */
[----:B0-----:R-:W-:Y:S02]  /*92550*/  IMAD.MOV.U32 R17, RZ, RZ, R11 ;  /* 0x000000ffff117224 */ /* 0x001fe400078e000b */
[----:B------:R-:W-:-:S02]  /*92560*/  IMAD.X R17, R6, 0x1, R21, P1 ;  /* 0x0000000106117824 */ /* 0x000fc400008e0615 */
[----:B------:R-:W-:-:S03]  /*92570*/  IMAD.MOV.U32 R16, RZ, RZ, R10 ;  /* 0x000000ffff107224 */ /* 0x000fc600078e000a */
[----:B------:R-:W-:Y:S04]  /*92580*/  STL [R1+0x2d5c], R17 ;  /* 0x002d5c1101007387 */ /* 0x000fe80000100800 */
[----:B------:R0:W-:Y:S01]  /*92590*/  STL.64 [R1+0x5858], R20 ;  /* 0x0058581401007387 */ /* 0x0001e20000100a00 */
[C---:B-1----:R-:W-:Y:S02]  /*925a0*/  IADD3 R14, P2, R2.reuse, R26, RZ ;  /* 0x0000001a020e7210 */ /* 0x042fe40007f5e0ff */
[----:B0-----:R-:W-:Y:S02]  /*925b0*/  SHF.R.S32.HI R20, RZ, 0x1f, R2 ;  /* 0x0000001fff147819 */ /* 0x001fe40000011402 */
[----:B------:R-:W-:-:S05]  /*925c0*/  IADD3 R16, P1, R2, R28, RZ ;  /* 0x0000001c02107210 */ /* 0x000fca0007f3e0ff */
        /* <DEDUP_REMOVED lines=27> */
[----:B0-----:R-:W4:Y:S01]  /*92780*/  LDL.LU.64 R14, [R1+0x5870] ;  /* 0x00587000010e7983 */ /* 0x001f220000300a00 */
[C---:B--2---:R-:W-:Y:S02]  /*92790*/  IADD3 R16, P1, R2.reuse, R10, RZ ;  /* 0x0000000a02107210 */ /* 0x044fe40007f3e0ff */
[----:B---3--:R-:W-:-:S03]  /*927a0*/  IADD3 R20, P2, R2, R6, RZ ;  /* 0x0000000602147210 */ /* 0x008fc60007f5e0ff */
[C---:B------:R-:W-:Y:S02]  /*927b0*/  IMAD.X R17, R30.reuse, 0x1, R7, P1 ;  /* 0x000000011e117824 */ /* 0x040fe400008e0607 */
[----:B------:R-:W-:-:S05]  /*927c0*/  IMAD.X R21, R30, 0x1, R5, P2 ;  /* 0x000000011e157824 */ /* 0x000fca00010e0605 */
[----:B------:R-:W-:Y:S04]  /*927d0*/  STL.64 [R1+0x2d98], R20 ;  /* 0x002d981401007387 */ /* 0x000fe80000100a00 */
[----:B------:R0:W-:Y:S04]  /*927e0*/  STL.64 [R1+0x2da0], R16 ;  /* 0x002da01001007387 */ /* 0x0001e80000100a00 */
[----:B0-----:R-:W2:Y:S01]  /*927f0*/  LDL.LU.64 R16, [R1+0x5868] ;  /* 0x0058680001107983 */ /* 0x001ea20000300a00 */
[----:B------:R-:W-:Y:S01]  /*92800*/  IADD3 R28, P0, R2, R12, RZ ;  /* 0x0000000c021c7210 */ /* 0x000fe20007f1e0ff */
[----:B------:R-:W-:-:S04]  /*92810*/  IMAD.MOV.U32 R31, RZ, RZ, R29 ;  /* 0x000000ffff1f7224 */ /* 0x000fc800078e001d */
[----:B------:R-:W-:Y:S01]  /*92820*/  IMAD.X R29, R30, 0x1, R11, P0 ;  /* 0x000000011e1d7824 */ /* 0x000fe200000e060b */
[----:B------:R0:W-:Y:S04]  /*92830*/  STL.64 [R1+0x5838], R6 ;  /* 0x0058380601007387 */ /* 0x0001e80000100a00 */
[----:B----4-:R-:W-:Y:S01]  /*92840*/  STL.64 [R1+0x5840], R14 ;  /* 0x0058400e01007387 */ /* 0x010fe20000100a00 */
[----:B------:R-:W-:-:S03]  /*92850*/  IADD3 R20, P2, R2, R14, RZ ;  /* 0x0000000e02147210 */ /* 0x000fc60007f5e0ff */
[----:B------:R1:W-:Y:S01]  /*92860*/  STL.64 [R1+0x2da8], R28 ;  /* 0x002da81c01007387 */ /* 0x0003e20000100a00 */
[----:B0-----:R-:W-:Y:S01]  /*92870*/  IADD3 R6, P1, R2, R15, RZ ;  /* 0x0000000f02067210 */ /* 0x001fe20007f3e0ff */
[----:B-1----:R-:W-:-:S04]  /*92880*/  IMAD.MOV.U32 R29, RZ, RZ, R30 ;  /* 0x000000ffff1d7224 */ /* 0x002fc800078e001e */
[C---:B------:R-:W-:Y:S01]  /*92890*/  IMAD.X R21, R29.reuse, 0x1, R13, P2 ;  /* 0x000000011d157824 */ /* 0x040fe200010e060d */
[----:B--2---:R-:W-:Y:S02]  /*928a0*/  IADD3 R28, P0, R2, R16, RZ ;  /* 0x00000010021c7210 */ /* 0x004fe40007f1e0ff */
[----:B------:R-:W2:Y:S04]  /*928b0*/  LDL.LU R2, [R1+0x5860] ;  /* 0x0058600001027983 */ /* 0x000ea80000300800 */
[----:B------:R0:W-:Y:S04]  /*928c0*/  STL.64 [R1+0x2db0], R20 ;  /* 0x002db01401007387 */ /* 0x0001e80000100a00 */
[----:B0-----:R-:W3:Y:S01]  /*928d0*/  LDL.LU.64 R20, [R1+0x5858] ;  /* 0x0058580001147983 */ /* 0x001ee20000300a00 */
[----:B------:R-:W-:-:S02]  /*928e0*/  IMAD.X R7, R29, 0x1, R37, P1 ;  /* 0x000000011d077824 */ /* 0x000fc400008e0625 */
[----:B------:R-:W-:-:S03]  /*928f0*/  IMAD.X R29, R29, 0x1, R38, P0 ;  /* 0x000000011d1d7824 */ /* 0x000fc600000e0626 */
[----:B------:R-:W-:Y:S04]  /*92900*/  STL.64 [R1+0x2db8], R6 ;  /* 0x002db80601007387 */ /* 0x000fe80000100a00 */
[----:B------:R0:W-:Y:S01]  /*92910*/  STL.64 [R1+0x2d40], R28 ;  /* 0x002d401c01007387 */ /* 0x0001e20000100a00 */
[----:B--2---:R-:W-:Y:S02]  /*92920*/  IADD3 R14, P2, R2, R18, RZ ;  /* 0x00000012020e7210 */ /* 0x004fe40007f5e0ff */
[----:B------:R-:W-:-:S05]  /*92930*/  SHF.R.S32.HI R30, RZ, 0x1f, R2 ;  /* 0x0000001fff1e7819 */ /* 0x000fca0000011402 */
[----:B------:R-:W-:Y:S01]  /*92940*/  IMAD.X R15, R30, 0x1, R17, P2 ;  /* 0x000000011e0f7824 */ /* 0x000fe200010e0611 */
[----:B0-----:R-:W-:-:S04]  /*92950*/  IADD3 R28, P0, R2, R22, RZ ;  /* 0x00000016021c7210 */ /* 0x001fc80007f1e0ff */
[----:B------:R-:W-:Y:S04]  /*92960*/  STL.64 [R1+0x2d48], R14 ;  /* 0x002d480e01007387 */ /* 0x000fe80000100a00 */
[----:B------:R0:W-:Y:S01]  /*92970*/  STL.64 [R1+0x5830], R16 ;  /* 0x0058301001007387 */ /* 0x0001e20000100a00 */
[----:B---3--:R-:W-:Y:S02]  /*92980*/  IADD3 R6, P1, R2, R20, RZ ;  /* 0x0000001402067210 */ /* 0x008fe40007f3e0ff */
[----:B0-----:R-:W-:-:S05]  /*92990*/  SHF.R.S32.HI R16, RZ, 0x1f, R2 ;  /* 0x0000001fff107819 */ /* 0x001fca0000011402 */
[C---:B------:R-:W-:Y:S02]  /*929a0*/  IMAD.X R7, R16.reuse, 0x1, R19, P1 ;  /* 0x0000000110077824 */ /* 0x040fe400008e0613 */
[----:B------:R-:W-:-:S03]  /*929b0*/  IMAD.X R29, R16, 0x1, R21, P0 ;  /* 0x00000001101d7824 */ /* 0x000fc600000e0615 */
        /* <DEDUP_REMOVED lines=13> */
[C---:B0-----:R-:W-:Y:S02]  /*92a90*/  IADD3 R6, P1, R2.reuse, R32, RZ ;  /* 0x0000002002067210 */ /* 0x041fe40007f3e0ff */
[----:B--2---:R-:W-:-:S05]  /*92aa0*/  IADD3 R20, P0, R2, R28, RZ ;  /* 0x0000001c02147210 */ /* 0x004fca0007f1e0ff */
[----:B------:R-:W-:-:S05]  /*92ab0*/  IMAD.X R21, R16, 0x1, R27, P0 ;  /* 0x0000000110157824 */ /* 0x000fca00000e061b */
[----:B------:R-:W-:Y:S04]  /*92ac0*/  STL.64 [R1+0x2cf0], R20 ;  /* 0x002cf01401007387 */ /* 0x000fe80000100a00 */
        /* <DEDUP_REMOVED lines=13> */
[----:B------:R-:W-:-:S04]  /*92ba0*/  IADD3 R28, P2, R2, R36, RZ ;  /* 0x00000024021c7210 */ /* 0x000fc80007f5e0ff */
[----:B------:R0:W-:Y:S01]  /*92bb0*/  STL.64 [R1+0x2d08], R16 ;  /* 0x002d081001007387 */ /* 0x0001e20000100a00 */
[----:B------:R-:W-:Y:S02]  /*92bc0*/  IMAD.MOV.U32 R27, RZ, RZ, R21 ;  /* 0x000000ffff1b7224 */ /* 0x000fe400078e0015 */
[----:B------:R-:W-:Y:S01]  /*92bd0*/  IMAD.X R29, R26, 0x1, R35, P2 ;  /* 0x000000011a1d7824 */ /* 0x000fe200010e0623 */
[----:B0-----:R-:W-:-:S04]  /*92be0*/  IADD3 R16, P0, R2, R10, RZ ;  /* 0x0000000a02107210 */ /* 0x001fc80007f1e0ff */
[----:B------:R-:W-:Y:S01]  /*92bf0*/  STL.64 [R1+0x2d10], R28 ;  /* 0x002d101c01007387 */ /* 0x000fe20000100a00 */
[----:B---3--:R-:W-:Y:S01]  /*92c00*/  IADD3 R20, P1, R2, R6, RZ ;  /* 0x0000000602147210 */ /* 0x008fe20007f3e0ff */
[----:B------:R-:W-:-:S04]  /*92c10*/  IMAD.X R17, R26, 0x1, R7, P0 ;  /* 0x000000011a117824 */ /* 0x000fc800000e0607 */
[----:B------:R-:W-:-:S05]  /*92c20*/  IMAD.X R21, R26, 0x1, R5, P1 ;  /* 0x000000011a157824 */ /* 0x000fca00008e0605 */
[----:B------:R-:W-:Y:S04]  /*92c30*/  STL.64 [R1+0x2d18], R20 ;  /* 0x002d181401007387 */ /* 0x000fe80000100a00 */
[----:B------:R0:W-:Y:S04]  /*92c40*/  STL.64 [R1+0x2d20], R16 ;  /* 0x002d201001007387 */ /* 0x0001e80000100a00 */
[----:B0-----:R-:W3:Y:S01]  /*92c50*/  LDL.LU.64 R16, [R1+0x5830] ;  /* 0x0058300001107983 */ /* 0x001ee20000300a00 */
[----:B------:R-:W-:-:S05]  /*92c60*/  IADD3 R28, P2, R2, R12, RZ ;  /* 0x0000000c021c7210 */ /* 0x000fca0007f5e0ff */
[----:B------:R-:W-:Y:S01]  /*92c70*/  IMAD.X R29, R26, 0x1, R11, P2 ;  /* 0x000000011a1d7824 */ /* 0x000fe200010e060b */
[----:B------:R0:W-:Y:S01]  /*92c80*/  STL.64 [R1+0x5808], R6 ;  /* 0x0058080601007387 */ /* 0x0001e20000100a00 */
[----:B--2---:R-:W-:-:S03]  /*92c90*/  IADD3 R20, P1, R2, R14, RZ ;  /* 0x0000000e02147210 */ /* 0x004fc60007f3e0ff */
[----:B------:R-:W-:Y:S04]  /*92ca0*/  STL.64 [R1+0x57f8], R14 ;  /* 0x0057f80e01007387 */ /* 0x000fe80000100a00 */
[----:B------:R-:W-:Y:S01]  /*92cb0*/  STL.64 [R1+0x2d28], R28 ;  /* 0x002d281c01007387 */ /* 0x000fe20000100a00 */
[----:B0-----:R-:W-:-:S03]  /*92cc0*/  IADD3 R6, P0, R2, R15, RZ ;  /* 0x0000000f02067210 */ /* 0x001fc60007f1e0ff */
[----:B------:R0:W-:Y:S02]  /*92cd0*/  STL.64 [R1+0x5800], R10 ;  /* 0x0058000a01007387 */ /* 0x0001e40000100a00 */
[----:B0-----:R-:W-:-:S04]  /*92ce0*/  IMAD.MOV.U32 R10, RZ, RZ, R26 ;  /* 0x000000ffff0a7224 */ /* 0x001fc800078e001a */
[----:B------:R-:W-:Y:S01]  /*92cf0*/  IMAD.X R21, R10, 0x1, R13, P1 ;  /* 0x000000010a157824 */ /* 0x000fe200008e060d */
[----:B---3--:R-:W-:Y:S02]  /*92d00*/  IADD3 R28, P2, R2, R16, RZ ;  /* 0x00000010021c7210 */ /* 0x008fe40007f5e0ff */
[----:B------:R-:W2:Y:S04]  /*92d10*/  LDL.LU R2, [R1+0x5828] ;  /* 0x0058280001027983 */ /* 0x000ea80000300800 */
[----:B------:R0:W-:Y:S04]  /*92d20*/  STL.64 [R1+0x2d30], R20 ;  /* 0x002d301401007387 */ /* 0x0001e80000100a00 */
[----:B0-----:R-:W3:Y:S01]  /*92d30*/  LDL.LU.64 R20, [R1+0x5820] ;  /* 0x0058200001147983 */ /* 0x001ee20000300a00 */
[----:B------:R-:W-:-:S05]  /*92d40*/  IMAD.X R7, R10, 0x1, R37, P0 ;  /* 0x000000010a077824 */ /* 0x000fca00000e0625 */
[----:B------:R0:W-:Y:S01]  /*92d50*/  STL.64 [R1+0x2d38], R6 ;  /* 0x002d380601007387 */ /* 0x0001e20000100a00 */
[----:B------:R-:W-:-:S05]  /*92d60*/  IMAD.X R29, R10, 0x1, R38, P2 ;  /* 0x000000010a1d7824 */ /* 0x000fca00010e0626 */
[----:B------:R1:W-:Y:S01]  /*92d70*/  STL.64 [R1+0x2cc0], R28 ;  /* 0x002cc01c01007387 */ /* 0x0003e20000100a00 */
[----:B0-----:R-:W-:Y:S01]  /*92d80*/  IMAD.MOV.U32 R7, RZ, RZ, R27 ;  /* 0x000000ffff077224 */ /* 0x001fe200078e001b */
[----:B--2---:R-:W-:Y:S02]  /*92d90*/  IADD3 R14, P1, R2, R18, RZ ;  /* 0x00000012020e7210 */ /* 0x004fe40007f3e0ff */
[----:B------:R-:W-:-:S05]  /*92da0*/  SHF.R.S32.HI R6, RZ, 0x1f, R2 ;  /* 0x0000001fff067819 */ /* 0x000fca0000011402 */
[----:B------:R-:W-:-:S05]  /*92db0*/  IMAD.X R15, R6, 0x1, R17, P1 ;  /* 0x00000001060f7824 */ /* 0x000fca00008e0611 */
[----:B------:R-:W-:Y:S04]  /*92dc0*/  STL.64 [R1+0x2cc8], R14 ;  /* 0x002cc80e01007387 */ /* 0x000fe80000100a00 */
[----:B------:R0:W-:Y:S01]  /*92dd0*/  STL.64 [R1+0x57f0], R16 ;  /* 0x0057f01001007387 */ /* 0x0001e20000100a00 */
[C---:B---3--:R-:W-:Y:S02]  /*92de0*/  IADD3 R26, P0, R2.reuse, R20, RZ ;  /* 0x00000014021a7210 */ /* 0x048fe40007f1e0ff */
[----:B-1----:R-:W-:Y:S02]  /*92df0*/  IADD3 R28, P2, R2, R22, RZ ;  /* 0x00000016021c7210 */ /* 0x002fe40007f5e0ff */
[----:B0-----:R-:W-:-:S05]  /*92e00*/  SHF.R.S32.HI R17, RZ, 0x1f, R2 ;  /* 0x0000001fff117819 */ /* 0x001fca0000011402 */
[C---:B------:R-:W-:Y:S02]  /*92e10*/  IMAD.X R27, R17.reuse, 0x1, R19, P0 ;  /* 0x00000001111b7824 */ /* 0x040fe400000e0613 */
[----:B------:R-:W-:-:S03]  /*92e20*/  IMAD.X R29, R17, 0x1, R21, P2 ;  /* 0x00000001111d7824 */ /* 0x000fc600010e0615 */
[----:B------:R0:W-:Y:S04]  /*92e30*/  STL.64 [R1+0x2cd0], R26 ;  /* 0x002cd01a01007387 */ /* 0x0001e80000100a00 */
[----:B0-----:R-:W2:Y:S04]  /*92e40*/  LDL.LU.64 R26, [R1+0x5818] ;  /* 0x00581800011a7983 */ /* 0x001ea80000300a00 */
[----:B------:R0:W-:Y:S04]  /*92e50*/  STL.64 [R1+0x2c58], R28 ;  /* 0x002c581c01007387 */ /* 0x0001e80000100a00 */
[----:B0-----:R-:W3:Y:S01]  /*92e60*/  LDL.LU.64 R28, [R1+0x5810] ;  /* 0x00581000011c7983 */ /* 0x001ee20000300a00 */
[----:B------:R-:W-:Y:S01]  /*92e70*/  IADD3 R6, P1, R2, R24, RZ ;  /* 0x0000001802067210 */ /* 0x000fe20007f3e0ff */
[----:B------:R-:W-:-:S04]  /*92e80*/  IMAD.MOV.U32 R15, RZ, RZ, R7 ;  /* 0x000000ffff0f7224 */ /* 0x000fc800078e0007 */
[----:B------:R-:W-:Y:S01]  /*92e90*/  IMAD.X R7, R17, 0x1, R23, P1 ;  /* 0x0000000111077824 */ /* 0x000fe200008e0617 */
[----:B--2---:R-:W-:-:S05]  /*92ea0*/  IADD3 R10, P0, R2, R26, RZ ;  /* 0x0000001a020a7210 */ /* 0x004fca0007f1e0ff */
[----:B------:R-:W-:Y:S04]  /*92eb0*/  STL [R1+0x2c68], R10 ;  /* 0x002c680a01007387 */ /* 0x000fe80000100800 */
[----:B------:R0:W-:Y:S04]  /*92ec0*/  STL.64 [R1+0x57e0], R20 ;  /* 0x0057e01401007387 */ /* 0x0001e80000100a00 */
[----:B------:R1:W-:Y:S01]  /*92ed0*/  STL.64 [R1+0x2c60], R6 ;  /* 0x002c600601007387 */ /* 0x0003e20000100a00 */
[----:B0-----:R-:W-:Y:S01]  /*92ee0*/  IMAD.MOV.U32 R20, RZ, RZ, R10 ;  /* 0x000000ffff147224 */ /* 0x001fe200078e000a */
[----:B---3--:R-:W-:Y:S01]  /*92ef0*/  IADD3 R10, P2, R2, R28, RZ ;  /* 0x0000001c020a7210 */ /* 0x008fe20007f5e0ff */
[----:B------:R-:W-:-:S02]  /*92f00*/  IMAD.MOV.U32 R21, RZ, RZ, R11 ;  /* 0x000000ffff157224 */ /* 0x000fc400078e000b */
[C---:B------:R-:W-:Y:S02]  /*92f10*/  IMAD.X R21, R17.reuse, 0x1, R25, P0 ;  /* 0x0000000111157824 */ /* 0x040fe400000e0619 */
[----:B------:R-:W-:Y:S01]  /*92f20*/  IMAD.X R11, R17, 0x1, R27, P2 ;  /* 0x00000001110b7824 */ /* 0x000fe200010e061b */
[C---:B-1----:R-:W-:Y:S02]  /*92f30*/  IADD3 R6, P1, R2.reuse, R30, RZ ;  /* 0x0000001e02067210 */ /* 0x042fe40007f3e0ff */
[----:B------:R0:W-:Y:S01]  /*92f40*/  STL [R1+0x2c6c], R21 ;  /* 0x002c6c1501007387 */ /* 0x0001e20000100800 */
[----:B------:R-:W-:-:S03]  /*92f50*/  IADD3 R20, P0, R2, R32, RZ ;  /* 0x0000002002147210 */ /* 0x000fc60007f1e0ff */
[----:B------:R1:W-:Y:S01]  /*92f60*/  STL.64 [R1+0x2c70], R10 ;  /* 0x002c700a01007387 */ /* 0x0003e20000100a00 */
[C---:B------:R-:W-:Y:S02]  /*92f70*/  IMAD.X R7, R17.reuse, 0x1, R29, P1 ;  /* 0x0000000111077824 */ /* 0x040fe400008e061d */
[C---:B0-----:R-:W-:Y:S01]  /*92f80*/  IMAD.X R21, R17.reuse, 0x1, R31, P0 ;  /* 0x0000000111157824 */ /* 0x041fe200000e061f */
[C---:B-1----:R-:W-:Y:S02]  /*92f90*/  IADD3 R10, P2, R2.reuse, R34, RZ ;  /* 0x00000022020a7210 */ /* 0x042fe40007f5e0ff */
[----:B------:R0:W-:Y:S03]  /*92fa0*/  STL.64 [R1+0x2c78], R6 ;  /* 0x002c780601007387 */ /* 0x0001e60000100a00 */
[----:B------:R-:W-:Y:S01]  /*92fb0*/  IMAD.X R11, R17, 0x1, R33, P2 ;  /* 0x00000001110b7824 */ /* 0x000fe200010e0621 */
[----:B0-----:R-:W2:Y:S04]  /*92fc0*/  LDL.LU.64 R6, [R1+0x5808] ;  /* 0x0058080001067983 */ /* 0x001ea80000300a00 */
[----:B------:R-:W-:Y:S04]  /*92fd0*/  STL.64 [R1+0x57d8], R28 ;  /* 0x0057d81c01007387 */ /* 0x000fe80000100a00 */
[----:B------:R-:W-:Y:S04]  /*92fe0*/  STL.64 [R1+0x2c80], R20 ;  /* 0x002c801401007387 */ /* 0x000fe80000100a00 */
[----:B------:R0:W-:Y:S04]  /*92ff0*/  STL.64 [R1+0x2c88], R10 ;  /* 0x002c880a01007387 */ /* 0x0001e80000100a00 */
[----:B0-----:R-:W3:Y:S01]  /*93000*/  LDL.LU.64 R10, [R1+0x5800] ;  /* 0x00580000010a7983 */ /* 0x001ee20000300a00 */
[----:B------:R-:W-:Y:S01]  /*93010*/  IMAD.MOV.U32 R16, RZ, RZ, R15 ;  /* 0x000000ffff107224 */ /* 0x000fe200078e000f */
[----:B------:R-:W-:-:S02]  /*93020*/  IADD3 R14, P1, R2, R36, RZ ;  /* 0x00000024020e7210 */ /* 0x000fc40007f3e0ff */
[----:B------:R0:W-:Y:S01]  /*93030*/  STL.64 [R1+0x57d0], R32 ;  /* 0x0057d02001007387 */ /* 0x0001e20000100a00 */
[----:B------:R-:W-:Y:S02]  /*93040*/  IMAD.MOV.U32 R29, RZ, RZ, R16 ;  /* 0x000000ffff1d7224 */ /* 0x000fe400078e0010 */
[----:B0-----:R-:W-:-:S04]  /*93050*/  IMAD.MOV.U32 R32, RZ, RZ, R17 ;  /* 0x000000ffff207224 */ /* 0x001fc800078e0011 */
[----:B------:R-:W-:-:S05]  /*93060*/  IMAD.X R15, R32, 0x1, R35, P1 ;  /* 0x00000001200f7824 */ /* 0x000fca00008e0623 */
[----:B------:R0:W-:Y:S04]  /*93070*/  STL.64 [R1+0x2c90], R14 ;  /* 0x002c900e01007387 */ /* 0x0001e80000100a00 */
[----:B0-----:R-:W4:Y:S01]  /*93080*/  LDL.LU.64 R14, [R1+0x57f8] ;  /* 0x0057f800010e7983 */ /* 0x001f220000300a00 */
        /* <DEDUP_REMOVED lines=28> */
[----:B------:R-:W-:Y:S01]  /*93250*/  IMAD.X R15, R6, 0x1, R17, P0 ;  /* 0x00000001060f7824 */ /* 0x000fe200000e0611 */
[----:B-1----:R-:W-:-:S04]  /*93260*/  IADD3 R28, P1, R2, R22, RZ ;  /* 0x00000016021c7210 */ /* 0x002fc80007f3e0ff */
[----:B------:R-:W-:Y:S04]  /*93270*/  STL.64 [R1+0x2c50], R14 ;  /* 0x002c500e01007387 */ /* 0x000fe80000100a00 */
[----:B------:R0:W-:Y:S01]  /*93280*/  STL.64 [R1+0x57b8], R16 ;  /* 0x0057b81001007387 */ /* 0x0001e20000100a00 */
[----:B---3--:R-:W-:Y:S02]  /*93290*/  IADD3 R32, P2, R2, R20, RZ ;  /* 0x0000001402207210 */ /* 0x008fe40007f5e0ff */
        /* <DEDUP_REMOVED lines=9> */
[----:B------:R-:W-:Y:S01]  /*93330*/  IMAD.X R33, R17, 0x1, R25, P2 ;  /* 0x0000000111217824 */ /* 0x000fe200010e0619 */
[----:B------:R-:W-:Y:S04]  /*93340*/  STL.64 [R1+0x57a0], R20 ;  /* 0x0057a01401007387 */ /* 0x000fe80000100a00 */
[----:B------:R0:W-:Y:S04]  /*93350*/  STL.64 [R1+0x2be0], R14 ;  /* 0x002be00e01007387 */ /* 0x0001e80000100a00 */
[----:B------:R-:W-:Y:S04]  /*93360*/  STL.64 [R1+0x57a8], R22 ;  /* 0x0057a81601007387 */ /* 0x000fe80000100a00 */
[----:B------:R1:W-:Y:S01]  /*93370*/  STL.64 [R1+0x2be8], R32 ;  /* 0x002be82001007387 */ /* 0x0003e20000100a00 */
[----:B------:R-:W-:Y:S01]  /*93380*/  IADD3 R6, P0, R2, R30, RZ ;  /* 0x0000001e02067210 */ /* 0x000fe20007f1e0ff */
[----:B0-----:R-:W-:-:S02]  /*93390*/  IMAD.MOV.U32 R15, RZ, RZ, R7 ;  /* 0x000000ffff0f7224 */ /* 0x001fc400078e0007 */
[----:B-1----:R-:W3:Y:S01]  /*933a0*/  LDL.LU.64 R32, [R1+0x57d0] ;  /* 0x0057d00001207983 */ /* 0x002ee20000300a00 */
[----:B--2---:R-:W-:Y:S01]  /*933b0*/  IADD3 R20, P1, R2, R28, RZ ;  /* 0x0000001c02147210 */ /* 0x004fe20007f3e0ff */
[----:B------:R-:W-:-:S04]  /*933c0*/  IMAD.X R7, R17, 0x1, R29, P0 ;  /* 0x0000000111077824 */ /* 0x000fc800000e061d */
[----:B------:R-:W-:-:S05]  /*933d0*/  IMAD.X R21, R17, 0x1, R27, P1 ;  /* 0x0000000111157824 */ /* 0x000fca00008e061b */
[----:B------:R-:W-:Y:S04]  /*933e0*/  STL.64 [R1+0x2bf0], R20 ;  /* 0x002bf01401007387 */ /* 0x000fe80000100a00 */
[----:B------:R0:W-:Y:S04]  /*933f0*/  STL.64 [R1+0x2bf8], R6 ;  /* 0x002bf80601007387 */ /* 0x0001e80000100a00 */
[----:B0-----:R-:W2:Y:S01]  /*93400*/  LDL.LU.64 R6, [R1+0x57c8] ;  /* 0x0057c80001067983 */ /* 0x001ea20000300a00 */
[C---:B------:R-:W-:Y:S02]  /*93410*/  IADD3 R20, P1, R2.reuse, R34, RZ ;  /* 0x0000002202147210 */ /* 0x040fe40007f3e0ff */
[----:B---3--:R-:W-:-:S03]  /*93420*/  IADD3 R22, P2, R2, R32, RZ ;  /* 0x0000002002167210 */ /* 0x008fc60007f5e0ff */
[C---:B------:R-:W-:Y:S02]  /*93430*/  IMAD.X R21, R17.reuse, 0x1, R33, P1 ;  /* 0x0000000111157824 */ /* 0x040fe400008e0621 */
[----:B------:R-:W-:Y:S01]  /*93440*/  IMAD.X R23, R17, 0x1, R31, P2 ;  /* 0x0000000111177824 */ /* 0x000fe200010e061f */
[----:B------:R-:W-:Y:S01]  /*93450*/  IADD3 R14, P0, R2, R36, RZ ;  /* 0x00000024020e7210 */ /* 0x000fe20007f1e0ff */
[----:B------:R-:W-:-:S03]  /*93460*/  IMAD.MOV.U32 R16, RZ, RZ, R15 ;  /* 0x000000ffff107224 */ /* 0x000fc600078e000f */
[----:B------:R-:W-:Y:S04]  /*93470*/  STL.64 [R1+0x2c00], R22 ;  /* 0x002c001601007387 */ /* 0x000fe80000100a00 */
[----:B------:R0:W-:Y:S04]  /*93480*/  STL.64 [R1+0x2c08], R20 ;  /* 0x002c081401007387 */ /* 0x0001e80000100a00 */
[----:B------:R1:W-:Y:S01]  /*93490*/  STL.64 [R1+0x5798], R32 ;  /* 0x0057982001007387 */ /* 0x0003e20000100a00 */
[----:B0-----:R-:W-:Y:S01]  /*934a0*/  IMAD.MOV.U32 R21, RZ, RZ, R16 ;  /* 0x000000ffff157224 */ /* 0x001fe200078e0010 */
[----:B------:R-:W-:Y:S01]  /*934b0*/  IADD3 R16, P1, R2, R10, RZ ;  /* 0x0000000a02107210 */ /* 0x000fe20007f3e0ff */
[----:B-1----:R-:W-:-:S04]  /*934c0*/  IMAD.MOV.U32 R32, RZ, RZ, R17 ;  /* 0x000000ffff207224 */ /* 0x002fc800078e0011 */
[----:B------:R-:W-:-:S05]  /*934d0*/  IMAD.X R15, R32, 0x1, R35, P0 ;  /* 0x00000001200f7824 */ /* 0x000fca00000e0623 */
[----:B------:R0:W-:Y:S04]  /*934e0*/  STL.64 [R1+0x2c10], R14 ;  /* 0x002c100e01007387 */ /* 0x0001e80000100a00 */
[----:B0-----:R-:W3:Y:S04]  /*934f0*/  LDL.LU.64 R14, [R1+0x57c0] ;  /* 0x0057c000010e7983 */ /* 0x001ee80000300a00 */
        /* <DEDUP_REMOVED lines=9> */
[----:B---3--:R-:W-:Y:S01]  /*93590*/  STL.64 [R1+0x5780], R14 ;  /* 0x0057800e01007387 */ /* 0x008fe20000100a00 */
[C---:B------:R-:W-:Y:S02]  /*935a0*/  IADD3 R22, P2, R2.reuse, R14, RZ ;  /* 0x0000000e02167210 */ /* 0x040fe40007f5e0ff */
[C---:B------:R-:W-:Y:S01]  /*935b0*/  IADD3 R20, P1, R2.reuse, R15, RZ ;  /* 0x0000000f02147210 */ /* 0x040fe20007f3e0ff */
[----:B------:R2:W-:Y:S04]  /*935c0*/  STL.64 [R1+0x2c28], R34 ;  /* 0x002c282201007387 */ /* 0x0005e80000100a00 */
[----:B------:R-:W-:Y:S01]  /*935d0*/  STL.64 [R1+0x5788], R10 ;  /* 0x0057880a01007387 */ /* 0x000fe20000100a00 */
[----:B--2---:R-:W-:-:S03]  /*935e0*/  IADD3 R34, P0, R2, R16, RZ ;  /* 0x0000001002227210 */ /* 0x004fc60007f1e0ff */
[----:B------:R-:W2:Y:S01]  /*935f0*/  LDL.LU R2, [R1+0x57b0] ;  /* 0x0057b00001027983 */ /* 0x000ea20000300800 */
[----:B------:R-:W-:Y:S02]  /*93600*/  IMAD.MOV.U32 R35, RZ, RZ, R32 ;  /* 0x000000ffff237224 */ /* 0x000fe400078e0020 */
[----:B------:R-:W-:Y:S02]  /*93610*/  IMAD.MOV.U32 R33, RZ, RZ, R21 ;  /* 0x000000ffff217224 */ /* 0x000fe400078e0015 */
[C---:B------:R-:W-:Y:S02]  /*93620*/  IMAD.X R23, R35.reuse, 0x1, R13, P2 ;  /* 0x0000000123177824 */ /* 0x040fe400010e060d */
[C---:B------:R-:W-:Y:S02]  /*93630*/  IMAD.X R21, R35.reuse, 0x1, R37, P1 ;  /* 0x0000000123157824 */ /* 0x040fe400008e0625 */
[----:B------:R-:W-:Y:S01]  /*93640*/  IMAD.X R35, R35, 0x1, R38, P0 ;  /* 0x0000000123237824 */ /* 0x000fe200000e0626 */
[----:B------:R0:W-:Y:S04]  /*93650*/  STL.64 [R1+0x2c30], R22 ;  /* 0x002c301601007387 */ /* 0x0001e80000100a00 */
[----:B0-----:R-:W3:Y:S04]  /*93660*/  LDL.LU.64 R22, [R1+0x57a8] ;  /* 0x0057a80001167983 */ /* 0x001ee80000300a00 */
[----:B------:R0:W-:Y:S04]  /*93670*/  STL.64 [R1+0x2c38], R20 ;  /* 0x002c381401007387 */ /* 0x0001e80000100a00 */
[----:B0-----:R-:W4:Y:S04]  /*93680*/  LDL.LU.64 R20, [R1+0x57a0] ;  /* 0x0057a00001147983 */ /* 0x001f280000300a00 */
[----:B------:R-:W-:Y:S01]  /*93690*/  STL.64 [R1+0x2bc0], R34 ;  /* 0x002bc02201007387 */ /* 0x000fe20000100a00 */
[----:B--2---:R-:W-:-:S02]  /*936a0*/  IADD3 R10, P2, R2, R18, RZ ;  /* 0x00000012020a7210 */ /* 0x004fc40007f5e0ff */
[----:B------:R-:W-:-:S05]  /*936b0*/  SHF.R.S32.HI R32, RZ, 0x1f, R2 ;  /* 0x0000001fff207819 */ /* 0x000fca0000011402 */
[----:B------:R-:W-:-:S05]  /*936c0*/  IMAD.X R11, R32, 0x1, R17, P2 ;  /* 0x00000001200b7824 */ /* 0x000fca00010e0611 */
[----:B------:R-:W-:Y:S04]  /*936d0*/  STL.64 [R1+0x2bc8], R10 ;  /* 0x002bc80a01007387 */ /* 0x000fe80000100a00 */
[----:B------:R0:W-:Y:S04]  /*936e0*/  STL [R1+0x5778], R17 ;  /* 0x0057781101007387 */ /* 0x0001e80000100800 */
[----:B0-----:R-:W2:Y:S01]  /*936f0*/  LDL.LU R17, [R1+0x1cc] ;  /* 0x0001cc0001117983 */ /* 0x001ea20000300800 */
[C---:B---3--:R-:W-:Y:S02]  /*93700*/  IADD3 R34, P0, R2.reuse, R22, RZ ;  /* 0x0000001602227210 */ /* 0x048fe40007f1e0ff */
[----:B------:R-:W-:-:S02]  /*93710*/  IADD3 R10, P2, R2, R24, RZ ;  /* 0x00000018020a7210 */ /* 0x000fc40007f5e0ff */
[----:B----4-:R-:W-:-:S05]  /*93720*/  IADD3 R14, P1, R2, R20, RZ ;  /* 0x00000014020e7210 */ /* 0x010fca0007f3e0ff */
[C---:B--2---:R-:W-:Y:S02]  /*93730*/  IMAD.X R15, R17.reuse, 0x1, R19, P1 ;  /* 0x00000001110f7824 */ /* 0x044fe400008e0613 */
[C---:B------:R-:W-:Y:S01]  /*93740*/  IMAD.X R35, R17.reuse, 0x1, R21, P0 ;  /* 0x0000000111237824 */ /* 0x040fe200000e0615 */
[----:B------:R-:W-:Y:S02]  /*93750*/  IADD3 R32, P1, R2, R26, RZ ;  /* 0x0000001a02207210 */ /* 0x000fe40007f3e0ff */
[----:B------:R0:W-:Y:S01]  /*93760*/  STL.64 [R1+0x2bd0], R14 ;  /* 0x002bd00e01007387 */ /* 0x0001e20000100a00 */
[----:B------:R-:W-:-:S03]  /*93770*/  IMAD.X R11, R17, 0x1, R23, P2 ;  /* 0x00000001110b7824 */ /* 0x000fc600010e0617 */
[----:B------:R1:W-:Y:S04]  /*93780*/  STL.64 [R1+0x2b58], R34 ;  /* 0x002b582201007387 */ /* 0x0003e80000100a00 */
[----:B------:R-:W-:Y:S01]  /*93790*/  STL.64 [R1+0x2b60], R10 ;  /* 0x002b600a01007387 */ /* 0x000fe20000100a00 */
[----:B0-----:R-:W-:Y:S02]  /*937a0*/  IMAD.MOV.U32 R15, RZ, RZ, R33 ;  /* 0x000000ffff0f7224 */ /* 0x001fe400078e0021 */
[C---:B------:R-:W-:Y:S01]  /*937b0*/  IMAD.X R33, R17.reuse, 0x1, R25, P1 ;  /* 0x0000000111217824 */ /* 0x040fe200008e0619 */
[C---:B-1----:R-:W-:Y:S01]  /*937c0*/  IADD3 R34, P0, R2.reuse, R28, RZ ;  /* 0x0000001c02227210 */ /* 0x042fe20007f1e0ff */
[----:B------:R-:W-:Y:S04]  /*937d0*/  STL.64 [R1+0x5770], R22 ;  /* 0x0057701601007387 */ /* 0x000fe80000100a00 */
[----:B------:R-:W-:Y:S01]  /*937e0*/  IMAD.X R35, R17, 0x1, R27, P0 ;  /* 0x0000000111237824 */ /* 0x000fe200000e061b */
[----:B------:R0:W-:Y:S04]  /*937f0*/  STL.64 [R1+0x2b68], R32 ;  /* 0x002b682001007387 */ /* 0x0001e80000100a00 */
[----:B0-----:R-:W2:Y:S04]  /*93800*/  LDL.LU.64 R32, [R1+0x5798] ;  /* 0x0057980001207983 */ /* 0x001ea80000300a00 */
[----:B------:R-:W-:Y:S04]  /*93810*/  STL.64 [R1+0x5768], R24 ;  /* 0x0057681801007387 */ /* 0x000fe80000100a00 */
[----:B------:R0:W-:Y:S04]  /*93820*/  STL.64 [R1+0x2b70], R34 ;  /* 0x002b702201007387 */ /* 0x0001e80000100a00 */
[----:B0-----:R-:W3:Y:S01]  /*93830*/  LDL.LU.64 R34, [R1+0x5790] ;  /* 0x0057900001227983 */ /* 0x001ee20000300a00 */
[----:B------:R-:W-:Y:S01]  /*93840*/  IADD3 R14, P2, R2, R30, RZ ;  /* 0x0000001e020e7210 */ /* 0x000fe20007f5e0ff */
[----:B------:R-:W-:-:S04]  /*93850*/  IMAD.MOV.U32 R11, RZ, RZ, R15 ;  /* 0x000000ffff0b7224 */ /* 0x000fc800078e000f */
[----:B------:R-:W-:Y:S02]  /*93860*/  IMAD.X R15, R17, 0x1, R29, P2 ;  /* 0x00000001110f7824 */ /* 0x000fe400010e061d */
[----:B------:R-:W-:-:S03]  /*93870*/  IMAD.MOV.U32 R23, RZ, RZ, R11 ;  /* 0x000000ffff177224 */ /* 0x000fc600078e000b */
[----:B------:R0:W-:Y:S02]  /*93880*/  STL.64 [R1+0x2b78], R14 ;  /* 0x002b780e01007387 */ /* 0x0001e40000100a00 */
[C---:B0-----:R-:W-:Y:S02]  /*93890*/  IADD3 R14, P2, R2.reuse, R36, RZ ;  /* 0x00000024020e7210 */ /* 0x041fe40007f5e0ff */
[----:B--2---:R-:W-:-:S05]  /*938a0*/  IADD3 R24, P1, R2, R32, RZ ;  /* 0x0000002002187210 */ /* 0x004fca0007f3e0ff */
[----:B------:R-:W-:-:S05]  /*938b0*/  IMAD.X R25, R17, 0x1, R31, P1 ;  /* 0x0000000111197824 */ /* 0x000fca00008e061f */
[----:B------:R-:W-:Y:S01]  /*938c0*/  STL.64 [R1+0x2b80], R24 ;  /* 0x002b801801007387 */ /* 0x000fe20000100a00 */
[----:B---3--:R-:W-:-:S03]  /*938d0*/  IADD3 R10, P0, R2, R34, RZ ;  /* 0x00000022020a7210 */ /* 0x008fc60007f1e0ff */
[----:B------:R-:W-:Y:S02]  /*938e0*/  STL.64 [R1+0x5760], R30 ;  /* 0x0057601e01007387 */ /* 0x000fe40000100a00 */
[----:B------:R-:W-:-:S05]  /*938f0*/  IMAD.X R11, R17, 0x1, R33, P0 ;  /* 0x00000001110b7824 */ /* 0x000fca00000e0621 */
[----:B------:R0:W-:Y:S01]  /*93900*/  STL.64 [R1+0x2b88], R10 ;  /* 0x002b880a01007387 */ /* 0x0001e20000100a00 */
[----:B------:R-:W-:-:S03]  /*93910*/  IMAD.X R15, R17, 0x1, R35, P2 ;  /* 0x00000001110f7824 */ /* 0x000fc600010e0623 */
[----:B0-----:R-:W2:Y:S04]  /*93920*/  LDL.LU.64 R10, [R1+0x5788] ;  /* 0x00578800010a7983 */ /* 0x001ea80000300a00 */
[----:B------:R-:W-:Y:S04]  /*93930*/  STL.64 [R1+0x5758], R32 ;  /* 0x0057582001007387 */ /* 0x000fe80000100a00 */
[----:B------:R0:W-:Y:S04]  /*93940*/  STL.64 [R1+0x2b90], R14 ;  /* 0x002b900e01007387 */ /* 0x0001e80000100a00 */
[----:B0-----:R-:W3:Y:S01]  /*93950*/  LDL.LU.64 R14, [R1+0x5780] ;  /* 0x00578000010e7983 */ /* 0x001ee20000300a00 */
[----:B------:R-:W-:-:S02]  /*93960*/  IADD3 R24, P1, R2, R6, RZ ;  /* 0x0000000602187210 */ /* 0x000fc40007f3e0ff */
[----:B------:R-:W-:-:S03]  /*93970*/  IADD3 R22, P2, R2, R12, RZ ;  /* 0x0000000c02167210 */ /* 0x000fc60007f5e0ff */
[----:B------:R-:W-:Y:S02]  /*93980*/  IMAD.X R25, R17, 0x1, R5, P1 ;  /* 0x0000000111197824 */ /* 0x000fe400008e0605 */
[----:B------:R-:W-:-:S03]  /*93990*/  IMAD.MOV.U32 R31, RZ, RZ, R23 ;  /* 0x000000ffff1f7224 */ /* 0x000fc600078e0017 */
[----:B------:R3:W-:Y:S01]  /*939a0*/  STL.64 [R1+0x2b98], R24 ;  /* 0x002b981801007387 */ /* 0x0007e20000100a00 */
[----:B--2---:R-:W-:-:S05]  /*939b0*/  IADD3 R32, P0, R2, R10, RZ ;  /* 0x0000000a02207210 */ /* 0x004fca0007f1e0ff */
[C---:B------:R-:W-:Y:S02]  /*939c0*/  IMAD.X R33, R17.reuse, 0x1, R7, P0 ;  /* 0x0000000111217824 */ /* 0x040fe400000e0607 */
[----:B------:R-:W-:-:S03]  /*939d0*/  IMAD.X R23, R17, 0x1, R11, P2 ;  /* 0x0000000111177824 */ /* 0x000fc600010e060b */
[----:B------:R0:W-:Y:S04]  /*939e0*/  STL.64 [R1+0x2ba0], R32 ;  /* 0x002ba02001007387 */ /* 0x0001e80000100a00 */
[----:B------:R-:W-:Y:S01]  /*939f0*/  STL.64 [R1+0x5750], R6 ;  /* 0x0057500601007387 */ /* 0x000fe20000100a00 */
[C---:B---3--:R-:W-:Y:S02]  /*93a00*/  IADD3 R24, P1, R2.reuse, R14, RZ ;  /* 0x0000000e02187210 */ /* 0x048fe40007f3e0ff */
[----:B0-----:R-:W-:Y:S01]  /*93a10*/  IADD3 R32, P0, R2, R15, RZ ;  /* 0x0000000f02207210 */ /* 0x001fe20007f1e0ff */
[----:B------:R-:W-:Y:S02]  /*93a20*/  STL.64 [R1+0x5748], R14 ;  /* 0x0057480e01007387 */ /* 0x000fe40000100a00 */
[----:B------:R-:W-:-:S02]  /*93a30*/  IMAD.X R25, R17, 0x1, R13, P1 ;  /* 0x0000000111197824 */ /* 0x000fc400008e060d */
[----:B------:R0:W-:Y:S01]  /*93a40*/  STL.64 [R1+0x2ba8], R22 ;  /* 0x002ba81601007387 */ /* 0x0001e20000100a00 */
[C---:B------:R-:W-:Y:S01]  /*93a50*/  IMAD.X R33, R17.reuse, 0x1, R37, P0 ;  /* 0x0000000111217824 */ /* 0x040fe200000e0625 */
[----:B0-----:R-:W-:Y:S02]  /*93a60*/  IADD3 R22, P2, R2, R16, RZ ;  /* 0x0000001002167210 */ /* 0x001fe40007f5e0ff */
[----:B------:R-:W2:Y:S03]  /*93a70*/  LDL.LU R2, [R1+0x577c] ;  /* 0x00577c0001027983 */ /* 0x000ea60000300800 */
[----:B------:R-:W-:Y:S01]  /*93a80*/  IMAD.X R23, R17, 0x1, R38, P2 ;  /* 0x0000000111177824 */ /* 0x000fe200010e0626 */
[----:B------:R-:W-:Y:S04]  /*93a90*/  STL.64 [R1+0x2bb0], R24 ;  /* 0x002bb01801007387 */ /* 0x000fe80000100a00 */
[----:B------:R-:W-:Y:S04]  /*93aa0*/  STL.64 [R1+0x2bb8], R32 ;  /* 0x002bb82001007387 */ /* 0x000fe80000100a00 */
[----:B------:R-:W3:Y:S04]  /*93ab0*/  LDL.LU R17, [R1+0x5778] ;  /* 0x0057780001117983 */ /* 0x000ee80000300800 */
[----:B------:R0:W-:Y:S04]  /*93ac0*/  STL.64 [R1+0x2b40], R22 ;  /* 0x002b401601007387 */ /* 0x0001e80000100a00 */
[----:B0-----:R-:W4:Y:S01]  /*93ad0*/  LDL.LU.64 R22, [R1+0x5770] ;  /* 0x0057700001167983 */ /* 0x001f220000300a00 */
[----:B--2---:R-:W-:-:S02]  /*93ae0*/  IADD3 R24, P1, R2, R18, RZ ;  /* 0x0000001202187210 */ /* 0x004fc40007f3e0ff */
[----:B------:R-:W-:Y:S02]  /*93af0*/  SHF.R.S32.HI R32, RZ, 0x1f, R2 ;  /* 0x0000001fff207819 */ /* 0x000fe40000011402 */
[----:B------:R-:W-:-:S03]  /*93b00*/  IADD3 R14, P0, R2, R20, RZ ;  /* 0x00000014020e7210 */ /* 0x000fc60007f1e0ff */
[----:B---3--:R-:W-:-:S05]  /*93b10*/  IMAD.X R25, R32, 0x1, R17, P1 ;  /* 0x0000000120197824 */ /* 0x008fca00008e0611 */
[----:B------:R0:W-:Y:S04]  /*93b20*/  STL.64 [R1+0x2b48], R24 ;  /* 0x002b481801007387 */ /* 0x0001e80000100a00 */
[----:B0-----:R-:W2:Y:S04]  /*93b30*/  LDL.LU.64 R24, [R1+0x5768] ;  /* 0x0057680001187983 */ /* 0x001ea80000300a00 */
[----:B------:R-:W-:Y:S04]  /*93b40*/  STL [R1+0x2b50], R14 ;  /* 0x002b500e01007387 */ /* 0x000fe80000100800 */
[----:B------:R0:W-:Y:S02]  /*93b50*/  STL.64 [R1+0x5740], R16 ;  /* 0x0057401001007387 */ /* 0x0001e40000100a00 */
[----:B0-----:R-:W-:-:S02]  /*93b60*/  IMAD.MOV.U32 R17, RZ, RZ, R15 ;  /* 0x000000ffff117224 */ /* 0x001fc400078e000f */
[----:B------:R-:W-:-:S05]  /*93b70*/  IMAD.X R17, R32, 0x1, R19, P0 ;  /* 0x0000000120117824 */ /* 0x000fca00000e0613 */
[----:B------:R-:W-:Y:S04]  /*93b80*/  STL [R1+0x2b54], R17 ;  /* 0x002b541101007387 */ /* 0x000fe80000100800 */
[----:B------:R0:W-:Y:S04]  /*93b90*/  STL [R1+0x5738], R19 ;  /* 0x0057381301007387 */ /* 0x0001e80000100800 */
[----:B0-----:R-:W3:Y:S01]  /*93ba0*/  LDL.LU R19, [R1+0x1c8] ;  /* 0x0001c80001137983 */ /* 0x001ee20000300800 */
[----:B----4-:R-:W-:Y:S01]  /*93bb0*/  IADD3 R30, P2, R2, R22, RZ ;  /* 0x00000016021e7210 */ /* 0x010fe20007f5e0ff */
[----:B------:R-:W-:-:S02]  /*93bc0*/  IMAD.MOV.U32 R33, RZ, RZ, R31 ;  /* 0x000000ffff217224 */ /* 0x000fc400078e001f */
[----:B------:R-:W-:Y:S01]  /*93bd0*/  IMAD.MOV.U32 R16, RZ, RZ, R14 ;  /* 0x000000ffff107224 */ /* 0x000fe200078e000e */
[C---:B------:R-:W-:Y:S01]  /*93be0*/  IADD3 R32, P0, R2.reuse, R26, RZ ;  /* 0x0000001a02207210 */ /* 0x040fe20007f1e0ff */
[----:B------:R-:W-:Y:S01]  /*93bf0*/  IMAD.MOV.U32 R6, RZ, RZ, R33 ;  /* 0x000000ffff067224 */ /* 0x000fe200078e0021 */
[----:B--2---:R-:W-:Y:S01]  /*93c00*/  IADD3 R14, P1, R2, R24, RZ ;  /* 0x00000018020e7210 */ /* 0x004fe20007f3e0ff */
[----:B---3--:R-:W-:-:S04]  /*93c10*/  IMAD.X R31, R19, 0x1, R21, P2 ;  /* 0x00000001131f7824 */ /* 0x008fc800010e0615 */
[C---:B------:R-:W-:Y:S01]  /*93c20*/  IMAD.X R15, R19.reuse, 0x1, R23, P1 ;  /* 0x00000001130f7824 */ /* 0x040fe200008e0617 */
[----:B------:R0:W-:Y:S01]  /*93c30*/  STL.64 [R1+0x2ad8], R30 ;  /* 0x002ad81e01007387 */ /* 0x0001e20000100a00 */
[----:B------:R-:W-:-:S03]  /*93c40*/  IMAD.X R33, R19, 0x1, R25, P0 ;  /* 0x0000000113217824 */ /* 0x000fc600000e0619 */
[----:B0-----:R-:W2:Y:S04]  /*93c50*/  LDL.LU.64 R30, [R1+0x5760] ;  /* 0x00576000011e7983 */ /* 0x001ea80000300a00 */
[----:B------:R-:W-:Y:S04]  /*93c60*/  STL.64 [R1+0x2ae0], R14 ;  /* 0x002ae00e01007387 */ /* 0x000fe80000100a00 */
[----:B------:R0:W-:Y:S04]  /*93c70*/  STL.64 [R1+0x2ae8], R32 ;  /* 0x002ae82001007387 */ /* 0x0001e80000100a00 */
[----:B0-----:R-:W3:Y:S01]  /*93c80*/  LDL.LU.64 R32, [R1+0x5758] ;  /* 0x0057580001207983 */ /* 0x001ee20000300a00 */
[----:B------:R-:W-:Y:S01]  /*93c90*/  IMAD.MOV.U32 R15, RZ, RZ, R6 ;  /* 0x000000ffff0f7224 */ /* 0x000fe200078e0006 */
[----:B------:R-:W-:-:S05]  /*93ca0*/  IADD3 R16, P2, R2, R28, RZ ;  /* 0x0000001c02107210 */ /* 0x000fca0007f5e0ff */
[----:B------:R-:W-:Y:S01]  /*93cb0*/  IMAD.X R17, R19, 0x1, R27, P2 ;  /* 0x0000000113117824 */ /* 0x000fe200010e061b */
[C---:B------:R-:W-:Y:S02]  /*93cc0*/  IADD3 R14, P2, R2.reuse, R34, RZ ;  /* 0x00000022020e7210 */ /* 0x040fe40007f5e0ff */
[----:B--2---:R-:W-:-:S05]  /*93cd0*/  IADD3 R6, P1, R2, R30, RZ ;  /* 0x0000001e02067210 */ /* 0x004fca0007f3e0ff */
[----:B------:R-:W-:Y:S04]  /*93ce0*/  STL [R1+0x2af8], R6 ;  /* 0x002af80601007387 */ /* 0x000fe80000100800 */
[----:B------:R0:W-:Y:S02]  /*93cf0*/  STL.64 [R1+0x5730], R24 ;  /* 0x0057301801007387 */ /* 0x0001e40000100a00 */
[----:B0-----:R-:W-:Y:S01]  /*93d00*/  IMAD.MOV.U32 R24, RZ, RZ, R6 ;  /* 0x000000ffff187224 */ /* 0x001fe200078e0006 */
[----:B---3--:R-:W-:Y:S01]  /*93d10*/  IADD3 R6, P0, R2, R32, RZ ;  /* 0x0000002002067210 */ /* 0x008fe20007f1e0ff */
[----:B------:R-:W-:Y:S02]  /*93d20*/  IMAD.MOV.U32 R25, RZ, RZ, R7 ;  /* 0x000000ffff197224 */ /* 0x000fe400078e0007 */
[----:B------:R-:W-:-:S02]  /*93d30*/  IMAD.X R25, R19, 0x1, R29, P1 ;  /* 0x0000000113197824 */ /* 0x000fc400008e061d */
[----:B------:R-:W-:Y:S01]  /*93d40*/  IMAD.X R7, R19, 0x1, R31, P0 ;  /* 0x0000000113077824 */ /* 0x000fe200000e061f */
[----:B------:R0:W-:Y:S04]  /*93d50*/  STL.64 [R1+0x2af0], R16 ;  /* 0x002af01001007387 */ /* 0x0001e80000100a00 */
[----:B------:R-:W-:Y:S04]  /*93d60*/  STL [R1+0x2afc], R25 ;  /* 0x002afc1901007387 */ /* 0x000fe80000100800 */
[----:B------:R1:W-:Y:S01]  /*93d70*/  STL.64 [R1+0x2b00], R6 ;  /* 0x002b000601007387 */ /* 0x0003e20000100a00 */
[----:B0-----:R-:W-:-:S02]  /*93d80*/  IMAD.MOV.U32 R17, RZ, RZ, R15 ;  /* 0x000000ffff117224 */ /* 0x001fc400078e000f */
[----:B------:R-:W-:Y:S01]  /*93d90*/  IMAD.X R15, R19, 0x1, R33, P2 ;  /* 0x00000001130f7824 */ /* 0x000fe200010e0621 */
[----:B-1----:R-:W2:Y:S04]  /*93da0*/  LDL.LU.64 R6, [R1+0x5750] ;  /* 0x0057500001067983 */ /* 0x002ea80000300a00 */
[----:B------:R-:W-:Y:S04]  /*93db0*/  STL.64 [R1+0x5728], R30 ;  /* 0x0057281e01007387 */ /* 0x000fe80000100a00 */
[----:B------:R0:W-:Y:S04]  /*93dc0*/  STL.64 [R1+0x2b08], R14 ;  /* 0x002b080e01007387 */ /* 0x0001e80000100a00 */
[----:B0-----:R-:W3:Y:S01]  /*93dd0*/  LDL.LU.64 R14, [R1+0x5748] ;  /* 0x00574800010e7983 */ /* 0x001ee20000300a00 */
[----:B------:R-:W-:-:S03]  /*93de0*/  IADD3 R24, P1, R2, R36, RZ ;  /* 0x0000002402187210 */ /* 0x000fc60007f3e0ff */
[----:B------:R0:W-:Y:S02]  /*93df0*/  STL.64 [R1+0x5720], R32 ;  /* 0x0057202001007387 */ /* 0x0001e40000100a00 */
[----:B------:R-:W-:Y:S01]  /*93e00*/  IMAD.X R25, R19, 0x1, R35, P1 ;  /* 0x0000000113197824 */ /* 0x000fe200008e0623 */
[----:B------:R-:W-:-:S04]  /*93e10*/  IADD3 R16, P1, R2, R12, RZ ;  /* 0x0000000c02107210 */ /* 0x000fc80007f3e0ff */
[----:B------:R1:W-:Y:S01]  /*93e20*/  STL.64 [R1+0x2b10], R24 ;  /* 0x002b101801007387 */ /* 0x0003e20000100a00 */
[C---:B0-----:R-:W-:Y:S01]  /*93e30*/  IADD3 R32, P2, R2.reuse, R10, RZ ;  /* 0x0000000a02207210 */ /* 0x041fe20007f5e0ff */
[----:B-1----:R-:W-:Y:S02]  /*93e40*/  IMAD.MOV.U32 R25, RZ, RZ, R17 ;  /* 0x000000ffff197224 */ /* 0x002fe400078e0011 */
[C---:B------:R-:W-:Y:S01]  /*93e50*/  IMAD.X R17, R19.reuse, 0x1, R11, P1 ;  /* 0x0000000113117824 */ /* 0x040fe200008e060b */
[----:B--2---:R-:W-:Y:S01]  /*93e60*/  IADD3 R30, P0, R2, R6, RZ ;  /* 0x00000006021e7210 */ /* 0x004fe20007f1e0ff */
[----:B------:R-:W-:-:S04]  /*93e70*/  IMAD.X R33, R19, 0x1, R7, P2 ;  /* 0x0000000113217824 */ /* 0x000fc800010e0607 */
[----:B------:R-:W-:-:S05]  /*93e80*/  IMAD.X R31, R19, 0x1, R5, P0 ;  /* 0x00000001131f7824 */ /* 0x000fca00000e0605 */
[----:B------:R-:W-:Y:S04]  /*93e90*/  STL.64 [R1+0x2b18], R30 ;  /* 0x002b181e01007387 */ /* 0x000fe80000100a00 */
[----:B------:R-:W-:Y:S04]  /*93ea0*/  STL.64 [R1+0x2b20], R32 ;  /* 0x002b202001007387 */ /* 0x000fe80000100a00 */
[----:B---3--:R-:W-:Y:S04]  /*93eb0*/  STL.64 [R1+0x5710], R14 ;  /* 0x0057100e01007387 */ /* 0x008fe80000100a00 */
[----:B------:R0:W-:Y:S04]  /*93ec0*/  STL.64 [R1+0x2b28], R16 ;  /* 0x002b281001007387 */ /* 0x0001e80000100a00 */
[----:B0-----:R-:W2:Y:S01]  /*93ed0*/  LDL.LU.64 R16, [R1+0x5740] ;  /* 0x0057400001107983 */ /* 0x001ea20000300a00 */
[----:B------:R-:W-:-:S02]  /*93ee0*/  IADD3 R30, P0, R2, R14, RZ ;  /* 0x0000000e021e7210 */ /* 0x000fc40007f1e0ff */
[C---:B------:R-:W-:Y:S01]  /*93ef0*/  IADD3 R32, P2, R2.reuse, R15, RZ ;  /* 0x0000000f02207210 */ /* 0x040fe20007f5e0ff */
[----:B------:R2:W-:Y:S02]  /*93f00*/  STL.64 [R1+0x5718], R10 ;  /* 0x0057180a01007387 */ /* 0x0005e40000100a00 */
[C---:B------:R-:W-:Y:S01]  /*93f10*/  IMAD.X R31, R19.reuse, 0x1, R13, P0 ;  /* 0x00000001131f7824 */ /* 0x040fe200000e060d */
[----:B--2---:R-:W-:Y:S02]  /*93f20*/  IADD3 R10, P1, R2, R16, RZ ;  /* 0x00000010020a7210 */ /* 0x004fe40007f3e0ff */
[----:B------:R-:W2:Y:S04]  /*93f30*/  LDL.LU R2, [R1+0x573c] ;  /* 0x00573c0001027983 */ /* 0x000ea80000300800 */
[----:B------:R-:W-:Y:S04]  /*93f40*/  STL.64 [R1+0x2b30], R30 ;  /* 0x002b301e01007387 */ /* 0x000fe80000100a00 */
[----:B------:R0:W-:Y:S04]  /*93f50*/  STL [R1+0x5704], R13 ;  /* 0x0057040d01007387 */ /* 0x0001e80000100800 */
[----:B0-----:R-:W3:Y:S01]  /*93f60*/  LDL.LU R13, [R1+0x10c] ;  /* 0x00010c00010d7983 */ /* 0x001ee20000300800 */
[----:B------:R-:W-:-:S02]  /*93f70*/  IMAD.X R33, R19, 0x1, R37, P2 ;  /* 0x0000000113217824 */ /* 0x000fc400010e0625 */
[----:B------:R-:W-:Y:S02]  /*93f80*/  IMAD.MOV.U32 R31, RZ, RZ, R25 ;  /* 0x000000ffff1f7224 */ /* 0x000fe400078e0019 */
[----:B------:R-:W-:Y:S01]  /*93f90*/  IMAD.X R11, R19, 0x1, R38, P1 ;  /* 0x00000001130b7824 */ /* 0x000fe200008e0626 */
[----:B------:R-:W-:Y:S04]  /*93fa0*/  STL.64 [R1+0x2b38], R32 ;  /* 0x002b382001007387 */ /* 0x000fe80000100a00 */
[----:B------:R-:W4:Y:S04]  /*93fb0*/  LDL.LU R19, [R1+0x5738] ;  /* 0x0057380001137983 */ /* 0x000f280000300800 */
[----:B------:R-:W-:Y:S01]  /*93fc0*/  STL.64 [R1+0x2ac0], R10 ;  /* 0x002ac00a01007387 */ /* 0x000fe20000100a00 */
[----:B---3--:R-:W-:-:S05]  /*93fd0*/  IADD3 R24, P0, R13, R18, RZ ;  /* 0x000000120d187210 */ /* 0x008fca0007f1e0ff */
[----:B--2---:R-:W-:-:S05]  /*93fe0*/  IMAD.X R25, R2, 0x1, R17, P0 ;  /* 0x0000000102197824 */ /* 0x004fca00000e0611 */
[----:B------:R0:W-:Y:S04]  /*93ff0*/  STL.64 [R1+0x2ac8], R24 ;  /* 0x002ac81801007387 */ /* 0x0001e80000100a00 */
[----:B0-----:R-:W2:Y:S01]  /*94000*/  LDL.LU.64 R24, [R1+0x5730] ;  /* 0x0057300001187983 */ /* 0x001ea20000300a00 */
[C---:B------:R-:W-:Y:S02]  /*94010*/  IADD3 R32, P2, R13.reuse, R20, RZ ;  /* 0x000000140d207210 */ /* 0x040fe40007f5e0ff */
[----:B------:R-:W-:Y:S01]  /*94020*/  IADD3 R10, P1, R13, R22, RZ ;  /* 0x000000160d0a7210 */ /* 0x000fe20007f3e0ff */
[----:B------:R-:W-:Y:S02]  /*94030*/  IMAD.MOV.U32 R14, RZ, RZ, R31 ;  /* 0x000000ffff0e7224 */ /* 0x000fe400078e001f */
[----:B----4-:R-:W-:-:S02]  /*94040*/  IMAD.X R33, R2, 0x1, R19, P2 ;  /* 0x0000000102217824 */ /* 0x010fc400010e0613 */
[----:B------:R-:W-:Y:S01]  /*94050*/  IMAD.X R11, R2, 0x1, R21, P1 ;  /* 0x00000001020b7824 */ /* 0x000fe200008e0615 */
[----:B------:R-:W-:Y:S04]  /*94060*/  STL.64 [R1+0x5708], R16 ;  /* 0x0057081001007387 */ /* 0x000fe80000100a00 */
[----:B------:R0:W-:Y:S04]  /*94070*/  STL.64 [R1+0x2ad0], R32 ;  /* 0x002ad02001007387 */ /* 0x0001e80000100a00 */
[----:B------:R-:W-:Y:S01]  /*94080*/  STL.64 [R1+0x2a58], R10 ;  /* 0x002a580a01007387 */ /* 0x000fe20000100a00 */
[----:B0-----:R-:W-:-:S02]  /*94090*/  IADD3 R32, P2, R13, R26, RZ ;  /* 0x0000001a0d207210 */ /* 0x001fc40007f5e0ff */
[----:B--2---:R-:W-:-:S05]  /*940a0*/  IADD3 R30, P0, R13, R24, RZ ;  /* 0x000000180d1e7210 */ /* 0x004fca0007f1e0ff */
        /* <DEDUP_REMOVED lines=14> */
[----:B---3--:R-:W-:-:S02]  /*94190*/  IADD3 R14, P2, R13, R32, RZ ;  /* 0x000000200d0e7210 */ /* 0x008fc40007f5e0ff */
[C---:B-1----:R-:W-:Y:S01]  /*941a0*/  IADD3 R10, P1, R13.reuse, R34, RZ ;  /* 0x000000220d0a7210 */ /* 0x042fe20007f3e0ff */
[----:B------:R-:W-:Y:S02]  /*941b0*/  IMAD.MOV.U32 R25, RZ, RZ, R15 ;  /* 0x000000ffff197224 */ /* 0x000fe400078e000f */
[C---:B------:R-:W-:Y:S02]  /*941c0*/  IMAD.X R25, R2.reuse, 0x1, R29, P0 ;  /* 0x0000000102197824 */ /* 0x040fe400000e061d */
[C---:B------:R-:W-:Y:S02]  /*941d0*/  IMAD.X R15, R2.reuse, 0x1, R31, P2 ;  /* 0x00000001020f7824 */ /* 0x040fe400010e061f */
[----:B------:R-:W-:Y:S01]  /*941e0*/  IMAD.X R11, R2, 0x1, R33, P1 ;  /* 0x00000001020b7824 */ /* 0x000fe200008e0621 */
[----:B------:R0:W-:Y:S04]  /*941f0*/  STL [R1+0x2a7c], R25 ;  /* 0x002a7c1901007387 */ /* 0x0001e80000100800 */
[----:B------:R1:W-:Y:S01]  /*94200*/  STL.64 [R1+0x2a80], R14 ;  /* 0x002a800e01007387 */ /* 0x0003e20000100a00 */
[----:B------:R-:W-:-:S03]  /*94210*/  IADD3 R16, P0, R13, R36, RZ ;  /* 0x000000240d107210 */ /* 0x000fc60007f1e0ff */
[----:B------:R2:W-:Y:S01]  /*94220*/  STL.64 [R1+0x2a88], R10 ;  /* 0x002a880a01007387 */ /* 0x0005e20000100a00 */
[----:B0-----:R-:W-:Y:S01]  /*94230*/  IMAD.MOV.U32 R25, RZ, RZ, R17 ;  /* 0x000000ffff197224 */ /* 0x001fe200078e0011 */
[C---:B-1----:R-:W-:Y:S02]  /*94240*/  IADD3 R14, P2, R13.reuse, R6, RZ ;  /* 0x000000060d0e7210 */ /* 0x042fe40007f5e0ff */
[----:B--2---:R-:W2:Y:S01]  /*94250*/  LDL.LU.64 R10, [R1+0x5718] ;  /* 0x00571800010a7983 */ /* 0x004ea20000300a00 */
[C---:B------:R-:W-:Y:S02]  /*94260*/  IMAD.X R17, R2.reuse, 0x1, R35, P0 ;  /* 0x0000000102117824 */ /* 0x040fe400000e0623 */
[----:B------:R-:W-:Y:S01]  /*94270*/  IMAD.X R15, R2, 0x1, R5, P2 ;  /* 0x00000001020f7824 */ /* 0x000fe200010e0605 */
[----:B------:R-:W-:Y:S04]  /*94280*/  STL.64 [R1+0x56f0], R32 ;  /* 0x0056f02001007387 */ /* 0x000fe80000100a00 */
[----:B------:R-:W-:Y:S04]  /*94290*/  STL.64 [R1+0x2a90], R16 ;  /* 0x002a901001007387 */ /* 0x000fe80000100a00 */
[----:B------:R0:W-:Y:S04]  /*942a0*/  STL.64 [R1+0x2a98], R14 ;  /* 0x002a980e01007387 */ /* 0x0001e80000100a00 */
[----:B0-----:R-:W3:Y:S01]  /*942b0*/  LDL.LU.64 R14, [R1+0x5710] ;  /* 0x00571000010e7983 */ /* 0x001ee20000300a00 */
[C---:B------:R-:W-:Y:S01]  /*942c0*/  IADD3 R16, P0, R13.reuse, R12, RZ ;  /* 0x0000000c0d107210 */ /* 0x040fe20007f1e0ff */
[----:B------:R-:W-:Y:S01]  /*942d0*/  IMAD.MOV.U32 R17, RZ, RZ, R25 ;  /* 0x000000ffff117224 */ /* 0x000fe200078e0019 */
[----:B--2---:R-:W-:-:S05]  /*942e0*/  IADD3 R32, P1, R13, R10, RZ ;  /* 0x0000000a0d207210 */ /* 0x004fca0007f3e0ff */
[----:B------:R-:W-:-:S05]  /*942f0*/  IMAD.X R33, R2, 0x1, R7, P1 ;  /* 0x0000000102217824 */ /* 0x000fca00008e0607 */
[----:B------:R0:W-:Y:S04]  /*94300*/  STL.64 [R1+0x2aa0], R32 ;  /* 0x002aa02001007387 */ /* 0x0001e80000100a00 */
[----:B---3--:R1:W-:Y:S01]  /*94310*/  STL.64 [R1+0x56e0], R14 ;  /* 0x0056e00e01007387 */ /* 0x0083e20000100a00 */
[----:B0-----:R-:W-:Y:S01]  /*94320*/  IADD3 R32, P1, R13, R15, RZ ;  /* 0x0000000f0d207210 */ /* 0x001fe20007f3e0ff */
[----:B-1----:R-:W-:Y:S02]  /*94330*/  IMAD.MOV.U32 R15, RZ, RZ, R17 ;  /* 0x000000ffff0f7224 */ /* 0x002fe400078e0011 */
[----:B------:R-:W-:-:S05]  /*94340*/  IMAD.X R17, R2, 0x1, R11, P0 ;  /* 0x0000000102117824 */ /* 0x000fca00000e060b */
[----:B------:R0:W-:Y:S04]  /*94350*/  STL.64 [R1+0x2aa8], R16 ;  /* 0x002aa81001007387 */ /* 0x0001e80000100a00 */
[----:B0-----:R-:W2:Y:S04]  /*94360*/  LDL.LU.64 R16, [R1+0x5708] ;  /* 0x0057080001107983 */ /* 0x001ea80000300a00 */
[----:B------:R2:W-:Y:S01]  /*94370*/  STL.64 [R1+0x56e8], R10 ;  /* 0x0056e80a01007387 */ /* 0x0005e20000100a00 */
[C---:B------:R-:W-:Y:S02]  /*94380*/  IADD3 R24, P2, R13.reuse, R14, RZ ;  /* 0x0000000e0d187210 */ /* 0x040fe40007f5e0ff */
[----:B--2---:R-:W-:-:S02]  /*94390*/  IADD3 R10, P0, R13, R16, RZ ;  /* 0x000000100d0a7210 */ /* 0x004fc40007f1e0ff */
[----:B------:R-:W2:Y:S01]  /*943a0*/  LDL.LU R13, [R1+0x5704] ;  /* 0x00570400010d7983 */ /* 0x000ea20000300800 */
[C---:B------:R-:W-:Y:S02]  /*943b0*/  IMAD.X R33, R2.reuse, 0x1, R37, P1 ;  /* 0x0000000102217824 */ /* 0x040fe400008e0625 */
[C---:B------:R-:W-:Y:S02]  /*943c0*/  IMAD.X R11, R2.reuse, 0x1, R38, P0 ;  /* 0x00000001020b7824 */ /* 0x040fe400000e0626 */
[----:B--2---:R-:W-:-:S05]  /*943d0*/  IMAD.X R25, R2, 0x1, R13, P2 ;  /* 0x0000000102197824 */ /* 0x004fca00010e060d */
[----:B------:R0:W-:Y:S04]  /*943e0*/  STL.64 [R1+0x2ab0], R24 ;  /* 0x002ab01801007387 */ /* 0x0001e80000100a00 */
[----:B------:R-:W-:Y:S04]  /*943f0*/  STL.64 [R1+0x2ab8], R32 ;  /* 0x002ab82001007387 */ /* 0x000fe80000100a00 */
[----:B------:R-:W2:Y:S04]  /*94400*/  LDL.LU R2, [R1+0x5700] ;  /* 0x0057000001027983 */ /* 0x000ea80000300800 */
[----:B------:R-:W-:Y:S01]  /*94410*/  STL.64 [R1+0x2a40], R10 ;  /* 0x002a400a01007387 */ /* 0x000fe20000100a00 */
[----:B0-----:R-:W-:-:S05]  /*94420*/  IADD3 R24, P2, R15, R18, RZ ;  /* 0x000000120f187210 */ /* 0x001fca0007f5e0ff */
[----:B------:R-:W-:-:S05]  /*94430*/  IMAD.X R25, R61, 0x1, R17, P2 ;  /* 0x000000013d197824 */ /* 0x000fca00010e0611 */
[----:B------:R0:W-:Y:S04]  /*94440*/  STL.64 [R1+0x2a48], R24 ;  /* 0x002a481801007387 */ /* 0x0001e80000100a00 */
[----:B0-----:R-:W3:Y:S01]  /*94450*/  LDL.LU.64 R24, [R1+0x56f8] ;  /* 0x0056f80001187983 */ /* 0x001ee20000300a00 */
[----:B------:R-:W-:-:S03]  /*94460*/  IADD3 R32, P1, R15, R20, RZ ;  /* 0x000000140f207210 */ /* 0x000fc60007f3e0ff */
[----:B------:R0:W-:Y:S02]  /*94470*/  STL.64 [R1+0x56d8], R16 ;  /* 0x0056d81001007387 */ /* 0x0001e40000100a00 */
[----:B------:R-:W-:Y:S01]  /*94480*/  IMAD.X R33, R61, 0x1, R19, P1 ;  /* 0x000000013d217824 */ /* 0x000fe200008e0613 */
[----:B------:R-:W-:Y:S01]  /*94490*/  IADD3 R10, P0, R15, R22, RZ ;  /* 0x000000160f0a7210 */ /* 0x000fe20007f1e0ff */
[----:B0-----:R-:W-:-:S03]  /*944a0*/  IMAD.MOV.U32 R17, RZ, RZ, R15 ;  /* 0x000000ffff117224 */ /* 0x001fc600078e000f */
[----:B------:R0:W-:Y:S01]  /*944b0*/  STL.64 [R1+0x2a50], R32 ;  /* 0x002a502001007387 */ /* 0x0001e20000100a00 */
        /* <DEDUP_REMOVED lines=9> */
[C---:B------:R-:W-:Y:S02]  /*94550*/  IADD3 R10, P0, R17.reuse, R28, RZ ;  /* 0x0000001c110a7210 */ /* 0x040fe40007f1e0ff */
[----:B------:R-:W-:-:S03]  /*94560*/  IADD3 R14, P2, R17, R30, RZ ;  /* 0x0000001e110e7210 */ /* 0x000fc60007f5e0ff */
[C---:B------:R-:W-:Y:S01]  /*94570*/  IMAD.X R11, R61.reuse, 0x1, R27, P0 ;  /* 0x000000013d0b7824 */ /* 0x040fe200000e061b */
[----:B------:R-:W-:Y:S04]  /*94580*/  STL.64 [R1+0x56d0], R24 ;  /* 0x0056d01801007387 */ /* 0x000fe80000100a00 */
        /* <DEDUP_REMOVED lines=10> */
[----:B------:R-:W-:-:S03]  /*94630*/  IADD3 R14, P2, R17, R36, RZ ;  /* 0x00000024110e7210 */ /* 0x000fc60007f5e0ff */
[----:B------:R-:W-:Y:S02]  /*94640*/  STL.64 [R1+0x56c8], R32 ;  /* 0x0056c82001007387 */ /* 0x000fe40000100a00 */
[----:B------:R-:W-:-:S05]  /*94650*/  IMAD.X R15, R61, 0x1, R35, P2 ;  /* 0x000000013d0f7824 */ /* 0x000fca00010e0623 */
[----:B------:R0:W-:Y:S01]  /*94660*/  STL.64 [R1+0x2a20], R14 ;  /* 0x002a200e01007387 */ /* 0x0001e20000100a00 */
[----:B------:R-:W-:-:S03]  /*94670*/  IADD3 R24, P1, R17, R6, RZ ;  /* 0x0000000611187210 */ /* 0x000fc60007f3e0ff */
[----:B0-----:R-:W4:Y:S04]  /*94680*/  LDL.LU.64 R14, [R1+0x56e0] ;  /* 0x0056e000010e7983 */ /* 0x001f280000300a00 */
[----:B------:R0:W-:Y:S01]  /*94690*/  STL.64 [R1+0x56c0], R34 ;  /* 0x0056c02201007387 */ /* 0x0001e20000100a00 */
[----:B------:R-:W-:Y:S02]  /*946a0*/  IMAD.X R25, R61, 0x1, R5, P1 ;  /* 0x000000013d197824 */ /* 0x000fe400008e0605 */
[----:B0-----:R-:W-:-:S05]  /*946b0*/  IMAD.MOV.U32 R35, RZ, RZ, R17 ;  /* 0x000000ffff237224 */ /* 0x001fca00078e0011 */
[----:B------:R-:W-:Y:S01]  /*946c0*/  IADD3 R16, P2, R35, R12, RZ ;  /* 0x0000000c23107210 */ /* 0x000fe20007f5e0ff */
[----:B------:R-:W-:Y:S01]  /*946d0*/  STL.64 [R1+0x2a28], R24 ;  /* 0x002a281801007387 */ /* 0x000fe20000100a00 */
[----:B---3--:R-:W-:-:S03]  /*946e0*/  IADD3 R32, P0, R17, R10, RZ ;  /* 0x0000000a11207210 */ /* 0x008fc60007f1e0ff */
[C---:B------:R-:W-:Y:S02]  /*946f0*/  IMAD.X R17, R61.reuse, 0x1, R11, P2 ;  /* 0x000000013d117824 */ /* 0x040fe400010e060b */
[----:B------:R-:W-:-:S05]  /*94700*/  IMAD.X R33, R61, 0x1, R7, P0 ;  /* 0x000000013d217824 */ /* 0x000fca00000e0607 */
[----:B------:R-:W-:Y:S04]  /*94710*/  STL.64 [R1+0x2a30], R32 ;  /* 0x002a302001007387 */ /* 0x000fe80000100a00 */
[----:B------:R0:W-:Y:S04]  /*94720*/  STL.64 [R1+0x2a38], R16 ;  /* 0x002a381001007387 */ /* 0x0001e80000100a00 */
[----:B0-----:R-:W3:Y:S01]  /*94730*/  LDL.LU.64 R16, [R1+0x56d8] ;  /* 0x0056d80001107983 */ /* 0x001ee20000300a00 */
[C---:B----4-:R-:W-:Y:S02]  /*94740*/  IADD3 R24, P1, R35.reuse, R14, RZ ;  /* 0x0000000e23187210 */ /* 0x050fe40007f3e0ff */
[----:B------:R-:W-:-:S03]  /*94750*/  IADD3 R32, P0, R35, R15, RZ ;  /* 0x0000000f23207210 */ /* 0x000fc60007f1e0ff */
[C---:B------:R-:W-:Y:S02]  /*94760*/  IMAD.X R25, R61.reuse, 0x1, R13, P1 ;  /* 0x000000013d197824 */ /* 0x040fe400008e060d */
[----:B------:R-:W-:-:S03]  /*94770*/  IMAD.X R33, R61, 0x1, R37, P0 ;  /* 0x000000013d217824 */ /* 0x000fc600000e0625 */
[----:B------:R0:W-:Y:S04]  /*94780*/  STL.64 [R1+0x29d8], R24 ;  /* 0x0029d81801007387 */ /* 0x0001e80000100a00 */
[----:B------:R-:W-:Y:S01]  /*94790*/  STL.64 [R1+0x29e0], R32 ;  /* 0x0029e02001007387 */ /* 0x000fe20000100a00 */
[----:B0-----:R-:W-:Y:S02]  /*947a0*/  IADD3 R24, P1, R60, R18, RZ ;  /* 0x000000123c187210 */ /* 0x001fe40007f3e0ff */
[----:B---3--:R-:W-:-:S03]  /*947b0*/  IADD3 R34, P2, R35, R16, RZ ;  /* 0x0000001023227210 */ /* 0x008fc60007f5e0ff */
[----:B------:R-:W-:Y:S02]  /*947c0*/  IMAD.X R25, R58, 0x1, R17, P1 ;  /* 0x000000013a197824 */ /* 0x000fe400008e0611 */
[----:B------:R-:W-:-:S05]  /*947d0*/  IMAD.X R35, R61, 0x1, R38, P2 ;  /* 0x000000013d237824 */ /* 0x000fca00010e0626 */
[----:B------:R-:W-:Y:S04]  /*947e0*/  STL.64 [R1+0x29c0], R34 ;  /* 0x0029c02201007387 */ /* 0x000fe80000100a00 */
[----:B------:R0:W-:Y:S04]  /*947f0*/  STL.64 [R1+0x29c8], R24 ;  /* 0x0029c81801007387 */ /* 0x0001e80000100a00 */
[----:B0-----:R-:W3:Y:S01]  /*94800*/  LDL.LU.64 R24, [R1+0x56d0] ;  /* 0x0056d00001187983 */ /* 0x001ee20000300a00 */
[C---:B------:R-:W-:Y:S02]  /*94810*/  IADD3 R32, P0, R60.reuse, R20, RZ ;  /* 0x000000143c207210 */ /* 0x040fe40007f1e0ff */
[----:B------:R-:W-:-:S03]  /*94820*/  IADD3 R34, P2, R60, R22, RZ ;  /* 0x000000163c227210 */ /* 0x000fc60007f5e0ff */
[C---:B------:R-:W-:Y:S02]  /*94830*/  IMAD.X R33, R58.reuse, 0x1, R19, P0 ;  /* 0x000000013a217824 */ /* 0x040fe400000e0613 */
[----:B------:R-:W-:Y:S01]  /*94840*/  IMAD.X R35, R58, 0x1, R21, P2 ;  /* 0x000000013a237824 */ /* 0x000fe200010e0615 */
[----:B------:R-:W-:Y:S04]  /*94850*/  STL.64 [R1+0x56b8], R16 ;  /* 0x0056b81001007387 */ /* 0x000fe80000100a00 */
[----:B------:R0:W-:Y:S04]  /*94860*/  STL.64 [R1+0x29d0], R32 ;  /* 0x0029d02001007387 */ /* 0x0001e80000100a00 */
[----:B------:R1:W-:Y:S01]  /*94870*/  STL.64 [R1+0x2958], R34 ;  /* 0x0029582201007387 */ /* 0x0003e20000100a00 */
[----:B0-----:R-:W-:-:S02]  /*94880*/  IADD3 R32, P0, R60, R26, RZ ;  /* 0x0000001a3c207210 */ /* 0x001fc40007f1e0ff */
[----:B-1----:R-:W-:-:S05]  /*94890*/  IADD3 R34, P2, R60, R28, RZ ;  /* 0x0000001c3c227210 */ /* 0x002fca0007f5e0ff */
[----:B------:R-:W-:Y:S01]  /*948a0*/  IMAD.X R35, R58, 0x1, R27, P2 ;  /* 0x000000013a237824 */ /* 0x000fe200010e061b */
[----:B---3--:R-:W-:Y:S01]  /*948b0*/  IADD3 R16, P1, R60, R24, RZ ;  /* 0x000000183c107210 */ /* 0x008fe20007f3e0ff */
[----:B------:R-:W-:-:S04]  /*948c0*/  IMAD.X R33, R58, 0x1, R25, P0 ;  /* 0x000000013a217824 */ /* 0x000fc800000e0619 */
[----:B------:R-:W-:-:S05]  /*948d0*/  IMAD.X R17, R58, 0x1, R23, P1 ;  /* 0x000000013a117824 */ /* 0x000fca00008e0617 */
[----:B------:R-:W-:Y:S04]  /*948e0*/  STL.64 [R1+0x2960], R16 ;  /* 0x0029601001007387 */ /* 0x000fe80000100a00 */
[----:B------:R0:W-:Y:S04]  /*948f0*/  STL.64 [R1+0x2968], R32 ;  /* 0x0029682001007387 */ /* 0x0001e80000100a00 */
[----:B0-----:R-:W3:Y:S04]  /*94900*/  LDL.LU.64 R32, [R1+0x56c8] ;  /* 0x0056c80001207983 */ /* 0x001ee80000300a00 */
[----:B------:R-:W-:Y:S04]  /*94910*/  STL.64 [R1+0x56b0], R24 ;  /* 0x0056b01801007387 */ /* 0x000fe80000100a00 */
[----:B------:R0:W-:Y:S04]  /*94920*/  STL.64 [R1+0x2970], R34 ;  /* 0x0029702201007387 */ /* 0x0001e80000100a00 */
[----:B0-----:R-:W4:Y:S01]  /*94930*/  LDL.LU.64 R34, [R1+0x56c0] ;  /* 0x0056c00001227983 */ /* 0x001f220000300a00 */
[----:B------:R-:W-:-:S03]  /*94940*/  IADD3 R16, P1, R60, R30, RZ ;  /* 0x0000001e3c107210 */ /* 0x000fc60007f3e0ff */
[----:B------:R-:W-:Y:S02]  /*94950*/  STL.64 [R1+0x56a8], R26 ;  /* 0x0056a81a01007387 */ /* 0x000fe40000100a00 */
[----:B------:R-:W-:-:S05]  /*94960*/  IMAD.X R17, R58, 0x1, R29, P1 ;  /* 0x000000013a117824 */ /* 0x000fca00008e061d */
[----:B------:R0:W-:Y:S02]  /*94970*/  STL.64 [R1+0x2978], R16 ;  /* 0x0029781001007387 */ /* 0x0001e40000100a00 */
[C---:B0-----:R-:W-:Y:S02]  /*94980*/  IADD3 R16, P1, R60.reuse, R36, RZ ;  /* 0x000000243c107210 */ /* 0x041fe40007f3e0ff */
[----:B---3--:R-:W-:-:S05]  /*94990*/  IADD3 R24, P0, R60, R32, RZ ;  /* 0x000000203c187210 */ /* 0x008fca0007f1e0ff */
[----:B------:R-:W-:Y:S01]  /*949a0*/  IMAD.X R25, R58, 0x1, R31, P0 ;  /* 0x000000013a197824 */ /* 0x000fe200000e061f */
[----:B----4-:R-:W-:Y:S01]  /*949b0*/  IADD3 R26, P2, R60, R34, RZ ;  /* 0x000000223c1a7210 */ /* 0x010fe20007f5e0ff */
[----:B------:R-:W-:-:S04]  /*949c0*/  IMAD.X R17, R58, 0x1, R35, P1 ;  /* 0x000000013a117824 */ /* 0x000fc800008e0623 */
[----:B------:R-:W-:Y:S01]  /*949d0*/  IMAD.X R27, R58, 0x1, R33, P2 ;  /* 0x000000013a1b7824 */ /* 0x000fe200010e0621 */
[----:B------:R0:W-:Y:S04]  /*949e0*/  STL.64 [R1+0x2980], R24 ;  /* 0x0029801801007387 */ /* 0x0001e80000100a00 */
[----:B------:R1:W-:Y:S04]  /*949f0*/  STL.64 [R1+0x2988], R26 ;  /* 0x0029881a01007387 */ /* 0x0003e80000100a00 */
[----:B------:R3:W-:Y:S01]  /*94a00*/  STL.64 [R1+0x2990], R16 ;  /* 0x0029901001007387 */ /* 0x0007e20000100a00 */
[----:B0-----:R-:W-:-:S02]  /*94a10*/  IADD3 R24, P0, R60, R6, RZ ;  /* 0x000000063c187210 */ /* 0x001fc40007f1e0ff */
[C---:B-1----:R-:W-:Y:S02]  /*94a20*/  IADD3 R26, P2, R60.reuse, R10, RZ ;  /* 0x0000000a3c1a7210 */ /* 0x042fe40007f5e0ff */
[----:B---3--:R-:W-:Y:S01]  /*94a30*/  IADD3 R16, P1, R60, R12, RZ ;  /* 0x0000000c3c107210 */ /* 0x008fe20007f3e0ff */
[C---:B------:R-:W-:Y:S02]  /*94a40*/  IMAD.X R25, R58.reuse, 0x1, R5, P0 ;  /* 0x000000013a197824 */ /* 0x040fe400000e0605 */
[C---:B------:R-:W-:Y:S02]  /*94a50*/  IMAD.X R27, R58.reuse, 0x1, R7, P2 ;  /* 0x000000013a1b7824 */ /* 0x040fe400010e0607 */
[----:B------:R-:W-:Y:S01]  /*94a60*/  IMAD.X R17, R58, 0x1, R11, P1 ;  /* 0x000000013a117824 */ /* 0x000fe200008e060b */
[----:B------:R-:W-:Y:S04]  /*94a70*/  STL.64 [R1+0x2998], R24 ;  /* 0x0029981801007387 */ /* 0x000fe80000100a00 */
[----:B------:R-:W-:Y:S04]  /*94a80*/  STL.64 [R1+0x29a0], R26 ;  /* 0x0029a01a01007387 */ /* 0x000fe80000100a00 */
[----:B------:R0:W-:Y:S04]  /*94a90*/  STL.64 [R1+0x29a8], R16 ;  /* 0x0029a81001007387 */ /* 0x0001e80000100a00 */
[----:B0-----:R-:W3:Y:S01]  /*94aa0*/  LDL.LU.64 R16, [R1+0x56b8] ;  /* 0x0056b80001107983 */ /* 0x001ee20000300a00 */
[----:B------:R-:W-:-:S02]  /*94ab0*/  IADD3 R24, P0, R60, R14, RZ ;  /* 0x0000000e3c187210 */ /* 0x000fc40007f1e0ff */
        /* <DEDUP_REMOVED lines=23> */
[----:B------:R-:W-:-:S05]  /*94c30*/  IMAD.X R17, R59, 0x1, R23, P0 ;  /* 0x000000013b117824 */ /* 0x000fca00000e0617 */
[----:B------:R0:W-:Y:S01]  /*94c40*/  STL.64 [R1+0x28e0], R16 ;  /* 0x0028e01001007387 */ /* 0x0001e20000100a00 */
[----:B----4-:R-:W-:Y:S01]  /*94c50*/  IADD3 R18, P2, R57, R26, RZ ;  /* 0x0000001a39127210 */ /* 0x010fe20007f5e0ff */
[----:B------:R-:W-:-:S04]  /*94c60*/  IMAD.X R61, R59, 0x1, R27, P1 ;  /* 0x000000013b3d7824 */ /* 0x000fc800008e061b */
[----:B------:R-:W-:Y:S01]  /*94c70*/  IMAD.X R19, R59, 0x1, R25, P2 ;  /* 0x000000013b137824 */ /* 0x000fe200010e0619 */
[----:B0-----:R-:W-:-:S04]  /*94c80*/  IADD3 R16, P0, R57, R30, RZ ;  /* 0x0000001e39107210 */ /* 0x001fc80007f1e0ff */
[----:B------:R0:W-:Y:S01]  /*94c90*/  STL.64 [R1+0x28e8], R18 ;  /* 0x0028e81201007387 */ /* 0x0001e20000100a00 */
[----:B------:R-:W-:-:S03]  /*94ca0*/  IMAD.X R17, R59, 0x1, R29, P0 ;  /* 0x000000013b117824 */ /* 0x000fc600000e061d */
[----:B------:R1:W-:Y:S04]  /*94cb0*/  STL.64 [R1+0x28f0], R60 ;  /* 0x0028f03c01007387 */ /* 0x0003e80000100a00 */
[----:B------:R3:W-:Y:S01]  /*94cc0*/  STL.64 [R1+0x28f8], R16 ;  /* 0x0028f81001007387 */ /* 0x0007e20000100a00 */
[C---:B0-----:R-:W-:Y:S02]  /*94cd0*/  IADD3 R18, P2, R57.reuse, R32, RZ ;  /* 0x0000002039127210 */ /* 0x041fe40007f5e0ff */
[----:B-1----:R-:W-:-:S03]  /*94ce0*/  IADD3 R60, P1, R57, R34, RZ ;  /* 0x00000022393c7210 */ /* 0x002fc60007f3e0ff */
[----:B------:R-:W-:Y:S01]  /*94cf0*/  IMAD.X R19, R59, 0x1, R31, P2 ;  /* 0x000000013b137824 */ /* 0x000fe200010e061f */
[----:B---3--:R-:W-:Y:S01]  /*94d00*/  IADD3 R16, P0, R57, R36, RZ ;  /* 0x0000002439107210 */ /* 0x008fe20007f1e0ff */
[----:B------:R-:W-:-:S03]  /*94d10*/  IMAD.X R61, R59, 0x1, R33, P1 ;  /* 0x000000013b3d7824 */ /* 0x000fc600008e0621 */
[----:B------:R0:W-:Y:S01]  /*94d20*/  STL.64 [R1+0x2900], R18 ;  /* 0x0029001201007387 */ /* 0x0001e20000100a00 */
[----:B------:R-:W-:-:S03]  /*94d30*/  IMAD.X R17, R59, 0x1, R35, P0 ;  /* 0x000000013b117824 */ /* 0x000fc600000e0623 */
[----:B------:R1:W-:Y:S04]  /*94d40*/  STL.64 [R1+0x5690], R32 ;  /* 0x0056902001007387 */ /* 0x0003e80000100a00 */
[----:B------:R3:W-:Y:S04]  /*94d50*/  STL.64 [R1+0x2908], R60 ;  /* 0x0029083c01007387 */ /* 0x0007e80000100a00 */
[----:B------:R4:W-:Y:S01]  /*94d60*/  STL.64 [R1+0x2910], R16 ;  /* 0x0029101001007387 */ /* 0x0009e20000100a00 */
[C---:B0-----:R-:W-:Y:S01]  /*94d70*/  IADD3 R18, P2, R57.reuse, R6, RZ ;  /* 0x0000000639127210 */ /* 0x041fe20007f5e0ff */
[----:B-1----:R-:W-:Y:S01]  /*94d80*/  IMAD.MOV.U32 R33, RZ, RZ, R59 ;  /* 0x000000ffff217224 */ /* 0x002fe200078e003b */
[----:B---3--:R-:W-:-:S03]  /*94d90*/  IADD3 R60, P1, R57, R10, RZ ;  /* 0x0000000a393c7210 */ /* 0x008fc60007f3e0ff */
[----:B------:R-:W-:Y:S01]  /*94da0*/  IMAD.X R19, R59, 0x1, R5, P2 ;  /* 0x000000013b137824 */ /* 0x000fe200010e0605 */
[----:B----4-:R-:W-:Y:S01]  /*94db0*/  IADD3 R16, P0, R57, R12, RZ ;  /* 0x0000000c39107210 */ /* 0x010fe20007f1e0ff */
[----:B------:R-:W-:-:S03]  /*94dc0*/  IMAD.X R61, R33, 0x1, R7, P1 ;  /* 0x00000001213d7824 */ /* 0x000fc600008e0607 */
[----:B------:R0:W-:Y:S01]  /*94dd0*/  STL.64 [R1+0x2918], R18 ;  /* 0x0029181201007387 */ /* 0x0001e20000100a00 */
[----:B------:R-:W-:-:S03]  /*94de0*/  IMAD.X R17, R33, 0x1, R11, P0 ;  /* 0x0000000121117824 */ /* 0x000fc600000e060b */
[----:B0-----:R-:W3:Y:S04]  /*94df0*/  LDL.LU.64 R18, [R1+0x56a0] ;  /* 0x0056a00001127983 */ /* 0x001ee80000300a00 */
[----:B------:R-:W-:Y:S04]  /*94e00*/  STL.64 [R1+0x2920], R60 ;  /* 0x0029203c01007387 */ /* 0x000fe80000100a00 */
[----:B------:R0:W-:Y:S04]  /*94e10*/  STL.64 [R1+0x2928], R16 ;  /* 0x0029281001007387 */ /* 0x0001e80000100a00 */
[----:B0-----:R-:W4:Y:S01]  /*94e20*/  LDL.LU.64 R16, [R1+0x5698] ;  /* 0x0056980001107983 */ /* 0x001f220000300a00 */
[----:B------:R-:W-:Y:S01]  /*94e30*/  IMAD.MOV.U32 R59, RZ, RZ, R56 ;  /* 0x000000ffff3b7224 */ /* 0x000fe200078e0038 */
[----:B------:R-:W-:-:S02]  /*94e40*/  IADD3 R32, P2, R57, R14, RZ ;  /* 0x0000000e39207210 */ /* 0x000fc40007f5e0ff */
[C---:B------:R-:W-:Y:S02]  /*94e50*/  IADD3 R60, P1, R57.reuse, R15, RZ ;  /* 0x0000000f393c7210 */ /* 0x040fe40007f3e0ff */
[----:B------:R-:W-:Y:S02]  /*94e60*/  SHF.R.S32.HI R58, RZ, 0x1f, R0 ;  /* 0x0000001fff3a7819 */ /* 0x000fe40000011400 */
[----:B----4-:R-:W-:Y:S01]  /*94e70*/  IADD3 R56, P0, R57, R16, RZ ;  /* 0x0000001039387210 */ /* 0x010fe20007f1e0ff */
[----:B------:R-:W-:-:S04]  /*94e80*/  IMAD.MOV.U32 R57, RZ, RZ, R33 ;  /* 0x000000ffff397224 */ /* 0x000fc800078e0021 */
[C---:B------:R-:W-:Y:S02]  /*94e90*/  IMAD.X R33, R57.reuse, 0x1, R13, P2 ;  /* 0x0000000139217824 */ /* 0x040fe400010e060d */
[----:B------:R-:W-:-:S03]  /*94ea0*/  IMAD.X R61, R57, 0x1, R37, P1 ;  /* 0x00000001393d7824 */ /* 0x000fc600008e0625 */
[----:B------:R3:W-:Y:S01]  /*94eb0*/  STL.64 [R1+0x2930], R32 ;  /* 0x0029302001007387 */ /* 0x0007e20000100a00 */
[----:B------:R-:W-:-:S03]  /*94ec0*/  IMAD.X R57, R57, 0x1, R38, P0 ;  /* 0x0000000139397824 */ /* 0x000fc600000e0626 */
[----:B------:R0:W-:Y:S01]  /*94ed0*/  STL.64 [R1+0x2938], R60 ;  /* 0x0029383c01007387 */ /* 0x0001e20000100a00 */
[----:B---3--:R-:W-:-:S03]  /*94ee0*/  IADD3 R32, P2, R0, R18, RZ ;  /* 0x0000001200207210 */ /* 0x008fc60007f5e0ff */
[----:B------:R1:W-:Y:S02]  /*94ef0*/  STL.64 [R1+0x28c0], R56 ;  /* 0x0028c03801007387 */ /* 0x0003e40000100a00 */
[----:B------:R-:W-:Y:S01]  /*94f00*/  IMAD.X R33, R58, 0x1, R17, P2 ;  /* 0x000000013a217824 */ /* 0x000fe200010e0611 */
[----:B0-----:R-:W-:-:S04]  /*94f10*/  IADD3 R60, P1, R0, R20, RZ ;  /* 0x00000014003c7210 */ /* 0x001fc80007f3e0ff */
[----:B------:R0:W-:Y:S01]  /*94f20*/  STL.64 [R1+0x28c8], R32 ;  /* 0x0028c82001007387 */ /* 0x0001e20000100a00 */
[----:B-1----:R-:W-:Y:S01]  /*94f30*/  IADD3 R56, P0, R0, R22, RZ ;  /* 0x0000001600387210 */ /* 0x002fe20007f1e0ff */
[C---:B------:R-:W-:Y:S02]  /*94f40*/  IMAD.X R61, R58.reuse, 0x1, R19, P1 ;  /* 0x000000013a3d7824 */ /* 0x040fe400008e0613 */
[----:B------:R-:W-:Y:S02]  /*94f50*/  STL.64 [R1+0x5688], R18 ;  /* 0x0056881201007387 */ /* 0x000fe40000100a00 */
[----:B------:R-:W-:Y:S01]  /*94f60*/  IMAD.X R57, R58, 0x1, R21, P0 ;  /* 0x000000013a397824 */ /* 0x000fe200000e0615 */
[----:B0-----:R-:W-:Y:S01]  /*94f70*/  IADD3 R32, P2, R0, R24, RZ ;  /* 0x0000001800207210 */ /* 0x001fe20007f5e0ff */
[----:B------:R-:W-:Y:S04]  /*94f80*/  STL.64 [R1+0x28d0], R60 ;  /* 0x0028d03c01007387 */ /* 0x000fe80000100a00 */
[----:B------:R-:W-:Y:S01]  /*94f90*/  IMAD.X R33, R58, 0x1, R23, P2 ;  /* 0x000000013a217824 */ /* 0x000fe200010e0617 */
[----:B------:R-:W-:Y:S04]  /*94fa0*/  STL.64 [R1+0x2858], R56 ;  /* 0x0028583801007387 */ /* 0x000fe80000100a00 */
[----:B------:R0:W-:Y:S04]  /*94fb0*/  STL.64 [R1+0x2860], R32 ;  /* 0x0028602001007387 */ /* 0x0001e80000100a00 */
[----:B0-----:R-:W3:Y:S01]  /*94fc0*/  LDL.LU.64 R32, [R1+0x5690] ;  /* 0x0056900001207983 */ /* 0x001ee20000300a00 */
[----:B------:R-:W-:-:S02]  /*94fd0*/  IADD3 R60, P1, R0, R26, RZ ;  /* 0x0000001a003c7210 */ /* 0x000fc40007f3e0ff */
[C---:B------:R-:W-:Y:S02]  /*94fe0*/  IADD3 R56, P0, R0.reuse, R28, RZ ;  /* 0x0000001c00387210 */ /* 0x040fe40007f1e0ff */
[----:B------:R-:W-:Y:S01]  /*94ff0*/  IADD3 R18, P2, R0, R30, RZ ;  /* 0x0000001e00127210 */ /* 0x000fe20007f5e0ff */
[C---:B------:R-:W-:Y:S02]  /*95000*/  IMAD.X R61, R58.reuse, 0x1, R25, P1 ;  /* 0x000000013a3d7824 */ /* 0x040fe400008e0619 */
        /* <DEDUP_REMOVED lines=11> */
[----:B------:R0:W-:Y:S04]  /*950c0*/  STL.64 [R1+0x2880], R60 ;  /* 0x0028803c01007387 */ /* 0x0001e80000100a00 */
[----:B------:R1:W-:Y:S04]  /*950d0*/  STL.64 [R1+0x2888], R56 ;  /* 0x0028883801007387 */ /* 0x0003e80000100a00 */
[----:B------:R3:W-:Y:S01]  /*950e0*/  STL.64 [R1+0x2890], R18 ;  /* 0x0028901201007387 */ /* 0x0007e20000100a00 */
[C---:B0-----:R-:W-:Y:S02]  /*950f0*/  IADD3 R60, P1, R0.reuse, R6, RZ ;  /* 0x00000006003c7210 */ /* 0x041fe40007f3e0ff */
[----:B-1----:R-:W-:-:S02]  /*95100*/  IADD3 R56, P0, R0, R10, RZ ;  /* 0x0000000a00387210 */ /* 0x002fc40007f1e0ff */
[----:B---3--:R-:W-:Y:S01]  /*95110*/  IADD3 R18, P2, R0, R12, RZ ;  /* 0x0000000c00127210 */ /* 0x008fe20007f5e0ff */
[C---:B------:R-:W-:Y:S02]  /*95120*/  IMAD.X R61, R58.reuse, 0x1, R5, P1 ;  /* 0x000000013a3d7824 */ /* 0x040fe400008e0605 */
[C---:B------:R-:W-:Y:S02]  /*95130*/  IMAD.X R57, R58.reuse, 0x1, R7, P0 ;  /* 0x000000013a397824 */ /* 0x040fe400000e0607 */
[----:B------:R-:W-:Y:S01]  /*95140*/  IMAD.X R19, R58, 0x1, R11, P2 ;  /* 0x000000013a137824 */ /* 0x000fe200010e060b */
[----:B------:R-:W-:Y:S04]  /*95150*/  STL.64 [R1+0x2898], R60 ;  /* 0x0028983c01007387 */ /* 0x000fe80000100a00 */
[----:B------:R-:W-:Y:S04]  /*95160*/  STL.64 [R1+0x28a0], R56 ;  /* 0x0028a03801007387 */ /* 0x000fe80000100a00 */
[----:B------:R-:W-:Y:S04]  /*95170*/  STL.64 [R1+0x5678], R6 ;  /* 0x0056780601007387 */ /* 0x000fe80000100a00 */
[----:B------:R0:W-:Y:S04]  /*95180*/  STL.64 [R1+0x28a8], R18 ;  /* 0x0028a81201007387 */ /* 0x0001e80000100a00 */
[----:B0-----:R-:W3:Y:S01]  /*95190*/  LDL.LU.64 R18, [R1+0x5688] ;  /* 0x0056880001127983 */ /* 0x001ee20000300a00 */
[----:B------:R-:W-:-:S02]  /*951a0*/  IADD3 R60, P1, R0, R14, RZ ;  /* 0x0000000e003c7210 */ /* 0x000fc40007f3e0ff */
[----:B------:R-:W-:Y:S02]  /*951b0*/  IADD3 R56, P0, R0, R15, RZ ;  /* 0x0000000f00387210 */ /* 0x000fe40007f1e0ff */
[----:B------:R-:W-:Y:S01]  /*951c0*/  IADD3 R6, P2, R47, R36, RZ ;  /* 0x000000242f067210 */ /* 0x000fe20007f5e0ff */
[C---:B------:R-:W-:Y:S02]  /*951d0*/  IMAD.X R61, R58.reuse, 0x1, R13, P1 ;  /* 0x000000013a3d7824 */ /* 0x040fe400008e060d */
[----:B------:R-:W-:Y:S02]  /*951e0*/  IMAD.X R57, R58, 0x1, R37, P0 ;  /* 0x000000013a397824 */ /* 0x000fe400000e0625 */
[----:B------:R-:W-:Y:S01]  /*951f0*/  IMAD.X R7, R51, 0x1, R35, P2 ;  /* 0x0000000133077824 */ /* 0x000fe200010e0623 */
[----:B------:R0:W-:Y:S02]  /*95200*/  STL.64 [R1+0x28b0], R60 ;  /* 0x0028b03c01007387 */ /* 0x0001e40000100a00 */
[----:B0-----:R-:W-:-:S02]  /*95210*/  IADD3 R60, P1, R0, R16, RZ ;  /* 0x00000010003c7210 */ /* 0x001fc40007f3e0ff */
[----:B------:R-:W4:Y:S04]  /*95220*/  LDL.LU R0, [R1+0x5684] ;  /* 0x0056840001007983 */ /* 0x000f280000300800 */
[----:B------:R0:W-:Y:S04]  /*95230*/  STL.64 [R1+0x28b8], R56 ;  /* 0x0028b83801007387 */ /* 0x0001e80000100a00 */
[----:B------:R-:W-:Y:S01]  /*95240*/  STL.64 [R1+0x47d8], R6 ;  /* 0x0047d80601007387 */ /* 0x000fe20000100a00 */
[----:B------:R-:W-:-:S05]  /*95250*/  IMAD.X R61, R58, 0x1, R38, P1 ;  /* 0x000000013a3d7824 */ /* 0x000fca00008e0626 */
[----:B------:R1:W-:Y:S01]  /*95260*/  STL.64 [R1+0x2840], R60 ;  /* 0x0028403c01007387 */ /* 0x0003e20000100a00 */
[C---:B0-----:R-:W-:Y:S02]  /*95270*/  IADD3 R56, P0, R59.reuse, R20, RZ ;  /* 0x000000143b387210 */ /* 0x041fe40007f1e0ff */
[----:B-1----:R-:W-:-:S05]  /*95280*/  IADD3 R60, P1, R59, R22, RZ ;  /* 0x000000163b3c7210 */ /* 0x002fca0007f3e0ff */
[----:B------:R-:W-:Y:S01]  /*95290*/  IMAD.X R61, R55, 0x1, R21, P1 ;  /* 0x00000001373d7824 */ /* 0x000fe200008e0615 */
[----:B---3--:R-:W-:-:S05]  /*952a0*/  IADD3 R6, P2, R59, R18, RZ ;  /* 0x000000123b067210 */ /* 0x008fca0007f5e0ff */
[C---:B------:R-:W-:Y:S02]  /*952b0*/  IMAD.X R7, R55.reuse, 0x1, R17, P2 ;  /* 0x0000000137077824 */ /* 0x040fe400010e0611 */
[----:B------:R-:W-:-:S03]  /*952c0*/  IMAD.X R57, R55, 0x1, R19, P0 ;  /* 0x0000000137397824 */ /* 0x000fc600000e0613 */
[----:B------:R0:W-:Y:S04]  /*952d0*/  STL.64 [R1+0x2848], R6 ;  /* 0x0028480601007387 */ /* 0x0001e80000100a00 */
        /* <DEDUP_REMOVED lines=9> */
[----:B------:R-:W-:Y:S01]  /*95370*/  STL.64 [R1+0x27e8], R56 ;  /* 0x0027e83801007387 */ /* 0x000fe20000100a00 */
[----:B0-----:R-:W-:-:S03]  /*95380*/  IADD3 R6, P2, R59, R30, RZ ;  /* 0x0000001e3b067210 */ /* 0x001fc60007f5e0ff */
[----:B------:R0:W-:Y:S02]  /*95390*/  STL.64 [R1+0x27f0], R60 ;  /* 0x0027f03c01007387 */ /* 0x0001e40000100a00 */
[----:B------:R-:W-:Y:S02]  /*953a0*/  IMAD.X R7, R55, 0x1, R29, P2 ;  /* 0x0000000137077824 */ /* 0x000fe400010e061d */
[----:B0-----:R-:W3:Y:S04]  /*953b0*/  LDL.LU R61, [R1+0x5680] ;  /* 0x00568000013d7983 */ /* 0x001ee80000300800 */
[----:B------:R0:W-:Y:S04]  /*953c0*/  STL.64 [R1+0x27f8], R6 ;  /* 0x0027f80601007387 */ /* 0x0001e80000100a00 */
[----:B0-----:R-:W2:Y:S01]  /*953d0*/  LDL.LU.64 R6, [R1+0x5678] ;  /* 0x0056780001067983 */ /* 0x001ea20000300a00 */
[----:B------:R-:W-:-:S02]  /*953e0*/  IADD3 R56, P0, R59, R32, RZ ;  /* 0x000000203b387210 */ /* 0x000fc40007f1e0ff */
[----:B------:R-:W-:-:S03]  /*953f0*/  IADD3 R60, P1, R59, R34, RZ ;  /* 0x000000223b3c7210 */ /* 0x000fc60007f3e0ff */
[----:B------:R-:W-:Y:S02]  /*95400*/  IMAD.X R57, R55, 0x1, R31, P0 ;  /* 0x0000000137397824 */ /* 0x000fe400000e061f */
[----:B------:R-:W-:Y:S04]  /*95410*/  STL [R1+0x2808], R60 ;  /* 0x0028083c01007387 */ /* 0x000fe80000100800 */
[----:B------:R0:W-:Y:S04]  /*95420*/  STL.64 [R1+0x5670], R28 ;  /* 0x0056701c01007387 */ /* 0x0001e80000100a00 */
[----:B------:R2:W-:Y:S01]  /*95430*/  STL.64 [R1+0x2800], R56 ;  /* 0x0028003801007387 */ /* 0x0005e20000100a00 */
[----:B0-----:R-:W-:Y:S01]  /*95440*/  IMAD.MOV.U32 R28, RZ, RZ, R60 ;  /* 0x000000ffff1c7224 */ /* 0x001fe200078e003c */
[----:B------:R-:W-:Y:S01]  /*95450*/  IADD3 R60, P2, R59, R36, RZ ;  /* 0x000000243b3c7210 */ /* 0x000fe20007f5e0ff */
[----:B---3--:R-:W-:-:S02]  /*95460*/  IMAD.MOV.U32 R29, RZ, RZ, R61 ;  /* 0x000000ffff1d7224 */ /* 0x008fc400078e003d */
[----:B------:R-:W-:Y:S01]  /*95470*/  IMAD.X R29, R55, 0x1, R33, P1 ;  /* 0x00000001371d7824 */ /* 0x000fe200008e0621 */
[----:B------:R-:W-:Y:S01]  /*95480*/  IADD3 R28, P1, R59, R10, RZ ;  /* 0x0000000a3b1c7210 */ /* 0x000fe20007f3e0ff */
[----:B------:R-:W-:-:S03]  /*95490*/  IMAD.X R61, R55, 0x1, R35, P2 ;  /* 0x00000001373d7824 */ /* 0x000fc600010e0623 */
[----:B------:R0:W-:Y:S01]  /*954a0*/  STL [R1+0x280c], R29 ;  /* 0x00280c1d01007387 */ /* 0x0001e20000100800 */
[----:B--2---:R-:W-:Y:S01]  /*954b0*/  IADD3 R56, P0, R59, R6, RZ ;  /* 0x000000063b387210 */ /* 0x004fe20007f1e0ff */
[----:B0-----:R-:W-:-:S04]  /*954c0*/  IMAD.X R29, R55, 0x1, R7, P1 ;  /* 0x00000001371d7824 */ /* 0x001fc800008e0607 */
[----:B------:R-:W-:Y:S01]  /*954d0*/  IMAD.X R57, R55, 0x1, R5, P0 ;  /* 0x0000000137397824 */ /* 0x000fe200000e0605 */
[----:B------:R0:W-:Y:S04]  /*954e0*/  STL.64 [R1+0x2810], R60 ;  /* 0x0028103c01007387 */ /* 0x0001e80000100a00 */
[----:B------:R1:W-:Y:S04]  /*954f0*/  STL.64 [R1+0x2818], R56 ;  /* 0x0028183801007387 */ /* 0x0003e80000100a00 */
[----:B------:R2:W-:Y:S01]  /*95500*/  STL.64 [R1+0x2820], R28 ;  /* 0x0028201c01007387 */ /* 0x0005e20000100a00 */
[----:B0-----:R-:W-:-:S02]  /*95510*/  IADD3 R60, P2, R59, R12, RZ ;  /* 0x0000000c3b3c7210 */ /* 0x001fc40007f5e0ff */
[C---:B-1----:R-:W-:Y:S02]  /*95520*/  IADD3 R56, P0, R59.reuse, R14, RZ ;  /* 0x0000000e3b387210 */ /* 0x042fe40007f1e0ff */
[----:B--2---:R-:W-:Y:S01]  /*95530*/  IADD3 R28, P1, R59, R15, RZ ;  /* 0x0000000f3b1c7210 */ /* 0x004fe20007f3e0ff */
[C---:B------:R-:W-:Y:S02]  /*95540*/  IMAD.X R61, R55.reuse, 0x1, R11, P2 ;  /* 0x00000001373d7824 */ /* 0x040fe400010e060b */
[C---:B------:R-:W-:Y:S02]  /*95550*/  IMAD.X R57, R55.reuse, 0x1, R13, P0 ;  /* 0x0000000137397824 */ /* 0x040fe400000e060d */
[----:B------:R-:W-:Y:S01]  /*95560*/  IMAD.X R29, R55, 0x1, R37, P1 ;  /* 0x00000001371d7824 */ /* 0x000fe200008e0625 */
[----:B------:R-:W-:Y:S01]  /*95570*/  STL.64 [R1+0x2828], R60 ;  /* 0x0028283c01007387 */ /* 0x000fe20000100a00 */
[----:B------:R-:W-:-:S03]  /*95580*/  IADD3 R58, P2, R59, R16, RZ ;  /* 0x000000103b3a7210 */ /* 0x000fc60007f5e0ff */
[----:B------:R0:W-:Y:S04]  /*95590*/  STL.64 [R1+0x2830], R56 ;  /* 0x0028303801007387 */ /* 0x0001e80000100a00 */
[----:B------:R1:W-:Y:S01]  /*955a0*/  STL.64 [R1+0x2838], R28 ;  /* 0x0028381c01007387 */ /* 0x0003e20000100a00 */
[----:B------:R-:W-:Y:S01]  /*955b0*/  IMAD.X R59, R55, 0x1, R38, P2 ;  /* 0x00000001373b7824 */ /* 0x000fe200010e0626 */
[C---:B0-----:R-:W-:Y:S02]  /*955c0*/  IADD3 R56, P0, R47.reuse, R34, RZ ;  /* 0x000000222f387210 */ /* 0x041fe40007f1e0ff */
[----:B-1----:R-:W-:-:S03]  /*955d0*/  IADD3 R28, P1, R47, R32, RZ ;  /* 0x000000202f1c7210 */ /* 0x002fc60007f3e0ff */
[C---:B------:R-:W-:Y:S02]  /*955e0*/  IMAD.X R57, R51.reuse, 0x1, R33, P0 ;  /* 0x0000000133397824 */ /* 0x040fe400000e0621 */
[----:B------:R-:W-:Y:S01]  /*955f0*/  IMAD.X R29, R51, 0x1, R31, P1 ;  /* 0x00000001331d7824 */ /* 0x000fe200008e061f */
[----:B------:R0:W-:Y:S04]  /*95600*/  STL.64 [R1+0x27d0], R58 ;  /* 0x0027d03a01007387 */ /* 0x0001e80000100a00 */
[----:B------:R1:W-:Y:S04]  /*95610*/  STL.64 [R1+0x4780], R56 ;  /* 0x0047803801007387 */ /* 0x0003e80000100a00 */
[----:B------:R2:W-:Y:S01]  /*95620*/  STL.64 [R1+0x47b8], R28 ;  /* 0x0047b81c01007387 */ /* 0x0005e20000100a00 */
[----:B0-----:R-:W-:-:S02]  /*95630*/  IADD3 R58, P0, R54, R18, RZ ;  /* 0x00000012363a7210 */ /* 0x001fc40007f1e0ff */
[C---:B-1----:R-:W-:Y:S02]  /*95640*/  IADD3 R56, P2, R54.reuse, R20, RZ ;  /* 0x0000001436387210 */ /* 0x042fe40007f5e0ff */
[C---:B--2---:R-:W-:Y:S01]  /*95650*/  IADD3 R28, P1, R54.reuse, R22, RZ ;  /* 0x00000016361c7210 */ /* 0x044fe20007f3e0ff */
[C---:B------:R-:W-:Y:S02]  /*95660*/  IMAD.X R59, R53.reuse, 0x1, R17, P0 ;  /* 0x00000001353b7824 */ /* 0x040fe400000e0611 */
[C---:B------:R-:W-:Y:S02]  /*95670*/  IMAD.X R57, R53.reuse, 0x1, R19, P2 ;  /* 0x0000000135397824 */ /* 0x040fe400010e0613 */
[----:B------:R-:W-:Y:S01]  /*95680*/  IMAD.X R29, R53, 0x1, R21, P1 ;  /* 0x00000001351d7824 */ /* 0x000fe200008e0615 */
[----:B------:R-:W-:Y:S04]  /*95690*/  STL.64 [R1+0x2788], R58 ;  /* 0x0027883a01007387 */ /* 0x000fe80000100a00 */
[----:B------:R-:W-:Y:S04]  /*956a0*/  STL.64 [R1+0x2790], R56 ;  /* 0x0027903801007387 */ /* 0x000fe80000100a00 */
[----:B------:R0:W-:Y:S04]  /*956b0*/  STL.64 [R1+0x2798], R28 ;  /* 0x0027981c01007387 */ /* 0x0001e80000100a00 */
[----:B0-----:R-:W2:Y:S01]  /*956c0*/  LDL.LU.64 R28, [R1+0x5670] ;  /* 0x00567000011c7983 */ /* 0x001ea20000300a00 */
[----:B------:R-:W-:-:S02]  /*956d0*/  IADD3 R60, P0, R54, R24, RZ ;  /* 0x00000018363c7210 */ /* 0x000fc40007f1e0ff */
[C---:B------:R-:W-:Y:S01]  /*956e0*/  IADD3 R58, P2, R54.reuse, R26, RZ ;  /* 0x0000001a363a7210 */ /* 0x040fe20007f5e0ff */
[----:B------:R-:W-:Y:S02]  /*956f0*/  IMAD.MOV.U32 R55, RZ, RZ, R48 ;  /* 0x000000ffff377224 */ /* 0x000fe400078e0030 */
[C---:B------:R-:W-:Y:S02]  /*95700*/  IMAD.X R61, R53.reuse, 0x1, R23, P0 ;  /* 0x00000001353d7824 */ /* 0x040fe400000e0617 */
[----:B------:R-:W-:Y:S02]  /*95710*/  IMAD.X R59, R53, 0x1, R25, P2 ;  /* 0x00000001353b7824 */ /* 0x000fe400010e0619 */
[----:B------:R-:W-:Y:S02]  /*95720*/  IMAD.MOV.U32 R57, RZ, RZ, R52 ;  /* 0x000000ffff397224 */ /* 0x000fe400078e0034 */
[----:B------:R-:W-:Y:S01]  /*95730*/  IMAD.MOV.U32 R52, RZ, RZ, R49 ;  /* 0x000000ffff347224 */ /* 0x000fe200078e0031 */
[----:B------:R0:W-:Y:S04]  /*95740*/  STL.64 [R1+0x27a0], R60 ;  /* 0x0027a03c01007387 */ /* 0x0001e80000100a00 */
[----:B------:R1:W-:Y:S01]  /*95750*/  STL.64 [R1+0x27a8], R58 ;  /* 0x0027a83a01007387 */ /* 0x0003e20000100a00 */
[----:B0-----:R-:W-:-:S02]  /*95760*/  IADD3 R60, P0, R54, R30, RZ ;  /* 0x0000001e363c7210 */ /* 0x001fc40007f1e0ff */
[----:B-1----:R-:W-:-:S05]  /*95770*/  IADD3 R58, P2, R54, R32, RZ ;  /* 0x00000020363a7210 */ /* 0x002fca0007f5e0ff */
[C---:B------:R-:W-:Y:S01]  /*95780*/  IMAD.X R59, R53.reuse, 0x1, R31, P2 ;  /* 0x00000001353b7824 */ /* 0x040fe200010e061f */
[----:B--2---:R-:W-:Y:S01]  /*95790*/  IADD3 R48, P1, R54, R28, RZ ;  /* 0x0000001c36307210 */ /* 0x004fe20007f3e0ff */
[----:B------:R-:W-:-:S04]  /*957a0*/  IMAD.X R61, R53, 0x1, R29, P0 ;  /* 0x00000001353d7824 */ /* 0x000fc800000e061d */
[----:B------:R-:W-:-:S05]  /*957b0*/  IMAD.X R49, R53, 0x1, R27, P1 ;  /* 0x0000000135317824 */ /* 0x000fca00008e061b */
[----:B------:R0:W-:Y:S04]  /*957c0*/  STL.64 [R1+0x27b0], R48 ;  /* 0x0027b03001007387 */ /* 0x0001e80000100a00 */
[----:B------:R1:W-:Y:S04]  /*957d0*/  STL.64 [R1+0x27b8], R60 ;  /* 0x0027b83c01007387 */ /* 0x0003e80000100a00 */
[----:B------:R2:W-:Y:S01]  /*957e0*/  STL.64 [R1+0x27c0], R58 ;  /* 0x0027c03a01007387 */ /* 0x0005e20000100a00 */
[C---:B0-----:R-:W-:Y:S02]  /*957f0*/  IADD3 R48, P1, R54.reuse, R34, RZ ;  /* 0x0000002236307210 */ /* 0x041fe40007f3e0ff */
[----:B-1----:R-:W-:-:S02]  /*95800*/  IADD3 R60, P0, R54, R36, RZ ;  /* 0x00000024363c7210 */ /* 0x002fc40007f1e0ff */
[C---:B--2---:R-:W-:Y:S01]  /*95810*/  IADD3 R58, P2, R54.reuse, R6, RZ ;  /* 0x00000006363a7210 */ /* 0x044fe20007f5e0ff */
[C---:B------:R-:W-:Y:S02]  /*95820*/  IMAD.X R49, R53.reuse, 0x1, R33, P1 ;  /* 0x0000000135317824 */ /* 0x040fe400008e0621 */
        /* <DEDUP_REMOVED lines=11> */
[----:B------:R0:W-:Y:S04]  /*958e0*/  STL.64 [R1+0x2768], R48 ;  /* 0x0027683001007387 */ /* 0x0001e80000100a00 */
[----:B------:R-:W-:Y:S04]  /*958f0*/  STL.64 [R1+0x2770], R60 ;  /* 0x0027703c01007387 */ /* 0x000fe80000100a00 */
[----:B------:R1:W-:Y:S01]  /*95900*/  STL.64 [R1+0x2778], R58 ;  /* 0x0027783a01007387 */ /* 0x0003e20000100a00 */
[----:B0-----:R-:W-:-:S02]  /*95910*/  IADD3 R48, P1, R54, R15, RZ ;  /* 0x0000000f36307210 */ /* 0x001fc40007f3e0ff */
[----:B-1----:R-:W-:-:S03]  /*95920*/  IADD3 R58, P2, R47, R30, RZ ;  /* 0x0000001e2f3a7210 */ /* 0x002fc60007f5e0ff */
[----:B------:R-:W-:Y:S01]  /*95930*/  IMAD.X R49, R53, 0x1, R37, P1 ;  /* 0x0000000135317824 */ /* 0x000fe200008e0625 */
[----:B------:R-:W-:Y:S01]  /*95940*/  IADD3 R60, P0, R54, R16, RZ ;  /* 0x00000010363c7210 */ /* 0x000fe20007f1e0ff */
[----:B------:R-:W-:-:S03]  /*95950*/  IMAD.X R59, R51, 0x1, R29, P2 ;  /* 0x00000001333b7824 */ /* 0x000fc600010e061d */
[----:B------:R0:W-:Y:S01]  /*95960*/  STL.64 [R1+0x2780], R48 ;  /* 0x0027803001007387 */ /* 0x0001e20000100a00 */
[----:B------:R-:W-:-:S03]  /*95970*/  IMAD.X R61, R53, 0x1, R38, P0 ;  /* 0x00000001353d7824 */ /* 0x000fc600000e0626 */
[----:B------:R1:W-:Y:S01]  /*95980*/  STL.64 [R1+0x4778], R58 ;  /* 0x0047783a01007387 */ /* 0x0003e20000100a00 */
[----:B0-----:R-:W-:Y:S02]  /*95990*/  IADD3 R48, P1, R47, R28, RZ ;  /* 0x0000001c2f307210 */ /* 0x001fe40007f3e0ff */
[----:B-1----:R-:W-:-:S03]  /*959a0*/  IADD3 R58, P0, R57, R18, RZ ;  /* 0x00000012393a7210 */ /* 0x002fc60007f1e0ff */
[----:B------:R-:W-:Y:S01]  /*959b0*/  IMAD.X R49, R51, 0x1, R27, P1 ;  /* 0x0000000133317824 */ /* 0x000fe200008e061b */
[----:B------:R0:W-:Y:S01]  /*959c0*/  STL.64 [R1+0x2750], R60 ;  /* 0x0027503c01007387 */ /* 0x0001e20000100a00 */
[----:B------:R-:W-:-:S03]  /*959d0*/  IMAD.X R59, R55, 0x1, R17, P0 ;  /* 0x00000001373b7824 */ /* 0x000fc600000e0611 */
[----:B------:R1:W-:Y:S04]  /*959e0*/  STL.64 [R1+0x47b0], R48 ;  /* 0x0047b03001007387 */ /* 0x0003e80000100a00 */
[----:B------:R2:W-:Y:S01]  /*959f0*/  STL.64 [R1+0x26d8], R58 ;  /* 0x0026d83a01007387 */ /* 0x0005e20000100a00 */
[C---:B0-----:R-:W-:Y:S02]  /*95a00*/  IADD3 R60, P2, R57.reuse, R20, RZ ;  /* 0x00000014393c7210 */ /* 0x041fe40007f5e0ff */
[----:B-1----:R-:W-:-:S03]  /*95a10*/  IADD3 R48, P1, R57, R22, RZ ;  /* 0x0000001639307210 */ /* 0x002fc60007f3e0ff */
[----:B------:R-:W-:Y:S01]  /*95a20*/  IMAD.X R61, R55, 0x1, R19, P2 ;  /* 0x00000001373d7824 */ /* 0x000fe200010e0613 */
[C---:B--2---:R-:W-:Y:S01]  /*95a30*/  IADD3 R58, P0, R57.reuse, R24, RZ ;  /* 0x00000018393a7210 */ /* 0x044fe20007f1e0ff */
[----:B------:R-:W-:Y:S01]  /*95a40*/  IMAD.MOV.U32 R54, RZ, RZ, R52 ;  /* 0x000000ffff367224 */ /* 0x000fe200078e0034 */
[----:B------:R-:W-:Y:S01]  /*95a50*/  IADD3 R52, P2, R57, R26, RZ ;  /* 0x0000001a39347210 */ /* 0x000fe20007f5e0ff */
[C---:B------:R-:W-:Y:S01]  /*95a60*/  IMAD.X R49, R55.reuse, 0x1, R21, P1 ;  /* 0x0000000137317824 */ /* 0x040fe200008e0615 */
[----:B------:R0:W-:Y:S01]  /*95a70*/  STL.64 [R1+0x26e0], R60 ;  /* 0x0026e03c01007387 */ /* 0x0001e20000100a00 */
[C---:B------:R-:W-:Y:S02]  /*95a80*/  IMAD.X R59, R55.reuse, 0x1, R23, P0 ;  /* 0x00000001373b7824 */ /* 0x040fe400000e0617 */
[----:B------:R-:W-:Y:S01]  /*95a90*/  IMAD.X R53, R55, 0x1, R25, P2 ;  /* 0x0000000137357824 */ /* 0x000fe200010e0619 */
[----:B0-----:R-:W2:Y:S04]  /*95aa0*/  LDL.LU.64 R60, [R1+0x5668] ;  /* 0x00566800013c7983 */ /* 0x001ea80000300a00 */
        /* <DEDUP_REMOVED lines=28> */
[----:B------:R1:W-:Y:S01]  /*95c70*/  STL.64 [R1+0x2738], R58 ;  /* 0x0027383a01007387 */ /* 0x0003e20000100a00 */
[----:B------:R-:W-:-:S02]  /*95c80*/  IADD3 R56, P0, R57, R16, RZ ;  /* 0x0000001039387210 */ /* 0x000fc40007f1e0ff */
[----:B0-----:R-:W-:Y:S01]  /*95c90*/  IADD3 R48, P1, R57, R15, RZ ;  /* 0x0000000f39307210 */ /* 0x001fe20007f3e0ff */
[----:B-1----:R-:W3:Y:S04]  /*95ca0*/  LDL.LU.64 R58, [R1+0x5660] ;  /* 0x00566000013a7983 */ /* 0x002ee80000300a00 */
[----:B------:R0:W-:Y:S01]  /*95cb0*/  STL.64 [R1+0x2740], R52 ;  /* 0x0027403401007387 */ /* 0x0001e20000100a00 */
[C---:B------:R-:W-:Y:S02]  /*95cc0*/  IMAD.X R49, R55.reuse, 0x1, R37, P1 ;  /* 0x0000000137317824 */ /* 0x040fe400008e0625 */
[----:B------:R-:W-:-:S03]  /*95cd0*/  IMAD.X R57, R55, 0x1, R38, P0 ;  /* 0x0000000137397824 */ /* 0x000fc600000e0626 */
[----:B------:R1:W-:Y:S01]  /*95ce0*/  STL.64 [R1+0x2748], R48 ;  /* 0x0027483001007387 */ /* 0x0003e20000100a00 */
[----:B0-----:R-:W-:-:S05]  /*95cf0*/  IADD3 R52, P2, R47, R26, RZ ;  /* 0x0000001a2f347210 */ /* 0x001fca0007f5e0ff */
[----:B------:R-:W-:Y:S01]  /*95d00*/  IMAD.X R53, R51, 0x1, R25, P2 ;  /* 0x0000000133357824 */ /* 0x000fe200010e0619 */
[----:B-1----:R-:W-:-:S04]  /*95d10*/  IADD3 R48, P1, R47, R24, RZ ;  /* 0x000000182f307210 */ /* 0x002fc80007f3e0ff */
[----:B------:R0:W-:Y:S01]  /*95d20*/  STL.64 [R1+0x4770], R52 ;  /* 0x0047703401007387 */ /* 0x0001e20000100a00 */
[----:B------:R-:W-:-:S03]  /*95d30*/  IMAD.X R49, R51, 0x1, R23, P1 ;  /* 0x0000000133317824 */ /* 0x000fc600008e0617 */
[----:B------:R1:W-:Y:S04]  /*95d40*/  STL.64 [R1+0x26d0], R56 ;  /* 0x0026d03801007387 */ /* 0x0003e80000100a00 */
[----:B------:R4:W-:Y:S01]  /*95d50*/  STL.64 [R1+0x47a8], R48 ;  /* 0x0047a83001007387 */ /* 0x0009e20000100a00 */
[C---:B0-----:R-:W-:Y:S02]  /*95d60*/  IADD3 R52, P0, R54.reuse, R18, RZ ;  /* 0x0000001236347210 */ /* 0x041fe40007f1e0ff */
[----:B-1----:R-:W-:-:S03]  /*95d70*/  IADD3 R56, P2, R54, R20, RZ ;  /* 0x0000001436387210 */ /* 0x002fc60007f5e0ff */
[C---:B------:R-:W-:Y:S01]  /*95d80*/  IMAD.X R53, R3.reuse, 0x1, R17, P0 ;  /* 0x0000000103357824 */ /* 0x040fe200000e0611 */
[----:B----4-:R-:W-:Y:S01]  /*95d90*/  IADD3 R48, P1, R54, R22, RZ ;  /* 0x0000001636307210 */ /* 0x010fe20007f3e0ff */
[----:B------:R-:W-:-:S03]  /*95da0*/  IMAD.X R57, R3, 0x1, R19, P2 ;  /* 0x0000000103397824 */ /* 0x000fc600010e0613 */
        /* <DEDUP_REMOVED lines=33> */
[----:B------:R-:W-:Y:S01]  /*95fc0*/  IMAD.X R53, R3, 0x1, R11, P0 ;  /* 0x0000000103357824 */ /* 0x000fe200000e060b */
[----:B----4-:R-:W-:Y:S01]  /*95fd0*/  IADD3 R48, P1, R47, R22, RZ ;  /* 0x000000162f307210 */ /* 0x010fe20007f3e0ff */
[----:B------:R-:W-:Y:S02]  /*95fe0*/  IMAD.X R57, R3, 0x1, R13, P2 ;  /* 0x0000000103397824 */ /* 0x000fe400010e060d */
[----:B------:R-:W-:Y:S01]  /*95ff0*/  IMAD.MOV.U32 R55, RZ, RZ, R3 ;  /* 0x000000ffff377224 */ /* 0x000fe200078e0003 */
[----:B------:R0:W-:Y:S01]  /*96000*/  STL.64 [R1+0x26b8], R52 ;  /* 0x0026b83401007387 */ /* 0x0001e20000100a00 */
[----:B------:R-:W-:-:S03]  /*96010*/  IMAD.X R49, R51, 0x1, R21, P1 ;  /* 0x0000000133317824 */ /* 0x000fc600008e0615 */
[----:B------:R1:W-:Y:S01]  /*96020*/  STL.64 [R1+0x26c0], R56 ;  /* 0x0026c03801007387 */ /* 0x0003e20000100a00 */
[----:B0-----:R-:W-:-:S03]  /*96030*/  IADD3 R52, P0, R54, R15, RZ ;  /* 0x0000000f36347210 */ /* 0x001fc60007f1e0ff */
[----:B-1----:R-:W4:Y:S04]  /*96040*/  LDL.LU.64 R56, [R1+0x5658] ;  /* 0x0056580001387983 */ /* 0x002f280000300a00 */
[----:B------:R0:W-:Y:S01]  /*96050*/  STL.64 [R1+0x47a0], R48 ;  /* 0x0047a03001007387 */ /* 0x0001e20000100a00 */
[----:B------:R-:W-:Y:S01]  /*96060*/  IMAD.X R53, R55, 0x1, R37, P0 ;  /* 0x0000000137357824 */ /* 0x000fe200000e0625 */
[----:B------:R-:W-:Y:S01]  /*96070*/  IADD3 R54, P1, R54, R16, RZ ;  /* 0x0000001036367210 */ /* 0x000fe20007f3e0ff */
[C---:B------:R-:W-:Y:S01]  /*96080*/  VIADD R3, R47.reuse, UR33 ;  /* 0x000000212f037c36 */ /* 0x040fe20008000000 */
[----:B------:R-:W-:Y:S01]  /*96090*/  LOP3.LUT R2, R2, 0xffff7fff, RZ, 0xc0, !PT ;  /* 0xffff7fff02027812 */ /* 0x000fe200078ec0ff */
[----:B------:R-:W-:Y:S01]  /*960a0*/  ULDC.64 UR32, c[0x0][0x228] ;  /* 0x00008a0000207ab9 */ /* 0x000fe20000000a00 */
[----:B------:R1:W-:Y:S01]  /*960b0*/  STL.64 [R1+0x26c8], R52 ;  /* 0x0026c83401007387 */ /* 0x0003e20000100a00 */
[----:B0-----:R-:W-:Y:S01]  /*960c0*/  IADD3 R48, P2, R47, R20, RZ ;  /* 0x000000142f307210 */ /* 0x001fe20007f5e0ff */
[----:B------:R-:W-:-:S04]  /*960d0*/  IMAD.X R55, R55, 0x1, R38, P1 ;  /* 0x0000000137377824 */ /* 0x000fc800008e0626 */
[----:B------:R-:W-:Y:S01]  /*960e0*/  IMAD.X R49, R51, 0x1, R19, P2 ;  /* 0x0000000133317824 */ /* 0x000fe200010e0613 */
[----:B-1----:R-:W-:Y:S01]  /*960f0*/  IADD3 R52, P2, R47, R18, RZ ;  /* 0x000000122f347210 */ /* 0x002fe20007f5e0ff */
[----:B------:R-:W-:Y:S02]  /*96100*/  IMAD.MOV.U32 R47, RZ, RZ, R41 ;  /* 0x000000ffff2f7224 */ /* 0x000fe400078e0029 */
[----:B------:R-:W-:Y:S01]  /*96110*/  IMAD.MOV.U32 R41, RZ, RZ, R9 ;  /* 0x000000ffff297224 */ /* 0x000fe200078e0009 */
[----:B------:R-:W-:Y:S01]  /*96120*/  SHF.R.S32.HI R9, RZ, 0x1f, R3 ;  /* 0x0000001fff097819 */ /* 0x000fe20000011403 */
[----:B------:R0:W-:Y:S01]  /*96130*/  STL.64 [R1+0x47d0], R48 ;  /* 0x0047d03001007387 */ /* 0x0001e20000100a00 */
[----:B------:R-:W-:-:S03]  /*96140*/  IMAD.X R53, R51, 0x1, R17, P2 ;  /* 0x0000000133357824 */ /* 0x000fc600010e0611 */
[----:B------:R1:W-:Y:S01]  /*96150*/  STL.64 [R1+0x2650], R54 ;  /* 0x0026503601007387 */ /* 0x0003e20000100a00 */
[----:B0-----:R-:W-:Y:S02]  /*96160*/  IADD3 R48, P0, R3, R16, RZ ;  /* 0x0000001003307210 */ /* 0x001fe40007f1e0ff */
[----:B-1----:R-:W-:-:S03]  /*96170*/  IADD3 R54, P2, R50, R18, RZ ;  /* 0x0000001232367210 */ /* 0x002fc60007f5e0ff */
[----:B------:R-:W-:Y:S02]  /*96180*/  IMAD.X R49, R9, 0x1, R38, P0 ;  /* 0x0000000109317824 */ /* 0x000fe400000e0626 */
[----:B------:R-:W-:Y:S01]  /*96190*/  IMAD.X R55, R45, 0x1, R17, P2 ;  /* 0x000000012d377824 */ /* 0x000fe200010e0611 */
[----:B------:R0:W-:Y:S04]  /*961a0*/  STL.64 [R1+0x4798], R52 ;  /* 0x0047983401007387 */ /* 0x0001e80000100a00 */
[----:B------:R1:W-:Y:S04]  /*961b0*/  STL.64 [R1+0x47c8], R48 ;  /* 0x0047c83001007387 */ /* 0x0003e80000100a00 */
[----:B------:R2:W-:Y:S04]  /*961c0*/  STL.64 [R1+0x25d8], R54 ;  /* 0x0025d83601007387 */ /* 0x0005e80000100a00 */
[----:B------:R-:W3:Y:S01]  /*961d0*/  LDL.LU R51, [R1+0x4648] ;  /* 0x0046480001337983 */ /* 0x000ee20000300800 */
[----:B0-----:R-:W-:-:S02]  /*961e0*/  IADD3 R52, P0, R50, R20, RZ ;  /* 0x0000001432347210 */ /* 0x001fc40007f1e0ff */
[----:B-1----:R-:W-:-:S03]  /*961f0*/  IADD3 R48, P1, R50, R22, RZ ;  /* 0x0000001632307210 */ /* 0x002fc60007f3e0ff */
[C---:B------:R-:W-:Y:S02]  /*96200*/  IMAD.X R53, R45.reuse, 0x1, R19, P0 ;  /* 0x000000012d357824 */ /* 0x040fe400000e0613 */
[C---:B------:R-:W-:Y:S01]  /*96210*/  IMAD.X R49, R45.reuse, 0x1, R21, P1 ;  /* 0x000000012d317824 */ /* 0x040fe200008e0615 */
[C---:B--2---:R-:W-:Y:S02]  /*96220*/  IADD3 R54, P2, R50.reuse, R24, RZ ;  /* 0x0000001832367210 */ /* 0x044fe40007f5e0ff */
[----:B------:R0:W-:Y:S04]  /*96230*/  STL.64 [R1+0x25e0], R52 ;  /* 0x0025e03401007387 */ /* 0x0001e80000100a00 */
[----:B------:R1:W-:Y:S01]  /*96240*/  STL.64 [R1+0x25e8], R48 ;  /* 0x0025e83001007387 */ /* 0x0003e20000100a00 */
[----:B------:R-:W-:Y:S01]  /*96250*/  IMAD.X R55, R45, 0x1, R23, P2 ;  /* 0x000000012d377824 */ /* 0x000fe200010e0617 */
[----:B0-----:R-:W-:-:S02]  /*96260*/  IADD3 R52, P0, R50, R26, RZ ;  /* 0x0000001a32347210 */ /* 0x001fc40007f1e0ff */
[----:B-1----:R-:W-:Y:S02]  /*96270*/  IADD3 R48, P1, R50, R28, RZ ;  /* 0x0000001c32307210 */ /* 0x002fe40007f3e0ff */
[----:B------:R0:W-:Y:S01]  /*96280*/  STL.64 [R1+0x25f0], R54 ;  /* 0x0025f03601007387 */ /* 0x0001e20000100a00 */
[C---:B------:R-:W-:Y:S02]  /*96290*/  IMAD.X R53, R45.reuse, 0x1, R25, P0 ;  /* 0x000000012d357824 */ /* 0x040fe400000e0619 */
[----:B------:R-:W-:-:S03]  /*962a0*/  IMAD.X R49, R45, 0x1, R27, P1 ;  /* 0x000000012d317824 */ /* 0x000fc600008e061b */
[----:B------:R1:W-:Y:S04]  /*962b0*/  STL.64 [R1+0x25f8], R52 ;  /* 0x0025f83401007387 */ /* 0x0003e80000100a00 */
[----:B------:R2:W-:Y:S01]  /*962c0*/  STL.64 [R1+0x2600], R48 ;  /* 0x0026003001007387 */ /* 0x0005e20000100a00 */
[----:B0-----:R-:W-:-:S05]  /*962d0*/  IADD3 R54, P2, R50, R30, RZ ;  /* 0x0000001e32367210 */ /* 0x001fca0007f5e0ff */
[C---:B------:R-:W-:Y:S01]  /*962e0*/  IMAD.X R55, R45.reuse, 0x1, R29, P2 ;  /* 0x000000012d377824 */ /* 0x040fe200010e061d */
[C---:B-1----:R-:W-:Y:S02]  /*962f0*/  IADD3 R52, P0, R50.reuse, R32, RZ ;  /* 0x0000002032347210 */ /* 0x042fe40007f1e0ff */
[C---:B--2---:R-:W-:Y:S02]  /*96300*/  IADD3 R48, P1, R50.reuse, R34, RZ ;  /* 0x0000002232307210 */ /* 0x044fe40007f3e0ff */
[----:B------:R0:W-:Y:S01]  /*96310*/  STL.64 [R1+0x2608], R54 ;  /* 0x0026083601007387 */ /* 0x0001e20000100a00 */
[C---:B------:R-:W-:Y:S02]  /*96320*/  IMAD.X R53, R45.reuse, 0x1, R31, P0 ;  /* 0x000000012d357824 */ /* 0x040fe400000e061f */
[----:B------:R-:W-:Y:S01]  /*96330*/  IMAD.X R49, R45, 0x1, R33, P1 ;  /* 0x000000012d317824 */ /* 0x000fe200008e0621 */
[----:B0-----:R-:W2:Y:S04]  /*96340*/  LDL.LU R55, [R1+0x5650] ;  /* 0x0056500001377983 */ /* 0x001ea80000300800 */
[----:B------:R0:W-:Y:S04]  /*96350*/  STL.64 [R1+0x2610], R52 ;  /* 0x0026103401007387 */ /* 0x0001e80000100a00 */
[----:B------:R1:W-:Y:S01]  /*96360*/  STL.64 [R1+0x2618], R48 ;  /* 0x0026183001007387 */ /* 0x0003e20000100a00 */
[----:B0-----:R-:W-:-:S02]  /*96370*/  IADD3 R52, P0, R50, R36, RZ ;  /* 0x0000002432347210 */ /* 0x001fc40007f1e0ff */
[----:B-1----:R-:W-:-:S03]  /*96380*/  IADD3 R48, P1, R50, R6, RZ ;  /* 0x0000000632307210 */ /* 0x002fc60007f3e0ff */
[C---:B------:R-:W-:Y:S02]  /*96390*/  IMAD.X R53, R45.reuse, 0x1, R35, P0 ;  /* 0x000000012d357824 */ /* 0x040fe400000e0623 */
[----:B------:R-:W-:-:S03]  /*963a0*/  IMAD.X R49, R45, 0x1, R5, P1 ;  /* 0x000000012d317824 */ /* 0x000fc600008e0605 */
[----:B------:R0:W-:Y:S04]  /*963b0*/  STL.64 [R1+0x2620], R52 ;  /* 0x0026203401007387 */ /* 0x0001e80000100a00 */
[----:B------:R1:W-:Y:S01]  /*963c0*/  STL.64 [R1+0x2628], R48 ;  /* 0x0026283001007387 */ /* 0x0003e20000100a00 */
[C---:B0-----:R-:W-:Y:S02]  /*963d0*/  IADD3 R52, P0, R50.reuse, R10, RZ ;  /* 0x0000000a32347210 */ /* 0x041fe40007f1e0ff */
[----:B-1----:R-:W-:-:S03]  /*963e0*/  IADD3 R48, P1, R50, R12, RZ ;  /* 0x0000000c32307210 */ /* 0x002fc60007f3e0ff */
[C---:B------:R-:W-:Y:S02]  /*963f0*/  IMAD.X R53, R45.reuse, 0x1, R7, P0 ;  /* 0x000000012d357824 */ /* 0x040fe400000e0607 */
[----:B------:R-:W-:-:S03]  /*96400*/  IMAD.X R49, R45, 0x1, R11, P1 ;  /* 0x000000012d317824 */ /* 0x000fc600008e060b */
[----:B------:R0:W-:Y:S04]  /*96410*/  STL.64 [R1+0x2630], R52 ;  /* 0x0026303401007387 */ /* 0x0001e80000100a00 */
[----:B------:R1:W-:Y:S01]  /*96420*/  STL.64 [R1+0x2638], R48 ;  /* 0x0026383001007387 */ /* 0x0003e20000100a00 */
[C---:B0-----:R-:W-:Y:S02]  /*96430*/  IADD3 R52, P0, R50.reuse, R14, RZ ;  /* 0x0000000e32347210 */ /* 0x041fe40007f1e0ff */
[----:B-1----:R-:W-:-:S03]  /*96440*/  IADD3 R48, P1, R50, R15, RZ ;  /* 0x0000000f32307210 */ /* 0x002fc60007f3e0ff */
[C---:B------:R-:W-:Y:S01]  /*96450*/  IMAD.X R53, R45.reuse, 0x1, R13, P0 ;  /* 0x000000012d357824 */ /* 0x040fe200000e060d */
[----:B------:R-:W-:Y:S01]  /*96460*/  IADD3 R50, P0, R50, R16, RZ ;  /* 0x0000001032327210 */ /* 0x000fe20007f1e0ff */
[----:B------:R-:W-:-:S05]  /*96470*/  IMAD.X R49, R45, 0x1, R37, P1 ;  /* 0x000000012d317824 */ /* 0x000fca00008e0625 */
[----:B------:R0:W-:Y:S04]  /*96480*/  STL.64 [R1+0x2648], R48 ;  /* 0x0026483001007387 */ /* 0x0001e80000100a00 */
[----:B------:R1:W-:Y:S01]  /*96490*/  STL.64 [R1+0x2640], R52 ;  /* 0x0026403401007387 */ /* 0x0003e20000100a00 */
[----:B0-----:R-:W-:-:S05]  /*964a0*/  IADD3 R48, P1, R3, R15, RZ ;  /* 0x0000000f03307210 */ /* 0x001fca0007f3e0ff */
[----:B------:R-:W-:Y:S01]  /*964b0*/  IMAD.X R49, R9, 0x1, R37, P1 ;  /* 0x0000000109317824 */ /* 0x000fe200008e0625 */
[----:B---3--:R-:W-:Y:S01]  /*964c0*/  ISETP.GE.AND P2, PT, R51, UR43, PT ;  /* 0x0000002b33007c0c */ /* 0x008fe2000bf46270 */
[----:B------:R-:W-:Y:S02]  /*964d0*/  IMAD.X R51, R45, 0x1, R38, P0 ;  /* 0x000000012d337824 */ /* 0x000fe400000e0626 */
[----:B------:R-:W-:Y:S01]  /*964e0*/  IMAD.MOV.U32 R45, RZ, RZ, R8 ;  /* 0x000000ffff2d7224 */ /* 0x000fe200078e0008 */
[----:B------:R-:W-:Y:S02]  /*964f0*/  SHF.R.S32.HI R8, RZ, 0x1f, R43 ;  /* 0x0000001fff087819 */ /* 0x000fe4000001142b */
[C---:B-1----:R-:W-:Y:S02]  /*96500*/  IADD3 R52, P0, R43.reuse, R18, RZ ;  /* 0x000000122b347210 */ /* 0x042fe40007f1e0ff */
[----:B------:R-:W-:Y:S01]  /*96510*/  LOP3.LUT R60, R60, 0xffffbfff, RZ, 0xc0, !PT ;  /* 0xffffbfff3c3c7812 */ /* 0x000fe200078ec0ff */
[----:B------:R0:W-:Y:S01]  /*96520*/  STL.64 [R1+0x25d0], R50 ;  /* 0x0025d03201007387 */ /* 0x0001e20000100a00 */
[----:B------:R-:W-:Y:S01]  /*96530*/  LOP3.LUT R0, R0, 0xfffbffff, RZ, 0xc0, !PT ;  /* 0xfffbffff00007812 */ /* 0x000fe200078ec0ff */
[----:B------:R-:W-:Y:S01]  /*96540*/  ULDC UR43, c[0x0][0x228] ;  /* 0x00008a00002b7ab9 */ /* 0x000fe20000000800 */
[----:B------:R-:W-:Y:S01]  /*96550*/  IMAD.X R53, R8, 0x1, R17, P0 ;  /* 0x0000000108357824 */ /* 0x000fe200000e0611 */
[----:B------:R-:W-:Y:S01]  /*96560*/  STL.64 [R1+0x4768], R48 ;  /* 0x0047683001007387 */ /* 0x000fe20000100a00 */
[----:B0-----:R-:W-:-:S03]  /*96570*/  IADD3 R50, P1, R43, R20, RZ ;  /* 0x000000142b327210 */ /* 0x001fc60007f3e0ff */
[----:B------:R0:W-:Y:S02]  /*96580*/  STL.64 [R1+0x2558], R52 ;  /* 0x0025583401007387 */ /* 0x0001e40000100a00 */
[----:B------:R-:W-:Y:S01]  /*96590*/  IMAD.X R51, R8, 0x1, R19, P1 ;  /* 0x0000000108337824 */ /* 0x000fe200008e0613 */
[----:B0-----:R-:W-:-:S04]  /*965a0*/  IADD3 R52, P0, R43, R22, RZ ;  /* 0x000000162b347210 */ /* 0x001fc80007f1e0ff */
[----:B------:R0:W-:Y:S01]  /*965b0*/  STL.64 [R1+0x2560], R50 ;  /* 0x0025603201007387 */ /* 0x0001e20000100a00 */
        /* <DEDUP_REMOVED lines=33> */
[C---:B------:R-:W-:Y:S02]  /*967d0*/  IMAD.X R51, R8.reuse, 0x1, R13, P1 ;  /* 0x0000000108337824 */ /* 0x040fe400008e060d */
[----:B------:R-:W-:Y:S01]  /*967e0*/  IMAD.MOV.U32 R49, RZ, RZ, R47 ;  /* 0x000000ffff317224 */ /* 0x000fe200078e002f */
[C---:B0-----:R-:W-:Y:S02]  /*967f0*/  IADD3 R52, P0, R43.reuse, R15, RZ ;  /* 0x0000000f2b347210 */ /* 0x041fe40007f1e0ff */
[----:B------:R0:W-:Y:S03]  /*96800*/  STL.64 [R1+0x25c0], R50 ;  /* 0x0025c03201007387 */ /* 0x0001e60000100a00 */
[----:B------:R-:W-:Y:S01]  /*96810*/  IMAD.X R53, R8, 0x1, R37, P0 ;  /* 0x0000000108357824 */ /* 0x000fe200000e0625 */
[----:B0-----:R-:W-:Y:S01]  /*96820*/  IADD3 R50, P1, R43, R16, RZ ;  /* 0x000000102b327210 */ /* 0x001fe20007f3e0ff */
[----:B------:R-:W-:-:S03]  /*96830*/  IMAD.MOV.U32 R43, RZ, RZ, R4 ;  /* 0x000000ffff2b7224 */ /* 0x000fc600078e0004 */
[----:B------:R0:W-:Y:S01]  /*96840*/  STL.64 [R1+0x25c8], R52 ;  /* 0x0025c83401007387 */ /* 0x0001e20000100a00 */
[----:B------:R-:W-:Y:S01]  /*96850*/  SHF.R.S32.HI R4, RZ, 0x1f, R49 ;  /* 0x0000001fff047819 */ /* 0x000fe20000011431 */
[----:B------:R-:W-:Y:S02]  /*96860*/  IMAD.X R51, R8, 0x1, R38, P1 ;  /* 0x0000000108337824 */ /* 0x000fe400008e0626 */
[----:B------:R-:W-:-:S03]  /*96870*/  IMAD.MOV.U32 R48, RZ, RZ, R46 ;  /* 0x000000ffff307224 */ /* 0x000fc600078e002e */
[----:B------:R1:W-:Y:S01]  /*96880*/  STL.64 [R1+0x2548], R50 ;  /* 0x0025483201007387 */ /* 0x0003e20000100a00 */
[----:B0-----:R-:W-:-:S05]  /*96890*/  IADD3 R52, P0, R49, R18, RZ ;  /* 0x0000001231347210 */ /* 0x001fca0007f1e0ff */
[----:B------:R-:W-:Y:S01]  /*968a0*/  IMAD.X R53, R4, 0x1, R17, P0 ;  /* 0x0000000104357824 */ /* 0x000fe200000e0611 */
[C---:B------:R-:W-:Y:S02]  /*968b0*/  IADD3 R46, P0, R49.reuse, R22, RZ ;  /* 0x00000016312e7210 */ /* 0x040fe40007f1e0ff */
[----:B-1----:R-:W-:-:S03]  /*968c0*/  IADD3 R50, P1, R49, R20, RZ ;  /* 0x0000001431327210 */ /* 0x002fc60007f3e0ff */
[C---:B------:R-:W-:Y:S02]  /*968d0*/  IMAD.X R47, R4.reuse, 0x1, R21, P0 ;  /* 0x00000001042f7824 */ /* 0x040fe400000e0615 */
[----:B------:R-:W-:Y:S01]  /*968e0*/  IMAD.X R51, R4, 0x1, R19, P1 ;  /* 0x0000000104337824 */ /* 0x000fe200008e0613 */
[----:B------:R-:W-:Y:S04]  /*968f0*/  STL.64 [R1+0x2550], R52 ;  /* 0x0025503401007387 */ /* 0x000fe80000100a00 */
        /* <DEDUP_REMOVED lines=38> */
[----:B0-----:R-:W-:Y:S02]  /*96b60*/  IADD3 R50, P1, R49, R16, RZ ;  /* 0x0000001031327210 */ /* 0x001fe40007f3e0ff */
[----:B-1----:R-:W-:-:S03]  /*96b70*/  IADD3 R46, P0, R3, R14, RZ ;  /* 0x0000000e032e7210 */ /* 0x002fc60007f1e0ff */
[----:B------:R-:W-:Y:S02]  /*96b80*/  IMAD.X R51, R4, 0x1, R38, P1 ;  /* 0x0000000104337824 */ /* 0x000fe400008e0626 */
[----:B------:R-:W-:Y:S01]  /*96b90*/  IMAD.X R47, R9, 0x1, R13, P0 ;  /* 0x00000001092f7824 */ /* 0x000fe200000e060d */
[----:B------:R-:W-:Y:S02]  /*96ba0*/  SHF.R.S32.HI R8, RZ, 0x1f, R48 ;  /* 0x0000001fff087819 */ /* 0x000fe40000011430 */
[----:B------:R-:W-:Y:S04]  /*96bb0*/  STL.64 [R1+0x24d0], R50 ;  /* 0x0024d03201007387 */ /* 0x000fe80000100a00 */
[----:B------:R0:W-:Y:S02]  /*96bc0*/  STL.64 [R1+0x4730], R46 ;  /* 0x0047302e01007387 */ /* 0x0001e40000100a00 */
[----:B0-----:R-:W-:-:S05]  /*96bd0*/  IADD3 R46, P0, R48, R18, RZ ;  /* 0x00000012302e7210 */ /* 0x001fca0007f1e0ff */
[----:B------:R-:W-:Y:S01]  /*96be0*/  IMAD.X R47, R8, 0x1, R17, P0 ;  /* 0x00000001082f7824 */ /* 0x000fe200000e0611 */
[----:B------:R-:W-:-:S04]  /*96bf0*/  IADD3 R50, P1, R48, R20, RZ ;  /* 0x0000001430327210 */ /* 0x000fc80007f3e0ff */
[----:B------:R0:W-:Y:S01]  /*96c00*/  STL.64 [R1+0x2458], R46 ;  /* 0x0024582e01007387 */ /* 0x0001e20000100a00 */
[----:B------:R-:W-:Y:S01]  /*96c10*/  IMAD.X R51, R8, 0x1, R19, P1 ;  /* 0x0000000108337824 */ /* 0x000fe200008e0613 */
[----:B0-----:R-:W-:-:S04]  /*96c20*/  IADD3 R46, P0, R48, R22, RZ ;  /* 0x00000016302e7210 */ /* 0x001fc80007f1e0ff */
[----:B------:R0:W-:Y:S01]  /*96c30*/  STL.64 [R1+0x2460], R50 ;  /* 0x0024603201007387 */ /* 0x0001e20000100a00 */
[----:B------:R-:W-:-:S05]  /*96c40*/  IMAD.X R47, R8, 0x1, R21, P0 ;  /* 0x00000001082f7824 */ /* 0x000fca00000e0615 */
[----:B------:R1:W-:Y:S01]  /*96c50*/  STL.64 [R1+0x2468], R46 ;  /* 0x0024682e01007387 */ /* 0x0003e20000100a00 */
[----:B0-----:R-:W-:-:S05]  /*96c60*/  IADD3 R50, P1, R48, R24, RZ ;  /* 0x0000001830327210 */ /* 0x001fca0007f3e0ff */
[----:B------:R-:W-:Y:S01]  /*96c70*/  IMAD.X R51, R8, 0x1, R23, P1 ;  /* 0x0000000108337824 */ /* 0x000fe200008e0617 */
[----:B-1----:R-:W-:-:S04]  /*96c80*/  IADD3 R46, P0, R48, R26, RZ ;  /* 0x0000001a302e7210 */ /* 0x002fc80007f1e0ff */
        /* <DEDUP_REMOVED lines=29> */
[C---:B-1----:R-:W-:Y:S02]  /*96e60*/  IADD3 R46, P0, R48.reuse, R15, RZ ;  /* 0x0000000f302e7210 */ /* 0x042fe40007f1e0ff */
[----:B------:R-:W-:-:S03]  /*96e70*/  IADD3 R48, P1, R48, R16, RZ ;  /* 0x0000001030307210 */ /* 0x000fc60007f3e0ff */
[C---:B------:R-:W-:Y:S01]  /*96e80*/  IMAD.X R47, R8.reuse, 0x1, R37, P0 ;  /* 0x00000001082f7824 */ /* 0x040fe200000e0625 */
[----:B------:R-:W-:Y:S01]  /*96e90*/  STL.64 [R1+0x24c0], R50 ;  /* 0x0024c03201007387 */ /* 0x000fe20000100a00 */
[----:B------:R-:W-:Y:S01]  /*96ea0*/  SHF.R.S32.HI R4, RZ, 0x1f, R45 ;  /* 0x0000001fff047819 */ /* 0x000fe2000001142d */
[----:B------:R-:W-:Y:S02]  /*96eb0*/  IMAD.X R49, R8, 0x1, R38, P1 ;  /* 0x0000000108317824 */ /* 0x000fe400008e0626 */
        /* <DEDUP_REMOVED lines=50> */
[----:B------:R-:W-:Y:S02]  /*971e0*/  SHF.R.S32.HI R4, RZ, 0x1f, R43 ;  /* 0x0000001fff047819 */ /* 0x000fe4000001142b */
        /* <DEDUP_REMOVED lines=44> */
[----:B-1----:R-:W-:Y:S01]  /*974b0*/  IADD3 R48, P0, R43, R15, RZ ;  /* 0x0000000f2b307210 */ /* 0x002fe20007f1e0ff */
[----:B------:R-:W-:-:S03]  /*974c0*/  IMAD.MOV.U32 R45, RZ, RZ, R44 ;  /* 0x000000ffff2d7224 */ /* 0x000fc600078e002c */
[----:B------:R0:W-:Y:S01]  /*974d0*/  STL.64 [R1+0x2348], R46 ;  /* 0x0023482e01007387 */ /* 0x0001e20000100a00 */
[----:B------:R-:W-:Y:S01]  /*974e0*/  IMAD.X R49, R4, 0x1, R37, P0 ;  /* 0x0000000104317824 */ /* 0x000fe200000e0625 */
[----:B------:R-:W-:-:S04]  /*974f0*/  SHF.R.S32.HI R8, RZ, 0x1f, R45 ;  /* 0x0000001fff087819 */ /* 0x000fc8000001142d */
[----:B------:R1:W-:Y:S01]  /*97500*/  STL.64 [R1+0x2350], R48 ;  /* 0x0023503001007387 */ /* 0x0003e20000100a00 */
[----:B0-----:R-:W-:-:S05]  /*97510*/  IADD3 R46, P1, R43, R16, RZ ;  /* 0x000000102b2e7210 */ /* 0x001fca0007f3e0ff */
[----:B------:R-:W-:Y:S01]  /*97520*/  IMAD.X R47, R4, 0x1, R38, P1 ;  /* 0x00000001042f7824 */ /* 0x000fe200008e0626 */
[----:B-1----:R-:W-:Y:S01]  /*97530*/  IADD3 R48, P0, R45, R18, RZ ;  /* 0x000000122d307210 */ /* 0x002fe20007f1e0ff */
[----:B------:R-:W-:-:S03]  /*97540*/  IMAD.MOV.U32 R44, RZ, RZ, R42 ;  /* 0x000000ffff2c7224 */ /* 0x000fc600078e002a */
[----:B------:R0:W-:Y:S01]  /*97550*/  STL.64 [R1+0x22d0], R46 ;  /* 0x0022d02e01007387 */ /* 0x0001e20000100a00 */
[----:B------:R-:W-:Y:S01]  /*97560*/  IMAD.X R49, R8, 0x1, R17, P0 ;  /* 0x0000000108317824 */ /* 0x000fe200000e0611 */
[C---:B------:R-:W-:Y:S02]  /*97570*/  IADD3 R42, P0, R45.reuse, R22, RZ ;  /* 0x000000162d2a7210 */ /* 0x040fe40007f1e0ff */
[----:B0-----:R-:W-:-:S03]  /*97580*/  IADD3 R46, P1, R45, R20, RZ ;  /* 0x000000142d2e7210 */ /* 0x001fc60007f3e0ff */
        /* <DEDUP_REMOVED lines=90> */
[----:B------:R-:W-:Y:S01]  /*97b30*/  STL.64 [R1+0x2240], R46 ;  /* 0x0022402e01007387 */ /* 0x000fe20000100a00 */
[----:B------:R-:W-:Y:S01]  /*97b40*/  IMAD.X R43, R4, 0x1, R37, P0 ;  /* 0x00000001042b7824 */ /* 0x000fe200000e0625 */
[----:B------:R-:W-:Y:S02]  /*97b50*/  IADD3 R44, P1, R44, R16, RZ ;  /* 0x000000102c2c7210 */ /* 0x000fe40007f3e0ff */
[----:B------:R-:W-:Y:S02]  /*97b60*/  SHF.R.S32.HI R8, RZ, 0x1f, R41 ;  /* 0x0000001fff087819 */ /* 0x000fe40000011429 */
        /* <DEDUP_REMOVED lines=52> */
[----:B------:R-:W-:Y:S01]  /*97eb0*/  IMAD.X R43, R9, 0x1, R5, P0 ;  /* 0x00000001092b7824 */ /* 0x000fe200000e0605 */
[----:B------:R-:W-:-:S04]  /*97ec0*/  SHF.R.S32.HI R4, RZ, 0x1f, R39 ;  /* 0x0000001fff047819 */ /* 0x000fc80000011427 */
        /* <DEDUP_REMOVED lines=18> */
[----:B------:R1:W-:Y:S04]  /*97ff0*/  STL.64 [R1+0x20f8], R42 ;  /* 0x0020f82a01007387 */ /* 0x0003e80000100a00 */
[----:B------:R-:W3:Y:S01]  /*98000*/  LDL.LU R8, [R1+0x464c] ;  /* 0x00464c0001087983 */ /* 0x000ee20000300800 */
        /* <DEDUP_REMOVED lines=29> */
[----:B------:R-:W-:-:S04]  /*981e0*/  SHF.R.S32.HI R4, RZ, 0x1f, R40 ;  /* 0x0000001fff047819 */ /* 0x000fc80000011428 */
[----:B------:R0:W-:Y:S02]  /*981f0*/  STL.64 [R1+0x20c8], R42 ;  /* 0x0020c82a01007387 */ /* 0x0001e40000100a00 */
[----:B0-----:R-:W-:-:S05]  /*98200*/  IADD3 R42, P0, R40, R18, RZ ;  /* 0x00000012282a7210 */ /* 0x001fca0007f1e0ff */
[----:B------:R-:W-:-:S05]  /*98210*/  IMAD.X R43, R4, 0x1, R17, P0 ;  /* 0x00000001042b7824 */ /* 0x000fca00000e0611 */
        /* <DEDUP_REMOVED lines=23> */
[----:B------:R-:W-:Y:S01]  /*98390*/  IMAD.X R43, R4, 0x1, R33, P0 ;  /* 0x00000001042b7824 */ /* 0x000fe200000e0621 */
[----:B---3--:R-:W-:Y:S02]  /*983a0*/  ISETP.GE.AND P1, PT, R8, UR27, PT ;  /* 0x0000001b08007c0c */ /* 0x008fe4000bf26270 */
[----:B------:R-:W-:Y:S01]  /*983b0*/  @P2 LOP3.LUT R2, R2, 0x8000, RZ, 0xfc, !PT ;  /* 0x0000800002022812 */ /* 0x000fe200078efcff */
[----:B------:R-:W-:Y:S01]  /*983c0*/  ULDC UR27, c[0x0][0x228] ;  /* 0x00008a00001b7ab9 */ /* 0x000fe20000000800 */
[----:B------:R0:W-:Y:S04]  /*983d0*/  STL.64 [R1+0x2090], R42 ;  /* 0x0020902a01007387 */ /* 0x0001e80000100a00 */
[----:B------:R-:W3:Y:S01]  /*983e0*/  LDL.LU R8, [R1+0x4658] ;  /* 0x0046580001087983 */ /* 0x000ee20000300800 */
        /* <DEDUP_REMOVED lines=11> */
[----:B------:R0:W-:Y:S04]  /*984a0*/  STL.64 [R1+0x20b0], R42 ;  /* 0x0020b02a01007387 */ /* 0x0001e80000100a00 */
[----:B0-----:R-:W4:Y:S04]  /*984b0*/  LDL.LU R43, [R1+0x465c] ;  /* 0x00465c00012b7983 */ /* 0x001f280000300800 */
[----:B------:R-:W2:Y:S04]  /*984c0*/  LDL.LU R39, [R1+0x4668] ;  /* 0x0046680001277983 */ /* 0x000ea80000300800 */
[----:B------:R-:W4:Y:S01]  /*984d0*/  LDL.LU R42, [R1+0x466c] ;  /* 0x00466c00012a7983 */ /* 0x000f220000300800 */
[----:B------:R-:W-:-:S03]  /*984e0*/  IADD3 R44, P0, R40, R14, RZ ;  /* 0x0000000e282c7210 */ /* 0x000fc60007f1e0ff */
[----:B------:R-:W4:Y:S02]  /*984f0*/  LDL.LU R41, [R1+0x4670] ;  /* 0x0046700001297983 */ /* 0x000f240000300800 */
[----:B------:R-:W-:-:S05]  /*98500*/  IMAD.X R45, R4, 0x1, R13, P0 ;  /* 0x00000001042d7824 */ /* 0x000fca00000e060d */
[----:B------:R0:W-:Y:S01]  /*98510*/  STL.64 [R1+0x20b8], R44 ;  /* 0x0020b82c01007387 */ /* 0x0001e20000100a00 */
[----:B------:R-:W-:Y:S02]  /*98520*/  LOP3.LUT R2, R2, 0xffffbfff, RZ, 0xc0, !PT ;  /* 0xffffbfff02027812 */ /* 0x000fe400078ec0ff */
[----:B0-----:R-:W-:-:S05]  /*98530*/  IADD3 R44, P0, R40, R15, RZ ;  /* 0x0000000f282c7210 */ /* 0x001fca0007f1e0ff */
[----:B------:R-:W-:Y:S01]  /*98540*/  IMAD.X R45, R4, 0x1, R37, P0 ;  /* 0x00000001042d7824 */ /* 0x000fe200000e0625 */
[----:B------:R-:W-:-:S04]  /*98550*/  @P1 LOP3.LUT R2, R2, 0x4000, RZ, 0xfc, !PT ;  /* 0x0000400002021812 */ /* 0x000fc800078efcff */
[----:B------:R0:W-:Y:S02]  /*98560*/  STL.64 [R1+0x20c0], R44 ;  /* 0x0020c02c01007387 */ /* 0x0001e40000100a00 */
[----:B0-----:R-:W-:Y:S02]  /*98570*/  IADD3 R44, P0, R40, R16, RZ ;  /* 0x00000010282c7210 */ /* 0x001fe40007f1e0ff */
[----:B------:R-:W4:Y:S03]  /*98580*/  LDL.LU R40, [R1+0x4674] ;  /* 0x0046740001287983 */ /* 0x000f260000300800 */
[----:B------:R-:W-:Y:S01]  /*98590*/  IMAD.X R45, R4, 0x1, R38, P0 ;  /* 0x00000001042d7824 */ /* 0x000fe200000e0626 */
[----:B------:R-:W-:Y:S02]  /*985a0*/  LOP3.LUT R2, R2, 0xffffdfff, RZ, 0xc0, !PT ;  /* 0xffffdfff02027812 */ /* 0x000fe400078ec0ff */
[----:B---3--:R-:W-:Y:S01]  /*985b0*/  ISETP.GE.AND P1, PT, R8, UR29, PT ;  /* 0x0000001d08007c0c */ /* 0x008fe2000bf26270 */
[----:B------:R-:W-:Y:S01]  /*985c0*/  ULDC UR29, c[0x0][0x228] ;  /* 0x00008a00001d7ab9 */ /* 0x000fe20000000800 */
[----:B------:R-:W3:Y:S04]  /*985d0*/  LDL.LU R8, [R1+0x4680] ;  /* 0x0046800001087983 */ /* 0x000ee80000300800 */
[----:B------:R0:W-:Y:S02]  /*985e0*/  STL.64 [R1+0x2048], R44 ;  /* 0x0020482c01007387 */ /* 0x0001e40000100a00 */
[----:B0-----:R-:W-:-:S05]  /*985f0*/  IADD3 R44, P0, R3, R36, RZ ;  /* 0x00000024032c7210 */ /* 0x001fca0007f1e0ff */
[----:B------:R-:W-:Y:S01]  /*98600*/  @P1 LOP3.LUT R2, R2, 0x2000, RZ, 0xfc, !PT ;  /* 0x0000200002021812 */ /* 0x000fe200078efcff */
[----:B------:R-:W-:-:S05]  /*98610*/  IMAD.X R45, R9, 0x1, R35, P0 ;  /* 0x00000001092d7824 */ /* 0x000fca00000e0623 */
[----:B------:R0:W-:Y:S01]  /*98620*/  STL.64 [R1+0x4648], R44 ;  /* 0x0046482c01007387 */ /* 0x0001e20000100a00 */
[----:B--2---:R-:W-:Y:S02]  /*98630*/  ISETP.GE.AND P1, PT, R39, UR45, PT ;  /* 0x0000002d27007c0c */ /* 0x004fe4000bf26270 */
[----:B----4-:R-:W-:Y:S01]  /*98640*/  ISETP.GE.AND P2, PT, R43, UR61, PT ;  /* 0x0000003d2b007c0c */ /* 0x010fe2000bf46270 */
[----:B------:R-:W2:Y:S04]  /*98650*/  LDL.LU R39, [R1+0x4684] ;  /* 0x0046840001277983 */ /* 0x000ea80000300800 */
[----:B------:R-:W4:Y:S01]  /*98660*/  LDL.LU R4, [R1+0x4698] ;  /* 0x0046980001047983 */ /* 0x000f220000300800 */
[----:B0-----:R-:W-:Y:S02]  /*98670*/  IADD3 R44, P0, R3, R34, RZ ;  /* 0x00000022032c7210 */ /* 0x001fe40007f1e0ff */
[----:B------:R-:W-:Y:S01]  /*98680*/  LOP3.LUT R2, R2, 0xffffefff, RZ, 0xc0, !PT ;  /* 0xffffefff02027812 */ /* 0x000fe200078ec0ff */
[----:B------:R-:W-:Y:S01]  /*98690*/  ULDC UR61, c[0x0][0x228] ;  /* 0x00008a00003d7ab9 */ /* 0x000fe20000000800 */
[----:B------:R-:W-:Y:S01]  /*986a0*/  ULDC UR45, c[0x0][0x228] ;  /* 0x00008a00002d7ab9 */ /* 0x000fe20000000800 */
[----:B------:R-:W-:-:S02]  /*986b0*/  IMAD.X R45, R9, 0x1, R33, P0 ;  /* 0x00000001092d7824 */ /* 0x000fc400000e0621 */
[----:B------:R-:W-:-:S03]  /*986c0*/  @P2 LOP3.LUT R2, R2, 0x1000, RZ, 0xfc, !PT ;  /* 0x0000100002022812 */ /* 0x000fc600078efcff */
[----:B------:R0:W-:Y:S01]  /*986d0*/  STL.64 [R1+0x4658], R44 ;  /* 0x0046582c01007387 */ /* 0x0001e20000100a00 */
[----:B------:R-:W-:-:S03]  /*986e0*/  ISETP.GE.AND P2, PT, R42, UR31, PT ;  /* 0x0000001f2a007c0c */ /* 0x000fc6000bf46270 */
[----:B------:R-:W4:Y:S01]  /*986f0*/  LDL.LU R42, [R1+0x469c] ;  /* 0x00469c00012a7983 */ /* 0x000f220000300800 */
[----:B------:R-:W-:Y:S01]  /*98700*/  LOP3.LUT R2, R2, 0xfffff7ff, RZ, 0xc0, !PT ;  /* 0xfffff7ff02027812 */ /* 0x000fe200078ec0ff */
[----:B------:R-:W-:-:S03]  /*98710*/  ULDC UR31, c[0x0][0x228] ;  /* 0x00008a00001f7ab9 */ /* 0x000fc60000000800 */
[----:B------:R-:W-:Y:S02]  /*98720*/  @P1 LOP3.LUT R2, R2, 0x800, RZ, 0xfc, !PT ;  /* 0x0000080002021812 */ /* 0x000fe400078efcff */
[----:B------:R-:W-:Y:S01]  /*98730*/  ISETP.GE.AND P1, PT, R41, UR59, PT ;  /* 0x0000003b29007c0c */ /* 0x000fe2000bf26270 */
[----:B------:R-:W-:Y:S01]  /*98740*/  ULDC UR59, c[0x0][0x228] ;  /* 0x00008a00003b7ab9 */ /* 0x000fe20000000800 */
[----:B------:R-:W4:Y:S01]  /*98750*/  LDL.LU R41, [R1+0x46a8] ;  /* 0x0046a80001297983 */ /* 0x000f220000300800 */
[----:B------:R-:W-:Y:S02]  /*98760*/  LOP3.LUT R2, R2, 0xfffffbff, RZ, 0xc0, !PT ;  /* 0xfffffbff02027812 */ /* 0x000fe400078ec0ff */
[----:B0-----:R-:W-:Y:S02]  /*98770*/  IADD3 R44, P0, R3, R32, RZ ;  /* 0x00000020032c7210 */ /* 0x001fe40007f1e0ff */
[----:B------:R-:W-:-:S03]  /*98780*/  @P2 LOP3.LUT R2, R2, 0x400, RZ, 0xfc, !PT ;  /* 0x0000040002022812 */ /* 0x000fc600078efcff */
[----:B------:R-:W-:Y:S01]  /*98790*/  IMAD.X R45, R9, 0x1, R31, P0 ;  /* 0x00000001092d7824 */ /* 0x000fe200000e061f */
[----:B------:R-:W-:-:S04]  /*987a0*/  LOP3.LUT R2, R2, 0xfffffdff, RZ, 0xc0, !PT ;  /* 0xfffffdff02027812 */ /* 0x000fc800078ec0ff */
[----:B------:R0:W-:Y:S01]  /*987b0*/  STL.64 [R1+0x4668], R44 ;  /* 0x0046682c01007387 */ /* 0x0001e20000100a00 */
[----:B------:R-:W-:Y:S02]  /*987c0*/  @P1 LOP3.LUT R2, R2, 0x200, RZ, 0xfc, !PT ;  /* 0x0000020002021812 */ /* 0x000fe400078efcff */
[----:B------:R-:W-:Y:S02]  /*987d0*/  ISETP.GE.AND P2, PT, R40, UR41, PT ;  /* 0x0000002928007c0c */ /* 0x000fe4000bf46270 */
[----:B0-----:R-:W-:Y:S01]  /*987e0*/  IADD3 R44, P0, R3, R30, RZ ;  /* 0x0000001e032c7210 */ /* 0x001fe20007f1e0ff */
[----:B------:R-:W4:Y:S01]  /*987f0*/  LDL.LU R40, [R1+0x46ac] ;  /* 0x0046ac0001287983 */ /* 0x000f220000300800 */
[----:B------:R-:W-:Y:S01]  /*98800*/  LOP3.LUT R2, R2, 0xfffffeff, RZ, 0xc0, !PT ;  /* 0xfffffeff02027812 */ /* 0x000fe200078ec0ff */
[----:B------:R-:W-:Y:S02]  /*98810*/  ULDC UR41, c[0x0][0x228] ;  /* 0x00008a0000297ab9 */ /* 0x000fe40000000800 */
[----:B------:R-:W-:-:S06]  /*98820*/  IMAD.X R45, R9, 0x1, R29, P0 ;  /* 0x00000001092d7824 */ /* 0x000fcc00000e061d */
[----:B------:R-:W-:Y:S02]  /*98830*/  @P2 LOP3.LUT R2, R2, 0x100, RZ, 0xfc, !PT ;  /* 0x0000010002022812 */ /* 0x000fe400078efcff */
[----:B---3--:R-:W-:Y:S02]  /*98840*/  ISETP.GE.AND P1, PT, R8, UR25, PT ;  /* 0x0000001908007c0c */ /* 0x008fe4000bf26270 */
[----:B------:R-:W-:Y:S01]  /*98850*/  LOP3.LUT R2, R2, 0xffffff7f, RZ, 0xc0, !PT ;  /* 0xffffff7f02027812 */ /* 0x000fe200078ec0ff */
[----:B------:R-:W3:Y:S04]  /*98860*/  LDL.LU R8, [R1+0x46c0] ;  /* 0x0046c00001087983 */ /* 0x000ee80000300800 */
[----:B------:R0:W-:Y:S01]  /*98870*/  STL.64 [R1+0x4670], R44 ;  /* 0x0046702c01007387 */ /* 0x0001e20000100a00 */
[----:B------:R-:W-:-:S05]  /*98880*/  ULDC UR25, c[0x0][0x228] ;  /* 0x00008a0000197ab9 */ /* 0x000fca0000000800 */
[----:B------:R-:W-:Y:S02]  /*98890*/  @P1 LOP3.LUT R2, R2, 0x80, RZ, 0xfc, !PT ;  /* 0x0000008002021812 */ /* 0x000fe400078efcff */
[----:B--2---:R-:W-:Y:S02]  /*988a0*/  ISETP.GE.AND P2, PT, R39, UR15, PT ;  /* 0x0000000f27007c0c */ /* 0x004fe4000bf46270 */
[----:B----4-:R-:W-:Y:S01]  /*988b0*/  ISETP.GE.AND P1, PT, R4, UR49, PT ;  /* 0x0000003104007c0c */ /* 0x010fe2000bf26270 */
[----:B------:R-:W2:Y:S04]  /*988c0*/  LDL.LU R39, [R1+0x46c4] ;  /* 0x0046c40001277983 */ /* 0x000ea80000300800 */
[----:B------:R-:W4:Y:S01]  /*988d0*/  LDL.LU R4, [R1+0x46d0] ;  /* 0x0046d00001047983 */ /* 0x000f220000300800 */
[----:B0-----:R-:W-:-:S02]  /*988e0*/  IADD3 R44, P0, R3, R28, RZ ;  /* 0x0000001c032c7210 */ /* 0x001fc40007f1e0ff */
[----:B------:R-:W-:Y:S01]  /*988f0*/  LOP3.LUT R2, R2, 0xffffffbf, RZ, 0xc0, !PT ;  /* 0xffffffbf02027812 */ /* 0x000fe200078ec0ff */
[----:B------:R-:W-:Y:S01]  /*98900*/  ULDC UR15, c[0x0][0x228] ;  /* 0x00008a00000f7ab9 */ /* 0x000fe20000000800 */
[----:B------:R-:W-:Y:S01]  /*98910*/  ULDC UR49, c[0x0][0x228] ;  /* 0x00008a0000317ab9 */ /* 0x000fe20000000800 */
[----:B------:R-:W-:Y:S01]  /*98920*/  IMAD.X R45, R9, 0x1, R27, P0 ;  /* 0x00000001092d7824 */ /* 0x000fe200000e061b */
[----:B------:R-:W-:Y:S02]  /*98930*/  @P2 LOP3.LUT R2, R2, 0x40, RZ, 0xfc, !PT ;  /* 0x0000004002022812 */ /* 0x000fe400078efcff */
[----:B------:R-:W-:Y:S02]  /*98940*/  ISETP.GE.AND P2, PT, R42, UR33, PT ;  /* 0x000000212a007c0c */ /* 0x000fe4000bf46270 */
[----:B------:R-:W-:Y:S02]  /*98950*/  IADD3 R42, P0, R3, R26, RZ ;  /* 0x0000001a032a7210 */ /* 0x000fe40007f1e0ff */
[----:B------:R-:W-:Y:S01]  /*98960*/  LOP3.LUT R2, R2, 0xffffffdf, RZ, 0xc0, !PT ;  /* 0xffffffdf02027812 */ /* 0x000fe200078ec0ff */
[----:B------:R0:W-:Y:S01]  /*98970*/  STL.64 [R1+0x4680], R44 ;  /* 0x0046802c01007387 */ /* 0x0001e20000100a00 */
[----:B------:R-:W-:Y:S01]  /*98980*/  ULDC UR33, c[0x0][0x228] ;  /* 0x00008a0000217ab9 */ /* 0x000fe20000000800 */
[----:B------:R-:W-:Y:S01]  /*98990*/  IMAD.X R43, R9, 0x1, R25, P0 ;  /* 0x00000001092b7824 */ /* 0x000fe200000e0619 */
[----:B------:R-:W-:-:S02]  /*989a0*/  @P1 LOP3.LUT R2, R2, 0x20, RZ, 0xfc, !PT ;  /* 0x0000002002021812 */ /* 0x000fc400078efcff */
[----:B------:R-:W-:Y:S01]  /*989b0*/  ISETP.GE.AND P1, PT, R41, UR57, PT ;  /* 0x0000003929007c0c */ /* 0x000fe2000bf26270 */
[----:B------:R-:W-:Y:S01]  /*989c0*/  ULDC UR57, c[0x0][0x228] ;  /* 0x00008a0000397ab9 */ /* 0x000fe20000000800 */
[----:B------:R1:W-:Y:S01]  /*989d0*/  STL.64 [R1+0x4698], R42 ;  /* 0x0046982a01007387 */ /* 0x0003e20000100a00 */
[----:B------:R-:W-:Y:S02]  /*989e0*/  LOP3.LUT R2, R2, 0xffffffef, RZ, 0xc0, !PT ;  /* 0xffffffef02027812 */ /* 0x000fe400078ec0ff */
[----:B0-----:R-:W-:Y:S02]  /*989f0*/  IADD3 R44, P0, R3, R24, RZ ;  /* 0x00000018032c7210 */ /* 0x001fe40007f1e0ff */
[----:B------:R-:W-:Y:S01]  /*98a00*/  @P2 LOP3.LUT R2, R2, 0x10, RZ, 0xfc, !PT ;  /* 0x0000001002022812 */ /* 0x000fe200078efcff */
[----:B-1----:R-:W4:Y:S04]  /*98a10*/  LDL.LU R43, [R1+0x46d4] ;  /* 0x0046d400012b7983 */ /* 0x002f280000300800 */
[----:B------:R-:W4:Y:S01]  /*98a20*/  LDL.LU R42, [R1+0x46d8] ;  /* 0x0046d800012a7983 */ /* 0x000f220000300800 */
[----:B------:R-:W-:Y:S01]  /*98a30*/  LOP3.LUT R2, R2, 0xfffffff7, RZ, 0xc0, !PT ;  /* 0xfffffff702027812 */ /* 0x000fe200078ec0ff */
[----:B------:R-:W-:-:S02]  /*98a40*/  IMAD.X R45, R9, 0x1, R23, P0 ;  /* 0x00000001092d7824 */ /* 0x000fc400000e0617 */
[----:B------:R-:W4:Y:S01]  /*98a50*/  LDL.LU R41, [R1+0x46e8] ;  /* 0x0046e80001297983 */ /* 0x000f220000300800 */
[----:B------:R-:W-:Y:S02]  /*98a60*/  @P1 LOP3.LUT R2, R2, 0x8, RZ, 0xfc, !PT ;  /* 0x0000000802021812 */ /* 0x000fe400078efcff */
[----:B------:R-:W-:Y:S02]  /*98a70*/  ISETP.GE.AND P2, PT, R40, UR39, PT ;  /* 0x0000002728007c0c */ /* 0x000fe4000bf46270 */
[----:B------:R-:W-:Y:S01]  /*98a80*/  LOP3.LUT R2, R2, 0xfffffffb, RZ, 0xc0, !PT ;  /* 0xfffffffb02027812 */ /* 0x000fe200078ec0ff */
[----:B------:R-:W-:-:S10]  /*98a90*/  ULDC UR39, c[0x0][0x228] ;  /* 0x00008a0000277ab9 */ /* 0x000fd40000000800 */
[----:B------:R-:W-:-:S04]  /*98aa0*/  @P2 LOP3.LUT R2, R2, 0x4, RZ, 0xfc, !PT ;  /* 0x0000000402022812 */ /* 0x000fc800078efcff */
[----:B------:R-:W-:Y:S02]  /*98ab0*/  LOP3.LUT R2, R2, 0xfffffffd, RZ, 0xc0, !PT ;  /* 0xfffffffd02027812 */ /* 0x000fe400078ec0ff */
[----:B---3--:R-:W-:Y:S01]  /*98ac0*/  ISETP.GE.AND P1, PT, R8, UR23, PT ;  /* 0x0000001708007c0c */ /* 0x008fe2000bf26270 */
[----:B------:R-:W-:Y:S01]  /*98ad0*/  ULDC UR23, c[0x0][0x228] ;  /* 0x00008a0000177ab9 */ /* 0x000fe20000000800 */
[----:B------:R-:W3:Y:S04]  /*98ae0*/  LDL.LU R8, [R1+0x46ec] ;  /* 0x0046ec0001087983 */ /* 0x000ee80000300800 */
[----:B------:R0:W-:Y:S04]  /*98af0*/  STL.64 [R1+0x46a8], R44 ;  /* 0x0046a82c01007387 */ /* 0x0001e80000100a00 */
[----:B------:R-:W3:Y:S03]  /*98b00*/  LDL.LU R40, [R1+0x4708] ;  /* 0x0047080001287983 */ /* 0x000ee60000300800 */
[----:B------:R-:W-:-:S02]  /*98b10*/  @P1 LOP3.LUT R2, R2, 0x2, RZ, 0xfc, !PT ;  /* 0x0000000202021812 */ /* 0x000fc400078efcff */
[----:B--2---:R-:W-:Y:S02]  /*98b20*/  ISETP.GE.AND P1, PT, R39, UR11, PT ;  /* 0x0000000b27007c0c */ /* 0x004fe4000bf26270 */
[----:B----4-:R-:W-:Y:S01]  /*98b30*/  ISETP.GE.AND P0, PT, R4, UR51, PT ;  /* 0x0000003304007c0c */ /* 0x010fe2000bf06270 */
[----:B------:R-:W2:Y:S04]  /*98b40*/  LDL.LU R39, [R1+0x470c] ;  /* 0x00470c0001277983 */ /* 0x000ea80000300800 */
[----:B------:R-:W4:Y:S01]  /*98b50*/  LDL.LU R4, [R1+0x4718] ;  /* 0x0047180001047983 */ /* 0x000f220000300800 */
[----:B------:R-:W-:Y:S01]  /*98b60*/  LOP3.LUT R2, R2, 0xfffffffe, RZ, 0xc0, !PT ;  /* 0xfffffffe02027812 */ /* 0x000fe200078ec0ff */
[----:B------:R-:W-:Y:S01]  /*98b70*/  ULDC UR11, c[0x0][0x228] ;  /* 0x00008a00000b7ab9 */ /* 0x000fe20000000800 */
[----:B------:R-:W-:-:S03]  /*98b80*/  ULDC UR51, c[0x0][0x228] ;  /* 0x00008a0000337ab9 */ /* 0x000fc60000000800 */
[----:B------:R-:W-:Y:S02]  /*98b90*/  @P1 LOP3.LUT R2, R2, 0x1, RZ, 0xfc, !PT ;  /* 0x0000000102021812 */ /* 0x000fe400078efcff */
[----:B0-----:R-:W-:-:S05]  /*98ba0*/  IADD3 R44, P1, R3, R22, RZ ;  /* 0x00000016032c7210 */ /* 0x001fca0007f3e0ff */
[----:B------:R-:W-:-:S05]  /*98bb0*/  IMAD.X R45, R9, 0x1, R21, P1 ;  /* 0x00000001092d7824 */ /* 0x000fca00008e0615 */
[----:B------:R-:W-:Y:S01]  /*98bc0*/  STL.64 [R1+0x46c0], R44 ;  /* 0x0046c02c01007387 */ /* 0x000fe20000100a00 */
[----:B------:R-:W-:Y:S02]  /*98bd0*/  ISETP.GE.AND P2, PT, R42, UR53, PT ;  /* 0x000000352a007c0c */ /* 0x000fe4000bf46270 */
[----:B------:R-:W-:Y:S02]  /*98be0*/  IADD3 R42, P3, R3, R20, RZ ;  /* 0x00000014032a7210 */ /* 0x000fe40007f7e0ff */
[----:B------:R-:W-:Y:S02]  /*98bf0*/  ISETP.GE.AND P1, PT, R43, UR9, PT ;  /* 0x000000092b007c0c */ /* 0x000fe4000bf26270 */
[----:B------:R-:W-:Y:S01]  /*98c00*/  @P0 LOP3.LUT R60, R60, 0x4000, RZ, 0xfc, !PT ;  /* 0x000040003c3c0812 */ /* 0x000fe200078efcff */
[----:B------:R-:W-:Y:S01]  /*98c10*/  ULDC UR9, c[0x0][0x228] ;  /* 0x00008a0000097ab9 */ /* 0x000fe20000000800 */
[----:B------:R-:W-:Y:S01]  /*98c20*/  ULDC UR53, c[0x0][0x228] ;  /* 0x00008a0000357ab9 */ /* 0x000fe20000000800 */
[----:B------:R-:W-:-:S05]  /*98c30*/  IMAD.X R43, R9, 0x1, R19, P3 ;  /* 0x00000001092b7824 */ /* 0x000fca00018e0613 */
[----:B------:R0:W-:Y:S01]  /*98c40*/  STL.64 [R1+0x46d8], R42 ;  /* 0x0046d82a01007387 */ /* 0x0001e20000100a00 */
[----:B------:R-:W-:Y:S02]  /*98c50*/  ISETP.GE.AND P3, PT, R41, UR35, PT ;  /* 0x0000002329007c0c */ /* 0x000fe4000bf66270 */
[----:B---3--:R-:W-:Y:S02]  /*98c60*/  ISETP.GE.AND P5, PT, R40, UR13, PT ;  /* 0x0000000d28007c0c */ /* 0x008fe4000bfa6270 */
[C---:B0-----:R-:W-:Y:S01]  /*98c70*/  IADD3 R42, P4, R3.reuse, R18, RZ ;  /* 0x00000012032a7210 */ /* 0x041fe20007f9e0ff */
[----:B------:R-:W-:Y:S01]  /*98c80*/  VIADD R3, R3, UR7 ;  /* 0x0000000703037c36 */ /* 0x000fe20008000000 */
[----:B------:R-:W-:Y:S01]  /*98c90*/  LOP3.LUT R60, R60, 0xffffdfff, RZ, 0xc0, !PT ;  /* 0xffffdfff3c3c7812 */ /* 0x000fe200078ec0ff */
[----:B------:R-:W-:Y:S01]  /*98ca0*/  ULDC UR7, c[0x0][0x228] ;  /* 0x00008a0000077ab9 */ /* 0x000fe20000000800 */
[----:B------:R-:W-:Y:S01]  /*98cb0*/  ULDC UR13, c[0x0][0x228] ;  /* 0x00008a00000d7ab9 */ /* 0x000fe20000000800 */
[----:B------:R-:W-:Y:S01]  /*98cc0*/  IMAD.X R43, R9, 0x1, R17, P4 ;  /* 0x00000001092b7824 */ /* 0x000fe200020e0611 */
[----:B------:R-:W-:-:S02]  /*98cd0*/  ISETP.GE.AND P4, PT, R8, UR17, PT ;  /* 0x0000001108007c0c */ /* 0x000fc4000bf86270 */
[----:B------:R-:W-:Y:S02]  /*98ce0*/  SHF.R.S32.HI R8, RZ, 0x1f, R3 ;  /* 0x0000001fff087819 */ /* 0x000fe40000011403 */
[----:B------:R-:W-:Y:S02]  /*98cf0*/  IADD3 R40, P0, R3, R16, RZ ;  /* 0x0000001003287210 */ /* 0x000fe40007f1e0ff */
[----:B------:R-:W-:Y:S01]  /*98d00*/  @P1 LOP3.LUT R60, R60, 0x2000, RZ, 0xfc, !PT ;  /* 0x000020003c3c1812 */ /* 0x000fe200078efcff */
[----:B------:R-:W-:Y:S01]  /*98d10*/  STL.64 [R1+0x46f0], R42 ;  /* 0x0046f02a01007387 */ /* 0x000fe20000100a00 */
[----:B------:R-:W-:Y:S01]  /*98d20*/  ULDC UR17, c[0x0][0x228] ;  /* 0x00008a0000117ab9 */ /* 0x000fe20000000800 */
[----:B------:R-:W-:Y:S01]  /*98d30*/  ULDC UR35, c[0x0][0x228] ;  /* 0x00008a0000237ab9 */ /* 0x000fe20000000800 */
[----:B------:R-:W-:-:S05]  /*98d40*/  IMAD.X R41, R8, 0x1, R38, P0 ;  /* 0x0000000108297824 */ /* 0x000fca00000e0626 */
[----:B------:R0:W-:Y:S04]  /*98d50*/  STL.64 [R1+0x46d0], R40 ;  /* 0x0046d02801007387 */ /* 0x0001e80000100a00 */
[----:B------:R-:W3:Y:S04]  /*98d60*/  LDL.LU R54, [R1+0x3bc] ;  /* 0x0003bc0001367983 */ /* 0x000ee80000300800 */
[----:B------:R-:W3:Y:S04]  /*98d70*/  LDL.LU R9, [R1+0x3b8] ;  /* 0x0003b80001097983 */ /* 0x000ee80000300800 */
[----:B------:R-:W3:Y:S01]  /*98d80*/  LDL R53, [R1+0x23cc] ;  /* 0x0023cc0001357983 */ /* 0x000ee20000100800 */
[----:B0-----:R-:W-:-:S05]  /*98d90*/  IADD3 R40, P0, R3, R15, RZ ;  /* 0x0000000f03287210 */ /* 0x001fca0007f1e0ff */
[----:B------:R-:W-:-:S05]  /*98da0*/  IMAD.X R41, R8, 0x1, R37, P0 ;  /* 0x0000000108297824 */ /* 0x000fca00000e0625 */
[----:B------:R0:W-:Y:S04]  /*98db0*/  STL.64 [R1+0x46e8], R40 ;  /* 0x0046e82801007387 */ /* 0x0001e80000100a00 */
[----:B------:R-:W3:Y:S04]  /*98dc0*/  LDL R43, [R1+0x23a4] ;  /* 0x0023a400012b7983 */ /* 0x000ee80000100800 */
        /* <DEDUP_REMOVED lines=8> */
[----:B0-----:R-:W3:Y:S04]  /*98e50*/  LDL R41, [R1+0x23b0] ;  /* 0x0023b00001297983 */ /* 0x001ee80000100800 */
[----:B------:R-:W3:Y:S01]  /*98e60*/  LDL R40, [R1+0x23b8] ;  /* 0x0023b80001287983 */ /* 0x000ee20000100800 */
[----:B--2---:R-:W-:-:S02]  /*98e70*/  ISETP.GE.AND P6, PT, R39, UR55, PT ;  /* 0x0000003727007c0c */ /* 0x004fc4000bfc6270 */
[----:B------:R-:W-:Y:S01]  /*98e80*/  LOP3.LUT R60, R60, 0xffff7fff, RZ, 0xc0, !PT ;  /* 0xffff7fff3c3c7812 */ /* 0x000fe200078ec0ff */
[----:B------:R-:W2:Y:S04]  /*98e90*/  LDL R39, [R1+0x23c4] ;  /* 0x0023c40001277983 */ /* 0x000ea80000100800 */
[----:B------:R-:W2:Y:S04]  /*98ea0*/  LDL R48, [R1+0x2408] ;  /* 0x0024080001307983 */ /* 0x000ea80000100800 */
[----:B------:R-:W2:Y:S01]  /*98eb0*/  LDL R47, [R1+0x217c] ;  /* 0x00217c00012f7983 */ /* 0x000ea20000100800 */
[----:B------:R-:W-:-:S02]  /*98ec0*/  @P2 LOP3.LUT R60, R60, 0x8000, RZ, 0xfc, !PT ;  /* 0x000080003c3c2812 */ /* 0x000fc400078efcff */
[----:B----4-:R-:W-:Y:S02]  /*98ed0*/  ISETP.GE.AND P2, PT, R4, UR37, PT ;  /* 0x0000002504007c0c */ /* 0x010fe4000bf46270 */
[C---:B------:R-:W-:Y:S01]  /*98ee0*/  LOP3.LUT P1, RZ, R2.reuse, 0x40000, RZ, 0xc0, !PT ;  /* 0x0004000002ff7812 */ /* 0x040fe2000782c0ff */
[----:B------:R-:W4:Y:S01]  /*98ef0*/  LDL R4, [R1+0x2400] ;  /* 0x0024000001047983 */ /* 0x000f220000100800 */
[----:B------:R-:W-:Y:S01]  /*98f00*/  LOP3.LUT P0, RZ, R2, 0x20000, RZ, 0xc0, !PT ;  /* 0x0002000002ff7812 */ /* 0x000fe2000780c0ff */
[----:B------:R-:W-:Y:S01]  /*98f10*/  ULDC UR37, c[0x0][0x228] ;  /* 0x00008a0000257ab9 */ /* 0x000fe20000000800 */
[----:B------:R-:W-:-:S07]  /*98f20*/  ULDC UR55, c[0x0][0x228] ;  /* 0x00008a0000377ab9 */ /* 0x000fce0000000800 */
[----:B------:R-:W-:Y:S02]  /*98f30*/  @P2 LOP3.LUT R0, R0, 0x40000, RZ, 0xfc, !PT ;  /* 0x0004000000002812 */ /* 0x000fe400078efcff */
[----:B---3--:R-:W-:Y:S02]  /*98f40*/  LOP3.LUT R54, R54, 0xfffffdff, RZ, 0xc0, !PT ;  /* 0xfffffdff36367812 */ /* 0x008fe400078ec0ff */
[----:B------:R-:W-:Y:S02]  /*98f50*/  ISETP.LT.AND P2, PT, R43, UR6, !P1 ;  /* 0x000000062b007c0c */ /* 0x000fe4000cf41270 */
[----:B------:R-:W-:Y:S01]  /*98f60*/  LOP3.LUT R9, R9, 0x7fffffff, RZ, 0xc0, !PT ;  /* 0x7fffffff09097812 */ /* 0x000fe200078ec0ff */
[----:B------:R-:W-:-:S10]  /*98f70*/  ULDC UR6, c[0x0][0x228] ;  /* 0x00008a0000067ab9 */ /* 0x000fd40000000800 */
[----:B------:R-:W-:Y:S02]  /*98f80*/  @P2 LOP3.LUT R54, R54, 0x200, RZ, 0xfc, !PT ;  /* 0x0000020036362812 */ /* 0x000fe400078efcff */
[----:B------:R-:W-:Y:S01]  /*98f90*/  ISETP.LT.AND P2, PT, R46, UR29, !P1 ;  /* 0x0000001d2e007c0c */ /* 0x000fe2000cf41270 */
[----:B------:R-:W-:Y:S01]  /*98fa0*/  ULDC UR29, c[0x0][0x228] ;  /* 0x00008a00001d7ab9 */ /* 0x000fe20000000800 */
[----:B------:R-:W-:-:S11]  /*98fb0*/  LOP3.LUT R54, R54, 0xffffefff, RZ, 0xc0, !PT ;  /* 0xffffefff36367812 */ /* 0x000fd600078ec0ff */
        /* <DEDUP_REMOVED lines=21> */
[----:B--2---:R-:W-:Y:S01]  /*99110*/  ISETP.LT.AND P2, PT, R39, UR25, !P1 ;  /* 0x0000001927007c0c */ /* 0x004fe2000cf41270 */
        /* <DEDUP_REMOVED lines=23> */
[----:B----4-:R-:W-:Y:S01]  /*99290*/  ISETP.LT.AND P2, PT, R4, UR31, !P1 ;  /* 0x0000001f04007c0c */ /* 0x010fe2000cf41270 */
[----:B------:R-:W-:-:S12]  /*992a0*/  ULDC UR31, c[0x0][0x228] ;  /* 0x00008a00001f7ab9 */ /* 0x000fd80000000800 */
[----:B------:R-:W-:Y:S02]  /*992b0*/  @P2 LOP3.LUT R9, R9, 0x80000000, RZ, 0xfc, !PT ;  /* 0x8000000009092812 */ /* 0x000fe400078efcff */
[----:B------:R-:W-:Y:S02]  /*992c0*/  ISETP.LT.AND P2, PT, R48, UR59, !P1 ;  /* 0x0000003b30007c0c */ /* 0x000fe4000cf41270 */
[----:B------:R-:W-:Y:S01]  /*992d0*/  ISETP.LT.AND P1, PT, R47, UR13, !P1 ;  /* 0x0000000d2f007c0c */ /* 0x000fe2000cf21270 */
[----:B------:R0:W-:Y:S01]  /*992e0*/  STL [R1+0x3bc], R54 ;  /* 0x0003bc3601007387 */ /* 0x0001e20000100800 */
[----:B------:R-:W-:Y:S01]  /*992f0*/  LOP3.LUT R9, R9, 0xbfffffff, RZ, 0xc0, !PT ;  /* 0xbfffffff09097812 */ /* 0x000fe200078ec0ff */
[----:B------:R-:W-:Y:S01]  /*99300*/  ULDC UR13, c[0x0][0x228] ;  /* 0x00008a00000d7ab9 */ /* 0x000fe20000000800 */
[----:B------:R-:W-:Y:S01]  /*99310*/  ULDC UR59, c[0x0][0x228] ;  /* 0x00008a00003b7ab9 */ /* 0x000fe20000000800 */
[----:B0-----:R-:W2:Y:S06]  /*99320*/  LDL.LU R54, [R1+0x3b4] ;  /* 0x0003b40001367983 */ /* 0x001eac0000300800 */
[----:B------:R-:W-:-:S02]  /*99330*/  @P2 LOP3.LUT R9, R9, 0x40000000, RZ, 0xfc, !PT ;  /* 0x4000000009092812 */ /* 0x000fc400078efcff */
[----:B------:R-:W-:Y:S01]  /*99340*/  ISETP.LT.AND P2, PT, R43, UR46, !P0 ;  /* 0x0000002e2b007c0c */ /* 0x000fe2000c741270 */
[----:B------:R-:W-:Y:S01]  /*99350*/  ULDC UR46, c[0x0][0x228] ;  /* 0x00008a00002e7ab9 */ /* 0x000fe20000000800 */
[----:B------:R-:W-:-:S04]  /*99360*/  LOP3.LUT R9, R9, 0xdfffffff, RZ, 0xc0, !PT ;  /* 0xdfffffff09097812 */ /* 0x000fc800078ec0ff */
[----:B------:R-:W-:Y:S02]  /*99370*/  @P1 LOP3.LUT R9, R9, 0x20000000, RZ, 0xfc, !PT ;  /* 0x2000000009091812 */ /* 0x000fe400078efcff */
[----:B------:R-:W-:Y:S01]  /*99380*/  ISETP.LT.AND P1, PT, R46, UR27, !P0 ;  /* 0x0000001b2e007c0c */ /* 0x000fe2000c721270 */
[----:B------:R-:W-:Y:S01]  /*99390*/  ULDC UR27, c[0x0][0x228] ;  /* 0x00008a00001b7ab9 */ /* 0x000fe20000000800 */
[----:B------:R-:W-:-:S04]  /*993a0*/  LOP3.LUT R9, R9, 0xfdffffff, RZ, 0xc0, !PT ;  /* 0xfdffffff09097812 */ /* 0x000fc800078ec0ff */
[----:B------:R-:W-:Y:S02]  /*993b0*/  @P2 LOP3.LUT R9, R9, 0x2000000, RZ, 0xfc, !PT ;  /* 0x0200000009092812 */ /* 0x000fe400078efcff */
[----:B------:R-:W-:Y:S01]  /*993c0*/  ISETP.LT.AND P2, PT, R45, UR29, !P0 ;  /* 0x0000001d2d007c0c */ /* 0x000fe2000c741270 */
[----:B------:R-:W-:Y:S01]  /*993d0*/  ULDC UR29, c[0x0][0x228] ;  /* 0x00008a00001d7ab9 */ /* 0x000fe20000000800 */
[----:B------:R-:W-:-:S04]  /*993e0*/  LOP3.LUT R9, R9, 0xefffffff, RZ, 0xc0, !PT ;  /* 0xefffffff09097812 */ /* 0x000fc800078ec0ff */
[----:B------:R-:W-:-:S04]  /*993f0*/  @P1 LOP3.LUT R9, R9, 0x10000000, RZ, 0xfc, !PT ;  /* 0x1000000009091812 */ /* 0x000fc800078efcff */
[----:B------:R-:W-:-:S04]  /*99400*/  LOP3.LUT R9, R9, 0xf7ffffff, RZ, 0xc0, !PT ;  /* 0xf7ffffff09097812 */ /* 0x000fc800078ec0ff */
[----:B------:R-:W-:Y:S02]  /*99410*/  @P2 LOP3.LUT R9, R9, 0x8000000, RZ, 0xfc, !PT ;  /* 0x0800000009092812 */ /* 0x000fe400078efcff */
[----:B------:R-:W-:Y:S02]  /*99420*/  ISETP.LT.AND P2, PT, R44, UR33, !P0 ;  /* 0x000000212c007c0c */ /* 0x000fe4000c741270 */
[----:B------:R-:W-:Y:S01]  /*99430*/  LOP3.LUT P1, RZ, R2, 0x10000, RZ, 0xc0, !PT ;  /* 0x0001000002ff7812 */ /* 0x000fe2000782c0ff */
[----:B------:R-:W-:Y:S01]  /*99440*/  ULDC UR33, c[0x0][0x228] ;  /* 0x00008a0000217ab9 */ /* 0x000fe20000000800 */
[----:B------:R-:W-:-:S09]  /*99450*/  LOP3.LUT R9, R9, 0xfbffffff, RZ, 0xc0, !PT ;  /* 0xfbffffff09097812 */ /* 0x000fd200078ec0ff */
        /* <DEDUP_REMOVED lines=41> */
[----:B------:R-:W-:Y:S02]  /*996f0*/  ISETP.LT.AND P2, PT, R48, UR55, !P0 ;  /* 0x0000003730007c0c */ /* 0x000fe4000c741270 */
[----:B------:R-:W-:Y:S01]  /*99700*/  ISETP.LT.AND P0, PT, R47, UR57, !P0 ;  /* 0x000000392f007c0c */ /* 0x000fe2000c701270 */
[----:B------:R-:W-:Y:S01]  /*99710*/  ULDC UR55, c[0x0][0x228] ;  /* 0x00008a0000377ab9 */ /* 0x000fe20000000800 */
[----:B------:R-:W-:Y:S01]  /*99720*/  LOP3.LUT R9, R9, 0xffffbfff, RZ, 0xc0, !PT ;  /* 0xffffbfff09097812 */ /* 0x000fe200078ec0ff */
[----:B------:R-:W-:-:S08]  /*99730*/  ULDC UR57, c[0x0][0x228] ;  /* 0x00008a0000397ab9 */ /* 0x000fd00000000800 */
[----:B------:R-:W-:-:S04]  /*99740*/  @P2 LOP3.LUT R9, R9, 0x4000, RZ, 0xfc, !PT ;  /* 0x0000400009092812 */ /* 0x000fc800078efcff */
[----:B------:R-:W-:-:S04]  /*99750*/  LOP3.LUT R9, R9, 0xffffdfff, RZ, 0xc0, !PT ;  /* 0xffffdfff09097812 */ /* 0x000fc800078ec0ff */
        /* <DEDUP_REMOVED lines=42> */
[----:B--2---:R-:W-:Y:S02]  /*99a00*/  LOP3.LUT R54, R54, 0x7fffffff, RZ, 0xc0, !PT ;  /* 0x7fffffff36367812 */ /* 0x004fe400078ec0ff */
[----:B------:R-:W-:Y:S02]  /*99a10*/  LOP3.LUT P0, RZ, R2, 0x8000, RZ, 0xc0, !PT ;  /* 0x0000800002ff7812 */ /* 0x000fe4000780c0ff */
[----:B------:R-:W-:Y:S01]  /*99a20*/  LOP3.LUT R9, R9, 0xfffffffb, RZ, 0xc0, !PT ;  /* 0xfffffffb09097812 */ /* 0x000fe200078ec0ff */
[----:B------:R-:W-:-:S06]  /*99a30*/  ULDC UR27, c[0x0][0x228] ;  /* 0x00008a00001b7ab9 */ /* 0x000fcc0000000800 */
        /* <DEDUP_REMOVED lines=117> */
[----:B--2---:R-:W-:Y:S01]  /*9a190*/  LOP3.LUT R9, R9, 0x7fffffff, RZ, 0xc0, !PT ;  /* 0x7fffffff09097812 */ /* 0x004fe200078ec0ff */
        /* <DEDUP_REMOVED lines=28> */
[----:B------:R-:W-:Y:S01]  /*9a360*/  ULDC UR61, c[0x0][0x228] ;  /* 0x00008a00003d7ab9 */ /* 0x000fe20000000800 */
[----:B------:R-:W-:Y:S01]  /*9a370*/  LOP3.LUT R9, R9, 0xbfffffff, RZ, 0xc0, !PT ;  /* 0xbfffffff09097812 */ /* 0x000fe200078ec0ff */
[----:B------:R0:W-:Y:S01]  /*9a380*/  STL [R1+0x3b4], R54 ;  /* 0x0003b43601007387 */ /* 0x0001e20000100800 */
[----:B------:R-:W-:-:S07]  /*9a390*/  ULDC UR29, c[0x0][0x228] ;  /* 0x00008a00001d7ab9 */ /* 0x000fce0000000800 */
[----:B------:R-:W-:Y:S01]  /*9a3a0*/  @P2 LOP3.LUT R9, R9, 0x40000000, RZ, 0xfc, !PT ;  /* 0x4000000009092812 */ /* 0x000fe200078efcff */
[----:B0-----:R-:W2:Y:S03]  /*9a3b0*/  LDL.LU R54, [R1+0x3ac] ;  /* 0x0003ac0001367983 */ /* 0x001ea60000300800 */
[----:B------:R-:W-:-:S04]  /*9a3c0*/  LOP3.LUT R9, R9, 0xdfffffff, RZ, 0xc0, !PT ;  /* 0xdfffffff09097812 */ /* 0x000fc800078ec0ff */
        /* <DEDUP_REMOVED lines=63> */
[----:B------:R-:W-:Y:S01]  /*9a7c0*/  LOP3.LUT R9, R9, 0xffffdfff, RZ, 0xc0, !PT ;  /* 0xffffdfff09097812 */ /* 0x000fe200078ec0ff */
[----:B------:R-:W-:-:S10]  /*9a7d0*/  ULDC UR55, c[0x0][0x228] ;  /* 0x00008a0000377ab9 */ /* 0x000fd40000000800 */
        /* <DEDUP_REMOVED lines=58> */
[----:B------:R-:W-:Y:S01]  /*9ab80*/  ISETP.LT.AND P2, PT, R48, UR33, !P1 ;  /* 0x0000002130007c0c */ /* 0x000fe2000cf41270 */
[----:B------:R0:W-:Y:S01]  /*9ab90*/  STL [R1+0x3b0], R9 ;  /* 0x0003b00901007387 */ /* 0x0001e20000100800 */
[----:B------:R-:W-:Y:S01]  /*9aba0*/  ULDC UR33, c[0x0][0x228] ;  /* 0x00008a0000217ab9 */ /* 0x000fe20000000800 */
[----:B------:R-:W-:Y:S02]  /*9abb0*/  LOP3.LUT R54, R54, 0xbfffffff, RZ, 0xc0, !PT ;  /* 0xbfffffff36367812 */ /* 0x000fe400078ec0ff */
[----:B0-----:R-:W2:Y:S08]  /*9abc0*/  LDL.LU R9, [R1+0x3a4] ;  /* 0x0003a40001097983 */ /* 0x001eb00000300800 */
[----:B------:R-:W-:-:S02]  /*9abd0*/  @P2 LOP3.LUT R54, R54, 0x40000000, RZ, 0xfc, !PT ;  /* 0x4000000036362812 */ /* 0x000fc400078efcff */
        /* <DEDUP_REMOVED lines=473> */
[----:B------:R-:W-:-:S11]  /*9c970*/  LOP3.LUT R9, R9, 0xffffefff, RZ, 0xc0, !PT ;  /* 0xffffefff09097812 */ /* 0x000fd600078ec0ff */
        /* <DEDUP_REMOVED lines=256> */
[----:B--2---:R-:W-:Y:S02]  /*9d980*/  LOP3.LUT R54, R54, 0x7fffffff, RZ, 0xc0, !PT ;  /* 0x7fffffff36367812 */ /* 0x004fe400078ec0ff */
[----:B------:R-:W-:Y:S02]  /*9d990*/  LOP3.LUT R9, R9, 0xfffffffd, RZ, 0xc0, !PT ;  /* 0xfffffffd09097812 */ /* 0x000fe400078ec0ff */
[----:B------:R-:W-:Y:S01]  /*9d9a0*/  LOP3.LUT P2, RZ, R60, 0x8000, RZ, 0xc0, !PT ;  /* 0x000080003cff7812 */ /* 0x000fe2000784c0ff */
        /* <DEDUP_REMOVED lines=49> */
[----:B------:R-:W-:-:S05]  /*9dcc0*/  @P0 LOP3.LUT R9, R9, 0x1, RZ, 0xfc, !PT ;  /* 0x0000000109090812 */ /* 0x000fca00078efcff */
[----:B------:R0:W-:Y:S04]  /*9dcd0*/  STL [R1+0x394], R9 ;  /* 0x0003940901007387 */ /* 0x0001e80000100800 */
[----:B0-----:R-:W2:Y:S01]  /*9dce0*/  LDL.LU R9, [R1+0x38c] ;  /* 0x00038c0001097983 */ /* 0x001ea20000300800 */
[----:B------:R-:W-:Y:S01]  /*9dcf0*/  ISETP.LT.AND P0, PT, R4, UR15, !P1 ;  /* 0x0000000f04007c0c */ /* 0x000fe2000cf01270 */
[----:B------:R-:W-:-:S12]  /*9dd00*/  ULDC UR15, c[0x0][0x228] ;  /* 0x00008a00000f7ab9 */ /* 0x000fd80000000800 */
[----:B------:R-:W-:Y:S02]  /*9dd10*/  @P0 LOP3.LUT R54, R54, 0x80000000, RZ, 0xfc, !PT ;  /* 0x8000000036360812 */ /* 0x000fe400078efcff */
[----:B------:R-:W-:Y:S02]  /*9dd20*/  ISETP.LT.AND P0, PT, R48, UR13, !P1 ;  /* 0x0000000d30007c0c */ /* 0x000fe4000cf01270 */
[----:B------:R-:W-:Y:S01]  /*9dd30*/  ISETP.LT.AND P1, PT, R47, UR11, !P1 ;  /* 0x0000000b2f007c0c */ /* 0x000fe2000cf21270 */
[----:B------:R-:W-:Y:S01]  /*9dd40*/  ULDC UR13, c[0x0][0x228] ;  /* 0x00008a00000d7ab9 */ /* 0x000fe20000000800 */
[----:B------:R-:W-:Y:S01]  /*9dd50*/  LOP3.LUT R54, R54, 0xbfffffff, RZ, 0xc0, !PT ;  /* 0xbfffffff36367812 */ /* 0x000fe200078ec0ff */
[----:B------:R-:W-:-:S08]  /*9dd60*/  ULDC UR11, c[0x0][0x228] ;  /* 0x00008a00000b7ab9 */ /* 0x000fd00000000800 */
[----:B------:R-:W-:Y:S02]  /*9dd70*/  @P0 LOP3.LUT R54, R54, 0x40000000, RZ, 0xfc, !PT ;  /* 0x4000000036360812 */ /* 0x000fe400078efcff */
[----:B------:R-:W-:Y:S02]  /*9dd80*/  LOP3.LUT P0, RZ, R60, 0x4000, RZ, 0xc0, !PT ;  /* 0x000040003cff7812 */ /* 0x000fe4000780c0ff */
        /* <DEDUP_REMOVED lines=69> */
[----:B------:R-:W-:Y:S02]  /*9e1e0*/  LOP3.LUT R54, R54, 0xffffefff, RZ, 0xc0, !PT ;  /* 0xffffefff36367812 */ /* 0x000fe400078ec0ff */
[----:B--2---:R-:W-:-:S09]  /*9e1f0*/  LOP3.LUT R9, R9, 0xbfffffff, RZ, 0xc0, !PT ;  /* 0xbfffffff09097812 */ /* 0x004fd200078ec0ff */
[----:B------:R-:W-:Y:S02]  /*9e200*/  @P0 LOP3.LUT R9, R9, 0x40000000, RZ, 0xfc, !PT ;  /* 0x4000000009090812 */ /* 0x000fe400078efcff */
[----:B------:R-:W-:Y:S01]  /*9e210*/  ISETP.LT.AND P0, PT, R46, UR41, !P1 ;  /* 0x000000292e007c0c */ /* 0x000fe2000cf01270 */
[----:B------:R-:W-:-:S12]  /*9e220*/  ULDC UR41, c[0x0][0x228] ;  /* 0x00008a0000297ab9 */ /* 0x000fd80000000800 */
        /* <DEDUP_REMOVED lines=51> */
[----:B------:R-:W-:Y:S02]  /*9e560*/  ULDC UR29, c[0x0][0x228] ;  /* 0x00008a00001d7ab9 */ /* 0x000fe40000000800 */
[----:B------:R0:W-:Y:S04]  /*9e570*/  STL [R1+0x390], R54 ;  /* 0x0003903601007387 */ /* 0x0001e80000100800 */
[----:B0-----:R-:W2:Y:S06]  /*9e580*/  LDL.LU R54, [R1+0x388] ;  /* 0x0003880001367983 */ /* 0x001eac0000300800 */
[----:B------:R-:W-:-:S02]  /*9e590*/  @P0 LOP3.LUT R9, R9, 0x80000000, RZ, 0xfc, !PT ;  /* 0x8000000009090812 */ /* 0x000fc400078efcff */
        /* <DEDUP_REMOVED lines=62> */
[----:B------:R-:W-:Y:S02]  /*9e980*/  ISETP.LT.AND P0, PT, R47, UR46, !P2 ;  /* 0x0000002e2f007c0c */ /* 0x000fe4000d701270 */
[----:B------:R-:W-:Y:S01]  /*9e990*/  LOP3.LUT R9, R9, 0xffffbfff, RZ, 0xc0, !PT ;  /* 0xffffbfff09097812 */ /* 0x000fe200078ec0ff */
[----:B------:R-:W-:-:S03]  /*9e9a0*/  ULDC UR46, c[0x0][0x228] ;  /* 0x00008a00002e7ab9 */ /* 0x000fc60000000800 */
[----:B------:R-:W-:-:S04]  /*9e9b0*/  @P1 LOP3.LUT R9, R9, 0x4000, RZ, 0xfc, !PT ;  /* 0x0000400009091812 */ /* 0x000fc800078efcff */
[----:B------:R-:W-:-:S04]  /*9e9c0*/  LOP3.LUT R9, R9, 0xffffdfff, RZ, 0xc0, !PT ;  /* 0xffffdfff09097812 */ /* 0x000fc800078ec0ff */
[----:B------:R-:W-:Y:S02]  /*9e9d0*/  @P0 LOP3.LUT R9, R9, 0x2000, RZ, 0xfc, !PT ;  /* 0x0000200009090812 */ /* 0x000fe400078efcff */
[----:B------:R-:W-:Y:S02]  /*9e9e0*/  ISETP.LT.AND P0, PT, R42, UR16, !P3 ;  /* 0x000000102a007c0c */ /* 0x000fe4000df01270 */
[----:B------:R-:W-:Y:S02]  /*9e9f0*/  ISETP.LT.AND P2, PT, R46, UR25, !P3 ;  /* 0x000000192e007c0c */ /* 0x000fe4000df41270 */
[----:B------:R-:W-:Y:S02]  /*9ea00*/  ISETP.LT.AND P1, PT, R45, UR24, !P3 ;  /* 0x000000182d007c0c */ /* 0x000fe4000df21270 */
[----:B------:R-:W-:Y:S01]  /*9ea10*/  LOP3.LUT R9, R9, 0xfffffeff, RZ, 0xc0, !PT ;  /* 0xfffffeff09097812 */ /* 0x000fe200078ec0ff */
[----:B------:R-:W-:Y:S01]  /*9ea20*/  ULDC UR25, c[0x0][0x228] ;  /* 0x00008a0000197ab9 */ /* 0x000fe20000000800 */
[----:B------:R-:W-:Y:S01]  /*9ea30*/  ULDC UR16, c[0x0][0x228] ;  /* 0x00008a0000107ab9 */ /* 0x000fe20000000800 */
[----:B------:R-:W-:-:S04]  /*9ea40*/  ULDC UR24, c[0x0][0x228] ;  /* 0x00008a0000187ab9 */ /* 0x000fc80000000800 */
[----:B------:R-:W-:-:S04]  /*9ea50*/  @P0 LOP3.LUT R9, R9, 0x100, RZ, 0xfc, !PT ;  /* 0x0000010009090812 */ /* 0x000fc800078efcff */
[----:B------:R-:W-:Y:S02]  /*9ea60*/  LOP3.LUT R9, R9, 0xffffefff, RZ, 0xc0, !PT ;  /* 0xffffefff09097812 */ /* 0x000fe400078ec0ff */
[----:B------:R-:W-:Y:S01]  /*9ea70*/  ISETP.LT.AND P0, PT, R44, UR23, !P3 ;  /* 0x000000172c007c0c */ /* 0x000fe2000df01270 */
[----:B------:R-:W-:Y:S01]  /*9ea80*/  ULDC UR23, c[0x0][0x228] ;  /* 0x00008a0000177ab9 */ /* 0x000fe20000000800 */
[----:B------:R-:W-:-:S04]  /*9ea90*/  @P2 LOP3.LUT R9, R9, 0x1000, RZ, 0xfc, !PT ;  /* 0x0000100009092812 */ /* 0x000fc800078efcff */
[----:B------:R-:W-:Y:S02]  /*9eaa0*/  LOP3.LUT R9, R9, 0xfffff7ff, RZ, 0xc0, !PT ;  /* 0xfffff7ff09097812 */ /* 0x000fe400078ec0ff */
[----:B------:R-:W-:Y:S02]  /*9eab0*/  ISETP.LT.AND P2, PT, R43, UR22, !P3 ;  /* 0x000000162b007c0c */ /* 0x000fe4000df41270 */
        /* <DEDUP_REMOVED lines=14> */
[----:B------:R-:W-:Y:S01]  /*9eba0*/  ISETP.LT.AND P0, PT, R52, UR14, !P3 ;  /* 0x0000000e34007c0c */ /* 0x000fe2000df01270 */
[----:B------:R-:W-:Y:S01]  /*9ebb0*/  ULDC UR14, c[0x0][0x228] ;  /* 0x00008a00000e7ab9 */ /* 0x000fe20000000800 */
        /* <DEDUP_REMOVED lines=13> */
[----:B------:R-:W-:-:S04]  /*9ec90*/  LOP3.LUT R9, R9, 0xfffffffd, RZ, 0xc0, !PT ;  /* 0xfffffffd09097812 */ /* 0x000fc800078ec0ff */
[----:B------:R-:W-:-:S04]  /*9eca0*/  @P1 LOP3.LUT R9, R9, 0x2, RZ, 0xfc, !PT ;  /* 0x0000000209091812 */ /* 0x000fc800078efcff */
[----:B------:R-:W-:-:S04]  /*9ecb0*/  LOP3.LUT R9, R9, 0xfffffffe, RZ, 0xc0, !PT ;  /* 0xfffffffe09097812 */ /* 0x000fc800078ec0ff */
[----:B------:R-:W-:-:S05]  /*9ecc0*/  @P0 LOP3.LUT R9, R9, 0x1, RZ, 0xfc, !PT ;  /* 0x0000000109090812 */ /* 0x000fca00078efcff */
[----:B------:R0:W-:Y:S04]  /*9ecd0*/  STL [R1+0x38c], R9 ;  /* 0x00038c0901007387 */ /* 0x0001e80000100800 */
[----:B0-----:R-:W3:Y:S01]  /*9ece0*/  LDL.LU R9, [R1+0x3a8] ;  /* 0x0003a80001097983 */ /* 0x001ee20000300800 */
[----:B------:R-:W-:Y:S02]  /*9ecf0*/  ISETP.LT.AND P2, PT, R4, UR9, !P3 ;  /* 0x0000000904007c0c */ /* 0x000fe4000df41270 */
[----:B------:R-:W-:Y:S02]  /*9ed00*/  ISETP.LT.AND P1, PT, R48, UR7, !P3 ;  /* 0x0000000730007c0c */ /* 0x000fe4000df21270 */
[----:B------:R-:W-:Y:S02]  /*9ed10*/  ISETP.LT.AND P0, PT, R47, UR6, !P3 ;  /* 0x000000062f007c0c */ /* 0x000fe4000df01270 */
[----:B--2---:R-:W-:Y:S01]  /*9ed20*/  LOP3.LUT R54, R54, 0x7fffffff, RZ, 0xc0, !PT ;  /* 0x7fffffff36367812 */ /* 0x004fe200078ec0ff */
[----:B------:R-:W-:Y:S01]  /*9ed30*/  ULDC UR9, c[0x0][0x228] ;  /* 0x00008a0000097ab9 */ /* 0x000fe20000000800 */
[----:B------:R-:W-:-:S05]  /*9ed40*/  ULDC.64 UR6, c[0x0][0x228] ;  /* 0x00008a0000067ab9 */ /* 0x000fca0000000a00 */
        /* <DEDUP_REMOVED lines=50> */
[----:B------:R-:W-:Y:S02]  /*9f070*/  LOP3.LUT R54, R54, 0xfffdffff, RZ, 0xc0, !PT ;  /* 0xfffdffff36367812 */ /* 0x000fe400078ec0ff */
[----:B------:R-:W-:-:S07]  /*9f080*/  ISETP.LT.AND P2, PT, R4, UR25, !P4 ;  /* 0x0000001904007c0c */ /* 0x000fce000e741270 */
        /* <DEDUP_REMOVED lines=22> */
[----:B------:R-:W-:-:S04]  /*9f1f0*/  LOP3.LUT R54, R54, 0xfffffbff, RZ, 0xc0, !PT ;  /* 0xfffffbff36367812 */ /* 0x000fc800078ec0ff */
[----:B------:R-:W-:Y:S02]  /*9f200*/  @P2 LOP3.LUT R54, R54, 0x400, RZ, 0xfc, !PT ;  /* 0x0000040036362812 */ /* 0x000fe400078efcff */
[----:B------:R-:W-:Y:S02]  /*9f210*/  ISETP.LT.AND P2, PT, R41, UR41, !P5 ;  /* 0x0000002929007c0c */ /* 0x000fe4000ef41270 */
        /* <DEDUP_REMOVED lines=20> */
[----:B------:R-:W-:Y:S02]  /*9f360*/  @P2 LOP3.LUT R54, R54, 0x4, RZ, 0xfc, !PT ;  /* 0x0000000436362812 */ /* 0x000fe400078efcff */
[----:B------:R-:W-:Y:S02]  /*9f370*/  ISETP.LT.AND P2, PT, R4, UR31, !P5 ;  /* 0x0000001f04007c0c */ /* 0x000fe4000ef41270 */
[----:B------:R-:W-:-:S04]  /*9f380*/  LOP3.LUT R54, R54, 0xfffffffd, RZ, 0xc0, !PT ;  /* 0xfffffffd36367812 */ /* 0x000fc800078ec0ff */
[----:B------:R-:W-:Y:S02]  /*9f390*/  @P4 LOP3.LUT R54, R54, 0x2, RZ, 0xfc, !PT ;  /* 0x0000000236364812 */ /* 0x000fe400078efcff */
[----:B------:R-:W-:Y:S02]  /*9f3a0*/  ISETP.LT.AND P4, PT, R48, UR30, !P5 ;  /* 0x0000001e30007c0c */ /* 0x000fe4000ef81270 */
[----:B------:R-:W-:Y:S02]  /*9f3b0*/  LOP3.LUT R54, R54, 0xfffffffe, RZ, 0xc0, !PT ;  /* 0xfffffffe36367812 */ /* 0x000fe400078ec0ff */
[----:B---3--:R-:W-:Y:S02]  /*9f3c0*/  LOP3.LUT R9, R9, 0x7fffffff, RZ, 0xc0, !PT ;  /* 0x7fffffff09097812 */ /* 0x008fe400078ec0ff */
[----:B------:R-:W-:Y:S02]  /*9f3d0*/  @P3 LOP3.LUT R54, R54, 0x1, RZ, 0xfc, !PT ;  /* 0x0000000136363812 */ /* 0x000fe400078efcff */
[----:B------:R-:W-:-:S02]  /*9f3e0*/  @P2 LOP3.LUT R9, R9, 0x80000000, RZ, 0xfc, !PT ;  /* 0x8000000009092812 */ /* 0x000fc400078efcff */
        /* <DEDUP_REMOVED lines=50> */
[----:B------:R-:W-:Y:S02]  /*9f710*/  ISETP.GE.AND P4, PT, R47, UR20, PT ;  /* 0x000000142f007c0c */ /* 0x000fe4000bf86270 */
[----:B------:R-:W-:Y:S02]  /*9f720*/  @P3 LOP3.LUT R9, R9, 0x4000, RZ, 0xfc, !PT ;  /* 0x0000400009093812 */ /* 0x000fe400078efcff */
[----:B------:R-:W-:Y:S02]  /*9f730*/  LOP3.LUT P1, RZ, R0, 0x80000, RZ, 0xc0, !PT ;  /* 0x0008000000ff7812 */ /* 0x000fe4000782c0ff */
[----:B------:R-:W-:Y:S02]  /*9f740*/  LOP3.LUT R9, R9, 0xfffff7ff, RZ, 0xc0, !PT ;  /* 0xfffff7ff09097812 */ /* 0x000fe400078ec0ff */
[----:B------:R-:W-:-:S02]  /*9f750*/  ISETP.LT.AND P3, PT, R48, UR18, !P1 ;  /* 0x0000001230007c0c */ /* 0x000fc4000cf61270 */
[----:B------:R-:W-:-:S04]  /*9f760*/  @P2 LOP3.LUT R9, R9, 0x800, RZ, 0xfc, !PT ;  /* 0x0000080009092812 */ /* 0x000fc800078efcff */
[----:B------:R-:W-:Y:S02]  /*9f770*/  LOP3.LUT R9, R9, 0xfffffffb, RZ, 0xc0, !PT ;  /* 0xfffffffb09097812 */ /* 0x000fe400078ec0ff */
[----:B------:R-:W-:Y:S02]  /*9f780*/  ISETP.LT.AND P2, PT, R47, UR57, !P1 ;  /* 0x000000392f007c0c */ /* 0x000fe4000cf41270 */
[----:B------:R-:W-:Y:S02]  /*9f790*/  @P4 LOP3.LUT R9, R9, 0x4, RZ, 0xfc, !PT ;  /* 0x0000000409094812 */ /* 0x000fe400078efcff */
[----:B------:R-:W-:Y:S02]  /*9f7a0*/  LOP3.LUT P0, RZ, R0, 0x40000, RZ, 0xc0, !PT ;  /* 0x0004000000ff7812 */ /* 0x000fe4000780c0ff */
[----:B------:R-:W-:Y:S02]  /*9f7b0*/  LOP3.LUT R9, R9, 0xffffdfff, RZ, 0xc0, !PT ;  /* 0xffffdfff09097812 */ /* 0x000fe400078ec0ff */
[----:B------:R-:W-:-:S02]  /*9f7c0*/  ISETP.LT.AND P1, PT, R46, UR58, !P0 ;  /* 0x0000003a2e007c0c */ /* 0x000fc4000c721270 */
        /* <DEDUP_REMOVED lines=23> */
[----:B------:R-:W-:Y:S01]  /*9f940*/  LOP3.LUT R9, R9, 0xffffffef, RZ, 0xc0, !PT ;  /* 0xffffffef09097812 */ /* 0x000fe200078ec0ff */
[----:B------:R0:W-:Y:S03]  /*9f950*/  STL [R1+0x388], R54 ;  /* 0x0003883601007387 */ /* 0x0001e60000100800 */
[----:B------:R-:W-:-:S04]  /*9f960*/  @P1 LOP3.LUT R9, R9, 0x10, RZ, 0xfc, !PT ;  /* 0x0000001009091812 */ /* 0x000fc800078efcff */
[----:B------:R-:W-:Y:S01]  /*9f970*/  @P0 LOP3.LUT R9, R9, 0x8, RZ, 0xfc, !PT ;  /* 0x0000000809090812 */ /* 0x000fe200078efcff */
[----:B0-----:R-:W2:Y:S04]  /*9f980*/  LDL.LU R54, [R1+0x564c] ;  /* 0x00564c0001367983 */ /* 0x001ea80000300800 */
[----:B------:R-:W3:Y:S04]  /*9f990*/  LDL.LU R53, [R1+0x5648] ;  /* 0x0056480001357983 */ /* 0x000ee80000300800 */
[----:B------:R-:W4:Y:S04]  /*9f9a0*/  LDL.LU R52, [R1+0x5644] ;  /* 0x0056440001347983 */ /* 0x000f280000300800 */
[----:B------:R-:W3:Y:S04]  /*9f9b0*/  LDL.LU R51, [R1+0x5640] ;  /* 0x0056400001337983 */ /* 0x000ee80000300800 */
[----:B------:R-:W3:Y:S04]  /*9f9c0*/  LDL.LU R50, [R1+0x563c] ;  /* 0x00563c0001327983 */ /* 0x000ee80000300800 */
[----:B------:R-:W3:Y:S04]  /*9f9d0*/  LDL.LU R49, [R1+0x5638] ;  /* 0x0056380001317983 */ /* 0x000ee80000300800 */
[----:B------:R-:W3:Y:S04]  /*9f9e0*/  LDL.LU R48, [R1+0x5634] ;  /* 0x0056340001307983 */ /* 0x000ee80000300800 */
[----:B------:R0:W-:Y:S01]  /*9f9f0*/  STL [R1+0x3a8], R9 ;  /* 0x0003a80901007387 */ /* 0x0001e20000100800 */
[----:B------:R-:W-:-:S03]  /*9fa00*/  VIADD R4, R3, UR56 ;  /* 0x0000003803047c36 */ /* 0x000fc60008000000 */
[----:B------:R-:W3:Y:S01]  /*9fa10*/  LDL.LU R42, [R1+0x471c] ;  /* 0x00471c00012a7983 */ /* 0x000ee20000300800 */
[----:B------:R-:W-:Y:S01]  /*9fa20*/  MOV R43, UR5 ;  /* 0x00000005002b7c02 */ /* 0x000fe20008000f00 */
[----:B------:R-:W-:Y:S01]  /*9fa30*/  ULDC.64 UR8, c[0x0][0x228] ;  /* 0x00008a0000087ab9 */ /* 0x000fe20000000a00 */
[----:B------:R-:W-:Y:S01]  /*9fa40*/  LOP3.LUT R0, R0, 0xfffdffff, RZ, 0xc0, !PT ;  /* 0xfffdffff00007812 */ /* 0x000fe200078ec0ff */
[----:B------:R-:W3:Y:S01]  /*9fa50*/  LDL.LU R39, [R1+0x4728] ;  /* 0x0047280001277983 */ /* 0x000ee20000300800 */
[----:B------:R-:W-:Y:S01]  /*9fa60*/  LOP3.LUT R2, R2, 0x7fffffff, RZ, 0xc0, !PT ;  /* 0x7fffffff02027812 */ /* 0x000fe200078ec0ff */
[----:B------:R-:W-:Y:S01]  /*9fa70*/  ULDC.64 UR10, c[0x0][0x228] ;  /* 0x00008a00000a7ab9 */ /* 0x000fe20000000a00 */
[----:B------:R-:W-:Y:S01]  /*9fa80*/  ULDC.64 UR14, c[0x0][0x228] ;  /* 0x00008a00000e7ab9 */ /* 0x000fe20000000a00 */
[----:B------:R-:W3:Y:S01]  /*9fa90*/  LDL.LU R41, [R1+0x472c] ;  /* 0x00472c0001297983 */ /* 0x000ee20000300800 */
[----:B------:R-:W-:Y:S01]  /*9faa0*/  ULDC.64 UR18, c[0x0][0x228] ;  /* 0x00008a0000127ab9 */ /* 0x000fe20000000a00 */
[----:B------:R-:W-:Y:S01]  /*9fab0*/  ULDC.64 UR22, c[0x0][0x228] ;  /* 0x00008a0000167ab9 */ /* 0x000fe20000000a00 */
[----:B------:R-:W-:Y:S01]  /*9fac0*/  ULDC.64 UR26, c[0x0][0x228] ;  /* 0x00008a00001a7ab9 */ /* 0x000fe20000000a00 */
[----:B0-----:R-:W3:Y:S01]  /*9fad0*/  LDL.LU R9, [R1+0x4740] ;  /* 0x0047400001097983 */ /* 0x001ee20000300800 */
[----:B------:R-:W-:Y:S01]  /*9fae0*/  ULDC.64 UR30, c[0x0][0x228] ;  /* 0x00008a00001e7ab9 */ /* 0x000fe20000000a00 */
[----:B------:R-:W-:Y:S01]  /*9faf0*/  ULDC.64 UR32, c[0x0][0x228] ;  /* 0x00008a0000207ab9 */ /* 0x000fe20000000a00 */
[----:B------:R-:W-:Y:S01]  /*9fb00*/  ULDC.64 UR34, c[0x0][0x228] ;  /* 0x00008a0000227ab9 */ /* 0x000fe20000000a00 */
[----:B------:R-:W-:Y:S01]  /*9fb10*/  STL.64 [R1+0x5698], R58 ;  /* 0x0056983a01007387 */ /* 0x000fe20000100a00 */
[----:B------:R-:W-:Y:S01]  /*9fb20*/  ULDC.64 UR36, c[0x0][0x228] ;  /* 0x00008a0000247ab9 */ /* 0x000fe20000000a00 */
[----:B------:R-:W-:Y:S01]  /*9fb30*/  ULDC.64 UR38, c[0x0][0x228] ;  /* 0x00008a0000267ab9 */ /* 0x000fe20000000a00 */
[----:B------:R-:W-:Y:S01]  /*9fb40*/  ULDC.64 UR42, c[0x0][0x228] ;  /* 0x00008a00002a7ab9 */ /* 0x000fe20000000a00 */
[----:B------:R-:W-:Y:S01]  /*9fb50*/  STL.64 [R1+0x5690], R56 ;  /* 0x0056903801007387 */ /* 0x000fe20000100a00 */
[----:B------:R-:W-:Y:S01]  /*9fb60*/  ULDC.64 UR40, c[0x0][0x228] ;  /* 0x00008a0000287ab9 */ /* 0x000fe20000000a00 */
[----:B------:R-:W-:Y:S01]  /*9fb70*/  ULDC.64 UR44, c[0x0][0x228] ;  /* 0x00008a00002c7ab9 */ /* 0x000fe20000000a00 */
[----:B------:R-:W-:Y:S01]  /*9fb80*/  ULDC.64 UR48, c[0x0][0x228] ;  /* 0x00008a0000307ab9 */ /* 0x000fe20000000a00 */
[----:B--2---:R-:W-:Y:S01]  /*9fb90*/  STL.64 [R1+0x5688], R54 ;  /* 0x0056883601007387 */ /* 0x004fe20000100a00 */
[----:B------:R-:W-:Y:S01]  /*9fba0*/  ULDC.64 UR46, c[0x0][0x228] ;  /* 0x00008a00002e7ab9 */ /* 0x000fe20000000a00 */
[----:B------:R-:W-:Y:S01]  /*9fbb0*/  ULDC.64 UR52, c[0x0][0x228] ;  /* 0x00008a0000347ab9 */ /* 0x000fe20000000a00 */
[----:B------:R-:W-:Y:S01]  /*9fbc0*/  ULDC.64 UR54, c[0x0][0x228] ;  /* 0x00008a0000367ab9 */ /* 0x000fe20000000a00 */
[----:B----4-:R-:W-:Y:S01]  /*9fbd0*/  STL [R1+0x5680], R52 ;  /* 0x0056803401007387 */ /* 0x010fe20000100800 */
[----:B------:R-:W-:Y:S01]  /*9fbe0*/  ULDC.64 UR50, c[0x0][0x228] ;  /* 0x00008a0000327ab9 */ /* 0x000fe20000000a00 */
[----:B------:R-:W-:Y:S01]  /*9fbf0*/  ULDC.64 UR58, c[0x0][0x228] ;  /* 0x00008a00003a7ab9 */ /* 0x000fe20000000a00 */
[----:B------:R-:W-:Y:S01]  /*9fc00*/  ULDC.64 UR56, c[0x0][0x228] ;  /* 0x00008a0000387ab9 */ /* 0x000fe20000000a00 */
[----:B---3--:R-:W-:Y:S04]  /*9fc10*/  STL [R1+0x567c], R51 ;  /* 0x00567c3301007387 */ /* 0x008fe80000100800 */
[----:B------:R0:W-:Y:S04]  /*9fc20*/  STL [R1+0x5678], R50 ;  /* 0x0056783201007387 */ /* 0x0001e80000100800 */
[----:B------:R-:W-:Y:S04]  /*9fc30*/  STL [R1+0x5674], R49 ;  /* 0x0056743101007387 */ /* 0x000fe80000100800 */
[----:B------:R-:W-:Y:S04]  /*9fc40*/  STL [R1+0x5670], R48 ;  /* 0x0056703001007387 */ /* 0x000fe80000100800 */
[----:B------:R-:W2:Y:S01]  /*9fc50*/  LDL.LU R40, [R1+0x4744] ;  /* 0x0047440001287983 */ /* 0x000ea20000300800 */
[----:B------:R-:W-:Y:S01]  /*9fc60*/  UMOV UR5, UR9 ;  /* 0x0000000900057c82 */ /* 0x000fe20008000000 */
[----:B0-----:R-:W-:-:S02]  /*9fc70*/  MOV R50, UR4 ;  /* 0x0000000400327c02 */ /* 0x001fc40008000f00 */
[----:B------:R0:W-:Y:S01]  /*9fc80*/  STL [R1+0xc], R43 ;  /* 0x00000c2b01007387 */ /* 0x0001e20000100800 */
[----:B------:R-:W-:Y:S01]  /*9fc90*/  ISETP.GE.AND P1, PT, R42, UR7, PT ;  /* 0x000000072a007c0c */ /* 0x000fe2000bf26270 */
[----:B------:R-:W-:Y:S01]  /*9fca0*/  ULDC.64 UR6, c[0x0][0x228] ;  /* 0x00008a0000067ab9 */ /* 0x000fe20000000a00 */
[----:B------:R-:W-:Y:S01]  /*9fcb0*/  IADD3 R42, P0, R3, R14, RZ ;  /* 0x0000000e032a7210 */ /* 0x000fe20007f1e0ff */
[----:B------:R-:W-:Y:S01]  /*9fcc0*/  UMOV UR4, UR7 ;  /* 0x0000000700047c82 */ /* 0x000fe20008000000 */
[----:B------:R-:W-:Y:S01]  /*9fcd0*/  ISETP.GE.AND P2, PT, R39, UR5, PT ;  /* 0x0000000527007c0c */ /* 0x000fe2000bf46270 */
[----:B------:R-:W-:Y:S01]  /*9fce0*/  UMOV UR28, UR6 ;  /* 0x00000006001c7c82 */ /* 0x000fe20008000000 */
[----:B------:R-:W-:Y:S01]  /*9fcf0*/  ULDC.64 UR6, c[0x0][0x228] ;  /* 0x00008a0000067ab9 */ /* 0x000fe20000000a00 */
[----:B0-----:R-:W-:-:S05]  /*9fd00*/  IMAD.X R43, R8, 0x1, R13, P0 ;  /* 0x00000001082b7824 */ /* 0x001fca00000e060d */
[----:B------:R0:W-:Y:S01]  /*9fd10*/  STL.64 [R1+0x4708], R42 ;  /* 0x0047082a01007387 */ /* 0x0001e20000100a00 */
[----:B------:R-:W-:-:S03]  /*9fd20*/  @P1 LOP3.LUT R0, R0, 0x20000, RZ, 0xfc, !PT ;  /* 0x0002000000001812 */ /* 0x000fc600078efcff */
[----:B------:R-:W3:Y:S01]  /*9fd30*/  LDL.LU R39, [R1+0x4750] ;  /* 0x0047500001277983 */ /* 0x000ee20000300800 */
[----:B------:R-:W-:Y:S01]  /*9fd40*/  LOP3.LUT R0, R0, 0xfffeffff, RZ, 0xc0, !PT ;  /* 0xfffeffff00007812 */ /* 0x000fe200078ec0ff */
[----:B------:R-:W-:Y:S01]  /*9fd50*/  UMOV UR5, UR7 ;  /* 0x0000000700057c82 */ /* 0x000fe20008000000 */
[----:B------:R-:W-:Y:S02]  /*9fd60*/  ISETP.GE.AND P1, PT, R41, UR4, PT ;  /* 0x0000000429007c0c */ /* 0x000fe4000bf26270 */
[----:B------:R-:W4:Y:S01]  /*9fd70*/  LDL.LU R41, [R1+0x4754] ;  /* 0x0047540001297983 */ /* 0x000f220000300800 */
[----:B------:R-:W-:Y:S01]  /*9fd80*/  @P2 LOP3.LUT R0, R0, 0x10000, RZ, 0xfc, !PT ;  /* 0x0001000000002812 */ /* 0x000fe200078efcff */
[----:B------:R-:W-:Y:S01]  /*9fd90*/  UMOV UR60, UR6 ;  /* 0x00000006003c7c82 */ /* 0x000fe20008000000 */
[----:B0-----:R-:W-:Y:S01]  /*9fda0*/  IADD3 R42, P0, R3, R12, RZ ;  /* 0x0000000c032a7210 */ /* 0x001fe20007f1e0ff */
[----:B------:R-:W-:Y:S01]  /*9fdb0*/  ULDC.64 UR6, c[0x0][0x228] ;  /* 0x00008a0000067ab9 */ /* 0x000fe20000000a00 */
[----:B------:R-:W-:Y:S01]  /*9fdc0*/  ISETP.GE.AND P2, PT, R9, UR5, PT ;  /* 0x0000000509007c0c */ /* 0x000fe2000bf46270 */
[----:B------:R-:W-:Y:S01]  /*9fdd0*/  UMOV UR4, UR7 ;  /* 0x0000000700047c82 */ /* 0x000fe20008000000 */
[----:B------:R-:W-:Y:S01]  /*9fde0*/  LOP3.LUT R0, R0, 0xffff7fff, RZ, 0xc0, !PT ;  /* 0xffff7fff00007812 */ /* 0x000fe200078ec0ff */
[----:B------:R-:W-:Y:S01]  /*9fdf0*/  IMAD.X R43, R8, 0x1, R11, P0 ;  /* 0x00000001082b7824 */ /* 0x000fe200000e060b */
[----:B------:R-:W-:Y:S01]  /*9fe00*/  UMOV UR29, UR6 ;  /* 0x00000006001d7c82 */ /* 0x000fe20008000000 */
[----:B------:R-:W-:Y:S01]  /*9fe10*/  ULDC.64 UR6, c[0x0][0x228] ;  /* 0x00008a0000067ab9 */ /* 0x000fe20000000a00 */
[----:B------:R-:W-:-:S02]  /*9fe20*/  @P1 LOP3.LUT R0, R0, 0x8000, RZ, 0xfc, !PT ;  /* 0x0000800000001812 */ /* 0x000fc400078efcff */
[----:B------:R0:W-:Y:S04]  /*9fe30*/  STL.64 [R1+0x4718], R42 ;  /* 0x0047182a01007387 */ /* 0x0001e80000100a00 */
[----:B------:R-:W4:Y:S01]  /*9fe40*/  LDL.LU R9, [R1+0x4760] ;  /* 0x0047600001097983 */ /* 0x000f220000300800 */
[----:B------:R-:W-:Y:S02]  /*9fe50*/  LOP3.LUT R0, R0, 0xffffbfff, RZ, 0xc0, !PT ;  /* 0xffffbfff00007812 */ /* 0x000fe400078ec0ff */
[----:B0-----:R-:W-:Y:S02]  /*9fe60*/  IADD3 R42, P0, R3, R10, RZ ;  /* 0x0000000a032a7210 */ /* 0x001fe40007f1e0ff */
[----:B--2---:R-:W-:Y:S02]  /*9fe70*/  ISETP.GE.AND P1, PT, R40, UR4, PT ;  /* 0x0000000428007c0c */ /* 0x004fe4000bf26270 */
[----:B------:R-:W2:Y:S01]  /*9fe80*/  LDL.LU R40, [R1+0x4764] ;  /* 0x0047640001287983 */ /* 0x000ea20000300800 */
[----:B------:R-:W-:Y:S01]  /*9fe90*/  IMAD.X R43, R8, 0x1, R7, P0 ;  /* 0x00000001082b7824 */ /* 0x000fe200000e0607 */
[----:B------:R-:W-:Y:S01]  /*9fea0*/  UMOV UR5, UR7 ;  /* 0x0000000700057c82 */ /* 0x000fe20008000000 */
[----:B------:R-:W-:Y:S01]  /*9feb0*/  @P2 LOP3.LUT R0, R0, 0x4000, RZ, 0xfc, !PT ;  /* 0x0000400000002812 */ /* 0x000fe200078efcff */
[----:B------:R-:W-:Y:S01]  /*9fec0*/  UMOV UR61, UR6 ;  /* 0x00000006003d7c82 */ /* 0x000fe20008000000 */
[----:B------:R-:W-:Y:S01]  /*9fed0*/  ULDC.64 UR6, c[0x0][0x228] ;  /* 0x00008a0000067ab9 */ /* 0x000fe20000000a00 */
[----:B------:R0:W-:Y:S01]  /*9fee0*/  STL.64 [R1+0x4728], R42 ;  /* 0x0047282a01007387 */ /* 0x0001e20000100a00 */
[----:B------:R-:W-:Y:S01]  /*9fef0*/  LOP3.LUT R0, R0, 0xffffdfff, RZ, 0xc0, !PT ;  /* 0xffffdfff00007812 */ /* 0x000fe200078ec0ff */
[----:B------:R-:W-:Y:S01]  /*9ff00*/  UMOV UR4, UR7 ;  /* 0x0000000700047c82 */ /* 0x000fe20008000000 */
[----:B------:R-:W-:Y:S01]  /*9ff10*/  UMOV UR24, UR6 ;  /* 0x0000000600187c82 */ /* 0x000fe20008000000 */
[----:B------:R-:W-:Y:S01]  /*9ff20*/  ULDC.64 UR6, c[0x0][0x228] ;  /* 0x00008a0000067ab9 */ /* 0x000fe20000000a00 */
[----:B------:R-:W-:-:S02]  /*9ff30*/  @P1 LOP3.LUT R0, R0, 0x2000, RZ, 0xfc, !PT ;  /* 0x0000200000001812 */ /* 0x000fc400078efcff */
[----:B0-----:R-:W-:Y:S02]  /*9ff40*/  IADD3 R42, P0, R3, R6, RZ ;  /* 0x00000006032a7210 */ /* 0x001fe40007f1e0ff */
[----:B------:R-:W-:-:S03]  /*9ff50*/  LOP3.LUT R0, R0, 0xffffefff, RZ, 0xc0, !PT ;  /* 0xffffefff00007812 */ /* 0x000fc600078ec0ff */
[----:B------:R-:W-:Y:S01]  /*9ff60*/  IMAD.X R43, R8, 0x1, R5, P0 ;  /* 0x00000001082b7824 */ /* 0x000fe200000e0605 */
[----:B---3--:R-:W-:Y:S02]  /*9ff70*/  ISETP.GE.AND P2, PT, R39, UR5, PT ;  /* 0x0000000527007c0c */ /* 0x008fe4000bf46270 */
[----:B------:R-:W3:Y:S01]  /*9ff80*/  LDL.LU R39, [R1+0x4790] ;  /* 0x0047900001277983 */ /* 0x000ee20000300800 */
[----:B------:R-:W-:Y:S01]  /*9ff90*/  UMOV UR5, UR7 ;  /* 0x0000000700057c82 */ /* 0x000fe20008000000 */
[----:B----4-:R-:W-:Y:S02]  /*9ffa0*/  ISETP.GE.AND P1, PT, R41, UR4, PT ;  /* 0x0000000429007c0c */ /* 0x010fe4000bf26270 */
[----:B------:R-:W4:Y:S01]  /*9ffb0*/  LDL.LU R41, [R1+0x4794] ;  /* 0x0047940001297983 */ /* 0x000f220000300800 */
[----:B------:R-:W-:Y:S01]  /*9ffc0*/  UMOV UR13, UR6 ;  /* 0x00000006000d7c82 */ /* 0x000fe20008000000 */
[----:B------:R-:W-:Y:S02]  /*9ffd0*/  ULDC.64 UR6, c[0x0][0x228] ;  /* 0x00008a0000067ab9 */ /* 0x000fe40000000a00 */
[----:B------:R0:W-:Y:S01]  /*9ffe0*/  STL.64 [R1+0x4740], R42 ;  /* 0x0047402a01007387 */ /* 0x0001e20000100a00 */
[----:B------:R-:W-:-:S02]  /*9fff0*/  UMOV UR4, UR7 ;  /* 0x0000000700047c82 */ /* 0x000fc40008000000 */
[----:B------:R-:W-:Y:S01]  /*a0000*/  @P2 LOP3.LUT R0, R0, 0x1000, RZ, 0xfc, !PT ;  /* 0x0000100000002812 */ /* 0x000fe200078efcff */
[----:B------:R-:W-:Y:S01]  /*a0010*/  UMOV UR25, UR6 ;  /* 0x0000000600197c82 */ /* 0x000fe20008000000 */
[----:B------:R-:W-:Y:S02]  /*a0020*/  ULDC.64 UR6, c[0x0][0x228] ;  /* 0x00008a0000067ab9 */ /* 0x000fe40000000a00 */
[----:B------:R-:W-:-:S04]  /*a0030*/  LOP3.LUT R0, R0, 0xfffff7ff, RZ, 0xc0, !PT ;  /* 0xfffff7ff00007812 */ /* 0x000fc800078ec0ff */
[----:B------:R-:W-:Y:S02]  /*a0040*/  @P1 LOP3.LUT R0, R0, 0x800, RZ, 0xfc, !PT ;  /* 0x0000080000001812 */ /* 0x000fe400078efcff */
[----:B------:R-:W-:Y:S02]  /*a0050*/  ISETP.GE.AND P2, PT, R9, UR5, PT ;  /* 0x0000000509007c0c */ /* 0x000fe4000bf46270 */
[----:B------:R-:W4:Y:S01]  /*a0060*/  LDL.LU R9, [R1+0x47c0] ;  /* 0x0047c00001097983 */ /* 0x000f220000300800 */
[----:B0-----:R-:W-:Y:S02]  /*a0070*/  IADD3 R42, P0, R3, R36, RZ ;  /* 0x00000024032a7210 */ /* 0x001fe40007f1e0ff */
[----:B------:R-:W-:Y:S02]  /*a0080*/  LOP3.LUT R0, R0, 0xfffffbff, RZ, 0xc0, !PT ;  /* 0xfffffbff00007812 */ /* 0x000fe400078ec0ff */
[----:B--2---:R-:W-:Y:S02]  /*a0090*/  ISETP.GE.AND P1, PT, R40, UR4, PT ;  /* 0x0000000428007c0c */ /* 0x004fe4000bf26270 */
[----:B------:R-:W2:Y:S01]  /*a00a0*/  LDL.LU R40, [R1+0x47c4] ;  /* 0x0047c40001287983 */ /* 0x000ea20000300800 */
[----:B------:R-:W-:Y:S01]  /*a00b0*/  IMAD.X R43, R8, 0x1, R35, P0 ;  /* 0x00000001082b7824 */ /* 0x000fe200000e0623 */
[----:B------:R-:W-:-:S02]  /*a00c0*/  UMOV UR5, UR7 ;  /* 0x0000000700057c82 */ /* 0x000fc40008000000 */
[----:B------:R-:W-:Y:S01]  /*a00d0*/  @P2 LOP3.LUT R0, R0, 0x400, RZ, 0xfc, !PT ;  /* 0x0000040000002812 */ /* 0x000fe200078efcff */
[----:B------:R-:W-:Y:S01]  /*a00e0*/  UMOV UR12, UR6 ;  /* 0x00000006000c7c82 */ /* 0x000fe20008000000 */
[----:B------:R-:W-:Y:S01]  /*a00f0*/  IADD3 R44, P0, R3, R34, RZ ;  /* 0x00000022032c7210 */ /* 0x000fe20007f1e0ff */
[----:B------:R0:W-:Y:S01]  /*a0100*/  STL.64 [R1+0x4750], R42 ;  /* 0x0047502a01007387 */ /* 0x0001e20000100a00 */
[----:B------:R-:W-:Y:S01]  /*a0110*/  LOP3.LUT R0, R0, 0xfffffdff, RZ, 0xc0, !PT ;  /* 0xfffffdff00007812 */ /* 0x000fe200078ec0ff */
[----:B------:R-:W-:Y:S02]  /*a0120*/  ULDC.64 UR6, c[0x0][0x228] ;  /* 0x00008a0000067ab9 */ /* 0x000fe40000000a00 */
[----:B------:R-:W-:Y:S01]  /*a0130*/  IMAD.X R45, R8, 0x1, R33, P0 ;  /* 0x00000001082d7824 */ /* 0x000fe200000e0621 */
[----:B------:R-:W-:Y:S01]  /*a0140*/  @P1 LOP3.LUT R0, R0, 0x200, RZ, 0xfc, !PT ;  /* 0x0000020000001812 */ /* 0x000fe200078efcff */
[----:B------:R-:W-:Y:S01]  /*a0150*/  UMOV UR4, UR7 ;  /* 0x0000000700047c82 */ /* 0x000fe20008000000 */
[----:B------:R-:W-:Y:S01]  /*a0160*/  UMOV UR20, UR6 ;  /* 0x0000000600147c82 */ /* 0x000fe20008000000 */
[----:B------:R-:W-:Y:S01]  /*a0170*/  ULDC.64 UR6, c[0x0][0x228] ;  /* 0x00008a0000067ab9 */ /* 0x000fe20000000a00 */
[----:B------:R-:W-:-:S02]  /*a0180*/  LOP3.LUT R0, R0, 0xfffffeff, RZ, 0xc0, !PT ;  /* 0xfffffeff00007812 */ /* 0x000fc400078ec0ff */
[----:B---3--:R-:W-:Y:S02]  /*a0190*/  ISETP.GE.AND P2, PT, R39, UR5, PT ;  /* 0x0000000527007c0c */ /* 0x008fe4000bf46270 */
[----:B------:R-:W3:Y:S01]  /*a01a0*/  LDL.LU R39, [R1+0x47e8] ;  /* 0x0047e80001277983 */ /* 0x000ee20000300800 */
[----:B----4-:R-:W-:-:S03]  /*a01b0*/  ISETP.GE.AND P1, PT, R41, UR4, PT ;  /* 0x0000000429007c0c */ /* 0x010fc6000bf26270 */
[----:B0-----:R-:W4:Y:S01]  /*a01c0*/  LDL.LU R42, [R1+0x47ec] ;  /* 0x0047ec00012a7983 */ /* 0x001f220000300800 */
[----:B------:R-:W-:Y:S01]  /*a01d0*/  UMOV UR5, UR7 ;  /* 0x0000000700057c82 */ /* 0x000fe20008000000 */
[----:B------:R-:W-:Y:S01]  /*a01e0*/  UMOV UR17, UR6 ;  /* 0x0000000600117c82 */ /* 0x000fe20008000000 */
[----:B------:R-:W-:Y:S01]  /*a01f0*/  ULDC.64 UR6, c[0x0][0x228] ;  /* 0x00008a0000067ab9 */ /* 0x000fe20000000a00 */
[----:B------:R0:W-:Y:S01]  /*a0200*/  STL.64 [R1+0x4760], R44 ;  /* 0x0047602c01007387 */ /* 0x0001e20000100a00 */
[----:B------:R-:W-:Y:S01]  /*a0210*/  UMOV UR4, UR7 ;  /* 0x0000000700047c82 */ /* 0x000fe20008000000 */
[----:B------:R-:W-:Y:S01]  /*a0220*/  UMOV UR21, UR6 ;  /* 0x0000000600157c82 */ /* 0x000fe20008000000 */
[----:B------:R-:W-:Y:S01]  /*a0230*/  @P2 LOP3.LUT R0, R0, 0x100, RZ, 0xfc, !PT ;  /* 0x0000010000002812 */ /* 0x000fe200078efcff */
[----:B------:R-:W4:Y:S01]  /*a0240*/  LDL.LU R41, [R1+0x47f8] ;  /* 0x0047f80001297983 */ /* 0x000f220000300800 */
[----:B------:R-:W-:Y:S02]  /*a0250*/  ULDC.64 UR6, c[0x0][0x228] ;  /* 0x00008a0000067ab9 */ /* 0x000fe40000000a00 */
[----:B------:R-:W-:-:S04]  /*a0260*/  LOP3.LUT R0, R0, 0xffffff7f, RZ, 0xc0, !PT ;  /* 0xffffff7f00007812 */ /* 0x000fc800078ec0ff */
[----:B------:R-:W-:Y:S02]  /*a0270*/  @P1 LOP3.LUT R0, R0, 0x80, RZ, 0xfc, !PT ;  /* 0x0000008000001812 */ /* 0x000fe400078efcff */
[----:B------:R-:W-:Y:S02]  /*a0280*/  ISETP.GE.AND P2, PT, R9, UR5, PT ;  /* 0x0000000509007c0c */ /* 0x000fe4000bf46270 */
[----:B------:R-:W4:Y:S01]  /*a0290*/  LDL.LU R9, [R1+0x47fc] ;  /* 0x0047fc0001097983 */ /* 0x000f220000300800 */
[----:B0-----:R-:W-:-:S05]  /*a02a0*/  IADD3 R44, P0, R3, R32, RZ ;  /* 0x00000020032c7210 */ /* 0x001fca0007f1e0ff */
[----:B------:R-:W-:Y:S01]  /*a02b0*/  IMAD.X R45, R8, 0x1, R31, P0 ;  /* 0x00000001082d7824 */ /* 0x000fe200000e061f */
[----:B--2---:R-:W-:-:S04]  /*a02c0*/  ISETP.GE.AND P1, PT, R40, UR4, PT ;  /* 0x0000000428007c0c */ /* 0x004fc8000bf26270 */
[----:B------:R-:W-:Y:S01]  /*a02d0*/  STL.64 [R1+0x4790], R44 ;  /* 0x0047902c01007387 */ /* 0x000fe20000100a00 */
[----:B------:R-:W-:-:S03]  /*a02e0*/  LOP3.LUT R0, R0, 0xffffffbf, RZ, 0xc0, !PT ;  /* 0xffffffbf00007812 */ /* 0x000fc600078ec0ff */
[----:B------:R-:W2:Y:S01]  /*a02f0*/  LDL.LU R40, [R1+0x4808] ;  /* 0x0048080001287983 */ /* 0x000ea20000300800 */
[----:B------:R-:W-:Y:S01]  /*a0300*/  @P2 LOP3.LUT R0, R0, 0x40, RZ, 0xfc, !PT ;  /* 0x0000004000002812 */ /* 0x000fe200078efcff */
[----:B------:R-:W-:Y:S01]  /*a0310*/  UMOV UR5, UR7 ;  /* 0x0000000700057c82 */ /* 0x000fe20008000000 */
[----:B------:R-:W-:Y:S01]  /*a0320*/  UMOV UR16, UR6 ;  /* 0x0000000600107c82 */ /* 0x000fe20008000000 */
[----:B------:R-:W-:Y:S01]  /*a0330*/  ULDC.64 UR6, c[0x0][0x228] ;  /* 0x00008a0000067ab9 */ /* 0x000fe20000000a00 */
[----:B------:R-:W-:Y:S01]  /*a0340*/  LOP3.LUT R0, R0, 0xffffffdf, RZ, 0xc0, !PT ;  /* 0xffffffdf00007812 */ /* 0x000fe200078ec0ff */
[----:B------:R-:W-:-:S03]  /*a0350*/  UMOV UR4, UR7 ;  /* 0x0000000700047c82 */ /* 0x000fc60008000000 */
[----:B------:R-:W-:-:S04]  /*a0360*/  @P1 LOP3.LUT R0, R0, 0x20, RZ, 0xfc, !PT ;  /* 0x0000002000001812 */ /* 0x000fc800078efcff */
[----:B------:R-:W-:Y:S01]  /*a0370*/  LOP3.LUT R0, R0, 0xffffffef, RZ, 0xc0, !PT ;  /* 0xffffffef00007812 */ /* 0x000fe200078ec0ff */
[----:B------:R-:W-:Y:S01]  /*a0380*/  IMAD.U32 R51, RZ, RZ, UR6 ;  /* 0x00000006ff337e24 */ /* 0x000fe2000f8e00ff */
[----:B------:R-:W-:Y:S01]  /*a0390*/  ULDC.64 UR6, c[0x0][0x228] ;  /* 0x00008a0000067ab9 */ /* 0x000fe20000000a00 */
[----:B---3--:R-:W-:Y:S02]  /*a03a0*/  ISETP.GE.AND P2, PT, R39, UR5, PT ;  /* 0x0000000527007c0c */ /* 0x008fe4000bf46270 */
[----:B------:R-:W3:Y:S01]  /*a03b0*/  LDL.LU R39, [R1+0x480c] ;  /* 0x00480c0001277983 */ /* 0x000ee20000300800 */
[----:B----4-:R-:W-:Y:S01]  /*a03c0*/  ISETP.GE.AND P1, PT, R42, UR4, PT ;  /* 0x000000042a007c0c */ /* 0x010fe2000bf26270 */
[----:B------:R-:W-:Y:S01]  /*a03d0*/  ULDC.64 UR4, c[0x0][0x228] ;  /* 0x00008a0000047ab9 */ /* 0x000fe20000000a00 */
[----:B------:R-:W-:Y:S01]  /*a03e0*/  IADD3 R42, P0, R3, R30, RZ ;  /* 0x0000001e032a7210 */ /* 0x000fe20007f1e0ff */
[----:B------:R-:W-:-:S07]  /*a03f0*/  IMAD.U32 R49, RZ, RZ, UR4 ;  /* 0x00000004ff317e24 */ /* 0x000fce000f8e00ff */
[----:B------:R-:W-:Y:S01]  /*a0400*/  @P2 LOP3.LUT R0, R0, 0x10, RZ, 0xfc, !PT ;  /* 0x0000001000002812 */ /* 0x000fe200078efcff */
[----:B------:R-:W-:-:S03]  /*a0410*/  IMAD.X R43, R8, 0x1, R29, P0 ;  /* 0x00000001082b7824 */ /* 0x000fc600000e061d */
[----:B------:R-:W-:Y:S01]  /*a0420*/  LOP3.LUT R0, R0, 0xfffffff7, RZ, 0xc0, !PT ;  /* 0xfffffff700007812 */ /* 0x000fe200078ec0ff */
[----:B------:R-:W-:Y:S01]  /*a0430*/  UMOV UR4, UR7 ;  /* 0x0000000700047c82 */ /* 0x000fe20008000000 */
[----:B------:R0:W-:Y:S01]  /*a0440*/  STL.64 [R1+0x47c0], R42 ;  /* 0x0047c02a01007387 */ /* 0x0001e20000100a00 */
[----:B------:R-:W-:Y:S02]  /*a0450*/  ISETP.GE.AND P2, PT, R41, UR5, PT ;  /* 0x0000000529007c0c */ /* 0x000fe4000bf46270 */
[----:B------:R-:W-:Y:S01]  /*a0460*/  @P1 LOP3.LUT R0, R0, 0x8, RZ, 0xfc, !PT ;  /* 0x0000000800001812 */ /* 0x000fe200078efcff */
[----:B------:R-:W4:Y:S01]  /*a0470*/  LDL.LU R41, [R1+0x4810] ;  /* 0x0048100001297983 */ /* 0x000f220000300800 */
[----:B------:R-:W-:Y:S01]  /*a0480*/  ISETP.GE.AND P1, PT, R9, UR4, PT ;  /* 0x0000000409007c0c */ /* 0x000fe2000bf26270 */
[----:B------:R-:W-:Y:S02]  /*a0490*/  ULDC.64 UR4, c[0x0][0x228] ;  /* 0x00008a0000047ab9 */ /* 0x000fe40000000a00 */
[----:B------:R-:W4:Y:S01]  /*a04a0*/  LDL.LU R9, [R1+0x4814] ;  /* 0x0048140001097983 */ /* 0x000f220000300800 */
[----:B0-----:R-:W-:-:S02]  /*a04b0*/  IADD3 R42, P0, R3, R28, RZ ;  /* 0x0000001c032a7210 */ /* 0x001fc40007f1e0ff */
[----:B------:R-:W-:-:S03]  /*a04c0*/  LOP3.LUT R0, R0, 0xfffffffb, RZ, 0xc0, !PT ;  /* 0xfffffffb00007812 */ /* 0x000fc600078ec0ff */
[----:B------:R-:W-:Y:S01]  /*a04d0*/  IMAD.X R43, R8, 0x1, R27, P0 ;  /* 0x00000001082b7824 */ /* 0x000fe200000e061b */
[----:B------:R-:W-:Y:S02]  /*a04e0*/  @P2 LOP3.LUT R0, R0, 0x4, RZ, 0xfc, !PT ;  /* 0x0000000400002812 */ /* 0x000fe400078efcff */
[----:B--2---:R-:W-:Y:S02]  /*a04f0*/  ISETP.GE.AND P2, PT, R40, UR5, PT ;  /* 0x0000000528007c0c */ /* 0x004fe4000bf46270 */
[----:B------:R0:W-:Y:S04]  /*a0500*/  STL.64 [R1+0x47e8], R42 ;  /* 0x0047e82a01007387 */ /* 0x0001e80000100a00 */
[----:B------:R-:W2:Y:S01]  /*a0510*/  LDL.LU R40, [R1+0x4820] ;  /* 0x0048200001287983 */ /* 0x000ea20000300800 */
[----:B------:R-:W-:Y:S01]  /*a0520*/  IMAD.U32 R47, RZ, RZ, UR6 ;  /* 0x00000006ff2f7e24 */ /* 0x000fe2000f8e00ff */
[----:B------:R-:W-:Y:S01]  /*a0530*/  LOP3.LUT R0, R0, 0xfffffffd, RZ, 0xc0, !PT ;  /* 0xfffffffd00007812 */ /* 0x000fe200078ec0ff */
[----:B------:R-:W-:Y:S01]  /*a0540*/  ULDC.64 UR6, c[0x0][0x228] ;  /* 0x00008a0000067ab9 */ /* 0x000fe20000000a00 */
[----:B------:R-:W-:Y:S01]  /*a0550*/  IMAD.U32 R46, RZ, RZ, UR4 ;  /* 0x00000004ff2e7e24 */ /* 0x000fe2000f8e00ff */
[----:B0-----:R-:W-:Y:S01]  /*a0560*/  IADD3 R42, P0, R3, R26, RZ ;  /* 0x0000001a032a7210 */ /* 0x001fe20007f1e0ff */
[----:B------:R-:W-:Y:S01]  /*a0570*/  UMOV UR4, UR7 ;  /* 0x0000000700047c82 */ /* 0x000fe20008000000 */
[----:B------:R-:W-:-:S03]  /*a0580*/  @P1 LOP3.LUT R0, R0, 0x2, RZ, 0xfc, !PT ;  /* 0x0000000200001812 */ /* 0x000fc600078efcff */
[----:B------:R-:W-:Y:S01]  /*a0590*/  IMAD.X R43, R8, 0x1, R25, P0 ;  /* 0x00000001082b7824 */ /* 0x000fe200000e0619 */
[----:B------:R-:W-:Y:S01]  /*a05a0*/  IADD3 R58, P0, R3, R24, RZ ;  /* 0x00000018033a7210 */ /* 0x000fe20007f1e0ff */
[----:B------:R-:W-:Y:S01]  /*a05b0*/  IMAD.U32 R45, RZ, RZ, UR6 ;  /* 0x00000006ff2d7e24 */ /* 0x000fe2000f8e00ff */
[----:B------:R-:W-:-:S03]  /*a05c0*/  ULDC.64 UR6, c[0x0][0x228] ;  /* 0x00008a0000067ab9 */ /* 0x000fc60000000a00 */
[----:B------:R-:W-:Y:S01]  /*a05d0*/  IMAD.X R59, R8, 0x1, R23, P0 ;  /* 0x00000001083b7824 */ /* 0x000fe200000e0617 */
[----:B---3--:R-:W-:Y:S01]  /*a05e0*/  ISETP.GE.AND P1, PT, R39, UR4, PT ;  /* 0x0000000427007c0c */ /* 0x008fe2000bf26270 */
[----:B------:R-:W-:Y:S01]  /*a05f0*/  ULDC.64 UR4, c[0x0][0x228] ;  /* 0x00008a0000047ab9 */ /* 0x000fe20000000a00 */
[----:B------:R-:W3:Y:S04]  /*a0600*/  LDL.LU R39, [R1+0x4824] ;  /* 0x0048240001277983 */ /* 0x000ee80000300800 */
[----:B------:R-:W-:Y:S04]  /*a0610*/  STL.64 [R1+0x47f8], R42 ;  /* 0x0047f82a01007387 */ /* 0x000fe80000100a00 */
[----:B------:R-:W3:Y:S01]  /*a0620*/  LDL.LU R48, [R1+0x4828] ;  /* 0x0048280001307983 */ /* 0x000ee20000300800 */
[----:B------:R-:W-:Y:S01]  /*a0630*/  IMAD.U32 R44, RZ, RZ, UR4 ;  /* 0x00000004ff2c7e24 */ /* 0x000fe2000f8e00ff */
[----:B------:R-:W-:Y:S01]  /*a0640*/  UMOV UR4, UR7 ;  /* 0x0000000700047c82 */ /* 0x000fe20008000000 */
[----:B------:R-:W-:-:S02]  /*a0650*/  @P1 LOP3.LUT R2, R2, 0x80000000, RZ, 0xfc, !PT ;  /* 0x8000000002021812 */ /* 0x000fc400078efcff */
[----:B----4-:R-:W-:Y:S02]  /*a0660*/  ISETP.GE.AND P1, PT, R9, UR4, PT ;  /* 0x0000000409007c0c */ /* 0x010fe4000bf26270 */
[----:B------:R-:W4:Y:S04]  /*a0670*/  LDL.LU R9, [R1+0x482c] ;  /* 0x00482c0001097983 */ /* 0x000f280000300800 */
[----:B------:R0:W-:Y:S02]  /*a0680*/  STL.64 [R1+0x4808], R58 ;  /* 0x0048083a01007387 */ /* 0x0001e40000100a00 */
[----:B0-----:R-:W-:-:S05]  /*a0690*/  IADD3 R58, P0, R3, R22, RZ ;  /* 0x00000016033a7210 */ /* 0x001fca0007f1e0ff */
[----:B------:R-:W-:-:S05]  /*a06a0*/  IMAD.X R59, R8, 0x1, R21, P0 ;  /* 0x00000001083b7824 */ /* 0x000fca00000e0615 */
[----:B------:R0:W-:Y:S04]  /*a06b0*/  STL.64 [R1+0x4810], R58 ;  /* 0x0048103a01007387 */ /* 0x0001e80000100a00 */
[----:B------:R-:W4:Y:S01]  /*a06c0*/  LDL.LU R54, [R1+0x4840] ;  /* 0x0048400001367983 */ /* 0x000f220000300800 */
[----:B------:R-:W-:Y:S02]  /*a06d0*/  LOP3.LUT R0, R0, 0xfffffffe, RZ, 0xc0, !PT ;  /* 0xfffffffe00007812 */ /* 0x000fe400078ec0ff */
[----:B------:R-:W-:Y:S01]  /*a06e0*/  LOP3.LUT R2, R2, 0xbfffffff, RZ, 0xc0, !PT ;  /* 0xbfffffff02027812 */ /* 0x000fe200078ec0ff */
[----:B------:R-:W-:Y:S01]  /*a06f0*/  IMAD.U32 R43, RZ, RZ, UR6 ;  /* 0x00000006ff2b7e24 */ /* 0x000fe2000f8e00ff */
[----:B------:R-:W-:Y:S01]  /*a0700*/  @P2 LOP3.LUT R0, R0, 0x1, RZ, 0xfc, !PT ;  /* 0x0000000100002812 */ /* 0x000fe200078efcff */
[----:B------:R-:W-:Y:S01]  /*a0710*/  ULDC.64 UR6, c[0x0][0x228] ;  /* 0x00008a0000067ab9 */ /* 0x000fe20000000a00 */
[----:B------:R-:W-:Y:S01]  /*a0720*/  ISETP.GE.AND P2, PT, R41, UR5, PT ;  /* 0x0000000529007c0c */ /* 0x000fe2000bf46270 */
[----:B------:R-:W-:Y:S01]  /*a0730*/  ULDC.64 UR4, c[0x0][0x228] ;  /* 0x00008a0000047ab9 */ /* 0x000fe20000000a00 */
[----:B0-----:R-:W-:Y:S01]  /*a0740*/  IADD3 R58, P0, R3, R20, RZ ;  /* 0x00000014033a7210 */ /* 0x001fe20007f1e0ff */
[----:B------:R-:W4:Y:S10]  /*a0750*/  LDL.LU R52, [R1+0x4844] ;  /* 0x0048440001347983 */ /* 0x000f340000300800 */
[----:B------:R-:W-:-:S02]  /*a0760*/  @P2 LOP3.LUT R2, R2, 0x40000000, RZ, 0xfc, !PT ;  /* 0x4000000002022812 */ /* 0x000fc400078efcff */
[----:B--2---:R-:W-:Y:S02]  /*a0770*/  ISETP.GE.AND P2, PT, R40, UR5, PT ;  /* 0x0000000528007c0c */ /* 0x004fe4000bf46270 */
[----:B------:R-:W-:Y:S01]  /*a0780*/  LOP3.LUT R2, R2, 0xdfffffff, RZ, 0xc0, !PT ;  /* 0xdfffffff02027812 */ /* 0x000fe200078ec0ff */
[----:B------:R-:W-:-:S03]  /*a0790*/  IMAD.U32 R42, RZ, RZ, UR4 ;  /* 0x00000004ff2a7e24 */ /* 0x000fc6000f8e00ff */
[----:B------:R-:W-:Y:S01]  /*a07a0*/  @P1 LOP3.LUT R2, R2, 0x20000000, RZ, 0xfc, !PT ;  /* 0x2000000002021812 */ /* 0x000fe200078efcff */
[----:B------:R-:W-:Y:S01]  /*a07b0*/  UMOV UR4, UR7 ;  /* 0x0000000700047c82 */ /* 0x000fe20008000000 */
[----:B------:R-:W-:Y:S02]  /*a07c0*/  IMAD.X R59, R8, 0x1, R19, P0 ;  /* 0x00000001083b7824 */ /* 0x000fe400000e0613 */
[----:B------:R-:W-:-:S03]  /*a07d0*/  LOP3.LUT R2, R2, 0xefffffff, RZ, 0xc0, !PT ;  /* 0xefffffff02027812 */ /* 0x000fc600078ec0ff */
[----:B------:R0:W-:Y:S01]  /*a07e0*/  STL.64 [R1+0x4830], R58 ;  /* 0x0048303a01007387 */ /* 0x0001e20000100a00 */
[----:B------:R-:W-:Y:S01]  /*a07f0*/  @P2 LOP3.LUT R2, R2, 0x10000000, RZ, 0xfc, !PT ;  /* 0x1000000002022812 */ /* 0x000fe200078efcff */
[----:B------:R-:W-:Y:S01]  /*a0800*/  IMAD.U32 R41, RZ, RZ, UR6 ;  /* 0x00000006ff297e24 */ /* 0x000fe2000f8e00ff */
[----:B------:R-:W-:Y:S02]  /*a0810*/  ULDC.64 UR6, c[0x0][0x228] ;  /* 0x00008a0000067ab9 */ /* 0x000fe40000000a00 */
[----:B------:R-:W-:Y:S02]  /*a0820*/  LOP3.LUT R2, R2, 0xf7ffffff, RZ, 0xc0, !PT ;  /* 0xf7ffffff02027812 */ /* 0x000fe400078ec0ff */
[----:B0-----:R-:W-:-:S05]  /*a0830*/  IADD3 R58, P0, R3, R18, RZ ;  /* 0x00000012033a7210 */ /* 0x001fca0007f1e0ff */
[----:B------:R-:W-:Y:S01]  /*a0840*/  IMAD.X R59, R8, 0x1, R17, P0 ;  /* 0x00000001083b7824 */ /* 0x000fe200000e0611 */
[----:B---3--:R-:W-:Y:S01]  /*a0850*/  ISETP.GE.AND P1, PT, R39, UR4, PT ;  /* 0x0000000427007c0c */ /* 0x008fe2000bf26270 */
[----:B------:R-:W-:Y:S02]  /*a0860*/  ULDC.64 UR4, c[0x0][0x228] ;  /* 0x00008a0000047ab9 */ /* 0x000fe40000000a00 */
[----:B------:R-:W-:Y:S02]  /*a0870*/  ISETP.GE.AND P2, PT, R48, UR5, PT ;  /* 0x0000000530007c0c */ /* 0x000fe4000bf46270 */
[----:B------:R-:W2:Y:S01]  /*a0880*/  LDL.LU R48, [R1+0x4850] ;  /* 0x0048500001307983 */ /* 0x000ea20000300800 */
[----:B------:R-:W-:Y:S01]  /*a0890*/  IMAD.U32 R40, RZ, RZ, UR4 ;  /* 0x00000004ff287e24 */ /* 0x000fe2000f8e00ff */
[----:B------:R-:W-:-:S06]  /*a08a0*/  UMOV UR4, UR7 ;  /* 0x0000000700047c82 */ /* 0x000fcc0008000000 */
[----:B------:R-:W-:Y:S01]  /*a08b0*/  @P1 LOP3.LUT R2, R2, 0x8000000, RZ, 0xfc, !PT ;  /* 0x0800000002021812 */ /* 0x000fe200078efcff */
[----:B------:R0:W-:Y:S01]  /*a08c0*/  STL.64 [R1+0x4828], R58 ;  /* 0x0048283a01007387 */ /* 0x0001e20000100a00 */
[----:B----4-:R-:W-:Y:S01]  /*a08d0*/  ISETP.GE.AND P1, PT, R9, UR4, PT ;  /* 0x0000000409007c0c */ /* 0x010fe2000bf26270 */
[----:B------:R-:W-:Y:S02]  /*a08e0*/  ULDC.64 UR4, c[0x0][0x228] ;  /* 0x00008a0000047ab9 */ /* 0x000fe40000000a00 */
[----:B------:R-:W-:Y:S02]  /*a08f0*/  UMOV UR7, UR5 ;  /* 0x0000000500077c82 */ /* 0x000fe40008000000 */
[----:B------:R-:W-:Y:S02]  /*a0900*/  ISETP.GE.AND P0, PT, R54, UR7, PT ;  /* 0x0000000736007c0c */ /* 0x000fe4000bf06270 */
[----:B------:R-:W3:Y:S01]  /*a0910*/  LDL.LU R54, [R1+0x4854] ;  /* 0x0048540001367983 */ /* 0x000ee20000300800 */
[----:B------:R-:W-:Y:S01]  /*a0920*/  LOP3.LUT R2, R2, 0xfbffffff, RZ, 0xc0, !PT ;  /* 0xfbffffff02027812 */ /* 0x000fe200078ec0ff */
[----:B------:R-:W-:Y:S01]  /*a0930*/  IMAD.U32 R9, RZ, RZ, UR4 ;  /* 0x00000004ff097e24 */ /* 0x000fe2000f8e00ff */
[----:B------:R-:W-:Y:S01]  /*a0940*/  ULDC.64 UR4, c[0x0][0x228] ;  /* 0x00008a0000047ab9 */ /* 0x000fe20000000a00 */
[----:B------:R-:W-:Y:S01]  /*a0950*/  IMAD.U32 R39, RZ, RZ, UR6 ;  /* 0x00000006ff277e24 */ /* 0x000fe2000f8e00ff */
[----:B------:R-:W-:Y:S01]  /*a0960*/  UMOV UR6, UR5 ;  /* 0x0000000500067c82 */ /* 0x000fe20008000000 */
[----:B------:R-:W-:-:S02]  /*a0970*/  @P2 LOP3.LUT R2, R2, 0x4000000, RZ, 0xfc, !PT ;  /* 0x0400000002022812 */ /* 0x000fc400078efcff */
[----:B------:R-:W-:Y:S01]  /*a0980*/  ISETP.GE.AND P2, PT, R52, UR6, PT ;  /* 0x0000000634007c0c */ /* 0x000fe2000bf46270 */
[----:B------:R-:W-:Y:S01]  /*a0990*/  IMAD.U32 R8, RZ, RZ, UR4 ;  /* 0x00000004ff087e24 */ /* 0x000fe2000f8e00ff */
[----:B------:R-:W4:Y:S01]  /*a09a0*/  LDL.LU R52, [R1+0x4860] ;  /* 0x0048600001347983 */ /* 0x000f220000300800 */
[----:B------:R-:W-:Y:S01]  /*a09b0*/  LOP3.LUT R2, R2, 0xfdffffff, RZ, 0xc0, !PT ;  /* 0xfdffffff02027812 */ /* 0x000fe200078ec0ff */
[----:B------:R-:W-:Y:S01]  /*a09c0*/  UMOV UR4, UR11 ;  /* 0x0000000b00047c82 */ /* 0x000fe20008000000 */
[----:B------:R-:W-:Y:S01]  /*a09d0*/  SHF.R.S32.HI R3, RZ, 0x1f, R4 ;  /* 0x0000001fff037819 */ /* 0x000fe20000011404 */
[----:B------:R1:W-:Y:S01]  /*a09e0*/  STL [R1+0x5634], R16 ;  /* 0x0056341001007387 */ /* 0x0003e20000100800 */
[----:B------:R-:W-:Y:S01]  /*a09f0*/  @P1 LOP3.LUT R2, R2, 0x2000000, RZ, 0xfc, !PT ;  /* 0x0200000002021812 */ /* 0x000fe200078efcff */
[----:B------:R-:W-:-:S03]  /*a0a00*/  ULDC.64 UR6, c[0x0][0x228] ;  /* 0x00008a0000067ab9 */ /* 0x000fc60000000a00 */
[----:B------:R-:W-:-:S04]  /*a0a10*/  LOP3.LUT R2, R2, 0xfeffffff, RZ, 0xc0, !PT ;  /* 0xfeffffff02027812 */ /* 0x000fc800078ec0ff */
[----:B------:R-:W-:Y:S02]  /*a0a20*/  @P0 LOP3.LUT R2, R2, 0x1000000, RZ, 0xfc, !PT ;  /* 0x0100000002020812 */ /* 0x000fe400078efcff */
[----:B0-----:R-:W-:Y:S02]  /*a0a30*/  IADD3 R58, P0, R4, R16, RZ ;  /* 0x00000010043a7210 */ /* 0x001fe40007f1e0ff */
[----:B------:R-:W-:Y:S01]  /*a0a40*/  LOP3.LUT R2, R2, 0xff7fffff, RZ, 0xc0, !PT ;  /* 0xff7fffff02027812 */ /* 0x000fe200078ec0ff */
[----:B------:R-:W-:-:S03]  /*a0a50*/  UMOV UR9, UR7 ;  /* 0x0000000700097c82 */ /* 0x000fc60008000000 */
[----:B------:R-:W-:Y:S01]  /*a0a60*/  @P2 LOP3.LUT R2, R2, 0x800000, RZ, 0xfc, !PT ;  /* 0x0080000002022812 */ /* 0x000fe200078efcff */
[----:B------:R-:W-:-:S03]  /*a0a70*/  IMAD.X R59, R3, 0x1, R38, P0 ;  /* 0x00000001033b7824 */ /* 0x000fc600000e0626 */
[----:B------:R-:W-:Y:S02]  /*a0a80*/  LOP3.LUT R2, R2, 0xffbfffff, RZ, 0xc0, !PT ;  /* 0xffbfffff02027812 */ /* 0x000fe400078ec0ff */
[----:B--2---:R-:W-:Y:S02]  /*a0a90*/  ISETP.GE.AND P1, PT, R48, UR4, PT ;  /* 0x0000000430007c0c */ /* 0x004fe4000bf26270 */
[----:B------:R-:W2:Y:S04]  /*a0aa0*/  LDL.LU R48, [R1+0x4864] ;  /* 0x0048640001307983 */ /* 0x000ea80000300800 */
[----:B-1----:R-:W2:Y:S07]  /*a0ab0*/  LDL.LU R16, [R1+0x4870] ;  /* 0x0048700001107983 */ /* 0x002eae0000300800 */
[----:B------:R-:W-:Y:S01]  /*a0ac0*/  @P1 LOP3.LUT R2, R2, 0x400000, RZ, 0xfc, !PT ;  /* 0x0040000002021812 */ /* 0x000fe200078efcff */
[----:B------:R-:W-:Y:S03]  /*a0ad0*/  STL [R1+0x5638], R38 ;  /* 0x0056382601007387 */ /* 0x000fe60000100800 */
[----:B------:R-:W-:Y:S01]  /*a0ae0*/  LOP3.LUT R2, R2, 0xffdfffff, RZ, 0xc0, !PT ;  /* 0xffdfffff02027812 */ /* 0x000fe200078ec0ff */
[----:B------:R0:W-:Y:S04]  /*a0af0*/  STL.64 [R1+0x4820], R58 ;  /* 0x0048203a01007387 */ /* 0x0001e80000100a00 */
[----:B------:R1:W-:Y:S01]  /*a0b00*/  STL [R1+0x563c], R15 ;  /* 0x00563c0f01007387 */ /* 0x0003e20000100800 */
[----:B---3--:R-:W-:-:S13]  /*a0b10*/  ISETP.GE.AND P0, PT, R54, UR9, PT ;  /* 0x0000000936007c0c */ /* 0x008fda000bf06270 */
[----:B------:R-:W-:Y:S02]  /*a0b20*/  @P0 LOP3.LUT R2, R2, 0x200000, RZ, 0xfc, !PT ;  /* 0x0020000002020812 */ /* 0x000fe400078efcff */
[----:B0-----:R-:W-:Y:S02]  /*a0b30*/  IADD3 R58, P0, R4, R15, RZ ;  /* 0x0000000f043a7210 */ /* 0x001fe40007f1e0ff */
[----:B-1----:R-:W3:Y:S01]  /*a0b40*/  LDL.LU R15, [R1+0x4874] ;  /* 0x00487400010f7983 */ /* 0x002ee20000300800 */
[----:B------:R-:W-:Y:S01]  /*a0b50*/  UMOV UR4, UR6 ;  /* 0x0000000600047c82 */ /* 0x000fe20008000000 */
[----:B------:R-:W-:Y:S02]  /*a0b60*/  ULDC.64 UR6, c[0x0][0x228] ;  /* 0x00008a0000067ab9 */ /* 0x000fe40000000a00 */
[----:B----4-:R-:W-:Y:S01]  /*a0b70*/  ISETP.GE.AND P1, PT, R52, UR7, PT ;  /* 0x0000000734007c0c */ /* 0x010fe2000bf26270 */
[----:B------:R-:W-:Y:S01]  /*a0b80*/  UMOV UR7, UR8 ;  /* 0x0000000800077c82 */ /* 0x000fe20008000000 */
[----:B------:R-:W-:Y:S01]  /*a0b90*/  ULDC.64 UR8, c[0x0][0x228] ;  /* 0x00008a0000087ab9 */ /* 0x000fe20000000a00 */
[----:B------:R-:W-:Y:S01]  /*a0ba0*/  IMAD.X R59, R3, 0x1, R37, P0 ;  /* 0x00000001033b7824 */ /* 0x000fe200000e0625 */
[----:B------:R-:W-:Y:S01]  /*a0bb0*/  LOP3.LUT R2, R2, 0xffefffff, RZ, 0xc0, !PT ;  /* 0xffefffff02027812 */ /* 0x000fe200078ec0ff */
[----:B------:R0:W-:Y:S08]  /*a0bc0*/  STL [R1+0x5640], R37 ;  /* 0x0056402501007387 */ /* 0x0001f00000100800 */
[----:B------:R-:W-:-:S04]  /*a0bd0*/  @P1 LOP3.LUT R2, R2, 0x100000, RZ, 0xfc, !PT ;  /* 0x0010000002021812 */ /* 0x000fc800078efcff */
[----:B------:R-:W-:Y:S01]  /*a0be0*/  LOP3.LUT R2, R2, 0xfff7ffff, RZ, 0xc0, !PT ;  /* 0xfff7ffff02027812 */ /* 0x000fe200078ec0ff */
[----:B------:R1:W-:Y:S04]  /*a0bf0*/  STL.64 [R1+0x4840], R58 ;  /* 0x0048403a01007387 */ /* 0x0003e80000100a00 */
[----:B0-----:R-:W4:Y:S01]  /*a0c00*/  LDL.LU R37, [R1+0x4880] ;  /* 0x0048800001257983 */ /* 0x001f220000300800 */
[----:B------:R-:W-:Y:S01]  /*a0c10*/  UMOV UR5, UR10 ;  /* 0x0000000a00057c82 */ /* 0x000fe20008000000 */
[----:B------:R-:W-:Y:S02]  /*a0c20*/  ULDC.64 UR10, c[0x0][0x228] ;  /* 0x00008a00000a7ab9 */ /* 0x000fe40000000a00 */
[----:B------:R-:W-:Y:S01]  /*a0c30*/  STL [R1+0x5644], R14 ;  /* 0x0056440e01007387 */ /* 0x000fe20000100800 */
[----:B--2---:R-:W-:-:S13]  /*a0c40*/  ISETP.GE.AND P0, PT, R48, UR9, PT ;  /* 0x0000000930007c0c */ /* 0x004fda000bf06270 */
[----:B------:R-:W-:Y:S02]  /*a0c50*/  @P0 LOP3.LUT R2, R2, 0x80000, RZ, 0xfc, !PT ;  /* 0x0008000002020812 */ /* 0x000fe400078efcff */
[----:B-1----:R-:W-:-:S05]  /*a0c60*/  IADD3 R58, P0, R4, R14, RZ ;  /* 0x0000000e043a7210 */ /* 0x002fca0007f1e0ff */
[----:B------:R-:W-:Y:S01]  /*a0c70*/  IMAD.X R59, R3, 0x1, R13, P0 ;  /* 0x00000001033b7824 */ /* 0x000fe200000e060d */
[----:B------:R-:W-:-:S04]  /*a0c80*/  ISETP.GE.AND P1, PT, R16, UR11, PT ;  /* 0x0000000b10007c0c */ /* 0x000fc8000bf26270 */
[----:B------:R0:W-:Y:S04]  /*a0c90*/  STL.64 [R1+0x4850], R58 ;  /* 0x0048503a01007387 */ /* 0x0001e80000100a00 */
[----:B0-----:R-:W2:Y:S04]  /*a0ca0*/  LDL.LU.64 R58, [R1+0x5698] ;  /* 0x00569800013a7983 */ /* 0x001ea80000300a00 */
[----:B------:R0:W-:Y:S04]  /*a0cb0*/  STL [R1+0x5648], R13 ;  /* 0x0056480d01007387 */ /* 0x0001e80000100800 */
[----:B------:R-:W2:Y:S01]  /*a0cc0*/  LDL.LU R16, [R1+0x4884] ;  /* 0x0048840001107983 */ /* 0x000ea20000300800 */
[----:B------:R-:W-:Y:S01]  /*a0cd0*/  UMOV UR9, UR13 ;  /* 0x0000000d00097c82 */ /* 0x000fe20008000000 */
[----:B------:R-:W-:Y:S01]  /*a0ce0*/  UMOV UR11, UR12 ;  /* 0x0000000c000b7c82 */ /* 0x000fe20008000000 */
[----:B------:R-:W-:Y:S01]  /*a0cf0*/  ULDC.64 UR12, c[0x0][0x228] ;  /* 0x00008a00000c7ab9 */ /* 0x000fe20000000a00 */
[----:B------:R-:W-:-:S04]  /*a0d00*/  LOP3.LUT R2, R2, 0xfffbffff, RZ, 0xc0, !PT ;  /* 0xfffbffff02027812 */ /* 0x000fc800078ec0ff */
[----:B------:R-:W-:Y:S02]  /*a0d10*/  @P1 LOP3.LUT R2, R2, 0x40000, RZ, 0xfc, !PT ;  /* 0x0004000002021812 */ /* 0x000fe400078efcff */
[----:B---3--:R-:W-:Y:S02]  /*a0d20*/  ISETP.GE.AND P0, PT, R15, UR13, PT ;  /* 0x0000000d0f007c0c */ /* 0x008fe4000bf06270 */
[----:B------:R-:W-:Y:S01]  /*a0d30*/  LOP3.LUT R2, R2, 0xfffdffff, RZ, 0xc0, !PT ;  /* 0xfffdffff02027812 */ /* 0x000fe200078ec0ff */
[----:B------:R-:W3:Y:S01]  /*a0d40*/  LDL.LU R15, [R1+0x4890] ;  /* 0x00489000010f7983 */ /* 0x000ee20000300800 */
[----:B0-----:R-:W-:-:S09]  /*a0d50*/  IMAD.MOV.U32 R13, RZ, RZ, R57 ;  /* 0x000000ffff0d7224 */ /* 0x001fd200078e0039 */
[----:B------:R-:W-:Y:S02]  /*a0d60*/  @P0 LOP3.LUT R2, R2, 0x20000, RZ, 0xfc, !PT ;  /* 0x0002000002020812 */ /* 0x000fe400078efcff */
[----:B------:R-:W-:Y:S01]  /*a0d70*/  IADD3 R56, P0, R4, R12, RZ ;  /* 0x0000000c04387210 */ /* 0x000fe20007f1e0ff */
[----:B------:R0:W-:Y:S04]  /*a0d80*/  STL [R1+0x564c], R12 ;  /* 0x00564c0c01007387 */ /* 0x0001e80000100800 */
[----:B------:R-:W-:Y:S01]  /*a0d90*/  IMAD.X R13, R3, 0x1, R11, P0 ;  /* 0x00000001030d7824 */ /* 0x000fe200000e060b */
[----:B------:R1:W-:Y:S01]  /*a0da0*/  STL [R1+0x4860], R56 ;  /* 0x0048603801007387 */ /* 0x0003e20000100800 */
[----:B0-----:R-:W-:-:S03]  /*a0db0*/  IMAD.MOV.U32 R12, RZ, RZ, R56 ;  /* 0x000000ffff0c7224 */ /* 0x001fc600078e0038 */
[----:B-1----:R-:W3:Y:S04]  /*a0dc0*/  LDL.LU.64 R56, [R1+0x5690] ;  /* 0x0056900001387983 */ /* 0x002ee80000300a00 */
[----:B------:R-:W3:Y:S04]  /*a0dd0*/  LDL.LU R14, [R1+0x4894] ;  /* 0x00489400010e7983 */ /* 0x000ee80000300800 */
[----:B------:R0:W-:Y:S04]  /*a0de0*/  STL [R1+0x4864], R13 ;  /* 0x0048640d01007387 */ /* 0x0001e80000100800 */
[----:B0-----:R-:W3:Y:S01]  /*a0df0*/  LDL.LU R13, [R1+0x48a0] ;  /* 0x0048a000010d7983 */ /* 0x001ee20000300800 */
[----:B----4-:R-:W-:Y:S01]  /*a0e00*/  ISETP.GE.AND P1, PT, R37, UR15, PT ;  /* 0x0000000f25007c0c */ /* 0x010fe2000bf26270 */
[----:B------:R-:W-:Y:S01]  /*a0e10*/  UMOV UR13, UR17 ;  /* 0x00000011000d7c82 */ /* 0x000fe20008000000 */
[----:B------:R-:W-:Y:S01]  /*a0e20*/  UMOV UR15, UR16 ;  /* 0x00000010000f7c82 */ /* 0x000fe20008000000 */
[----:B------:R-:W-:Y:S01]  /*a0e30*/  ULDC.64 UR16, c[0x0][0x228] ;  /* 0x00008a0000107ab9 */ /* 0x000fe20000000a00 */
[----:B------:R-:W-:-:S09]  /*a0e40*/  LOP3.LUT R2, R2, 0xfffeffff, RZ, 0xc0, !PT ;  /* 0xfffeffff02027812 */ /* 0x000fd200078ec0ff */
[----:B------:R-:W-:-:S04]  /*a0e50*/  @P1 LOP3.LUT R2, R2, 0x10000, RZ, 0xfc, !PT ;  /* 0x0001000002021812 */ /* 0x000fc800078efcff */
[----:B------:R-:W-:Y:S01]  /*a0e60*/  LOP3.LUT R2, R2, 0xffff7fff, RZ, 0xc0, !PT ;  /* 0xffff7fff02027812 */ /* 0x000fe200078ec0ff */
[----:B------:R0:W-:Y:S04]  /*a0e70*/  STL [R1+0x5650], R11 ;  /* 0x0056500b01007387 */ /* 0x0001e80000100800 */
[----:B------:R1:W-:Y:S01]  /*a0e80*/  STL [R1+0x5654], R10 ;  /* 0x0056540a01007387 */ /* 0x0003e20000100800 */
[----:B0-----:R-:W-:Y:S01]  /*a0e90*/  IMAD.MOV.U32 R11, RZ, RZ, R55 ;  /* 0x000000ffff0b7224 */ /* 0x001fe200078e0037 */
[----:B--2---:R-:W-:-:S13]  /*a0ea0*/  ISETP.GE.AND P0, PT, R16, UR17, PT ;  /* 0x0000001110007c0c */ /* 0x004fda000bf06270 */
[----:B------:R-:W-:Y:S02]  /*a0eb0*/  @P0 LOP3.LUT R2, R2, 0x8000, RZ, 0xfc, !PT ;  /* 0x0000800002020812 */ /* 0x000fe400078efcff */
[----:B------:R-:W-:-:S05]  /*a0ec0*/  IADD3 R54, P0, R4, R10, RZ ;  /* 0x0000000a04367210 */ /* 0x000fca0007f1e0ff */
[----:B------:R0:W-:Y:S01]  /*a0ed0*/  STL [R1+0x4870], R54 ;  /* 0x0048703601007387 */ /* 0x0001e20000100800 */
[----:B-1----:R-:W-:Y:S02]  /*a0ee0*/  IMAD.MOV.U32 R10, RZ, RZ, R54 ;  /* 0x000000ffff0a7224 */ /* 0x002fe400078e0036 */
[----:B------:R-:W-:Y:S01]  /*a0ef0*/  IMAD.X R11, R3, 0x1, R7, P0 ;  /* 0x00000001030b7824 */ /* 0x000fe200000e0607 */
[----:B0-----:R-:W2:Y:S04]  /*a0f00*/  LDL.LU.64 R54, [R1+0x5688] ;  /* 0x0056880001367983 */ /* 0x001ea80000300a00 */
[----:B------:R-:W4:Y:S01]  /*a0f10*/  LDL.LU R12, [R1+0x48a4] ;  /* 0x0048a400010c7983 */ /* 0x000f220000300800 */
[----:B---3--:R-:W-:-:S03]  /*a0f20*/  ISETP.GE.AND P1, PT, R15, UR19, PT ;  /* 0x000000130f007c0c */ /* 0x008fc6000bf26270 */
[----:B------:R0:W-:Y:S01]  /*a0f30*/  STL [R1+0x4874], R11 ;  /* 0x0048740b01007387 */ /* 0x0001e20000100800 */
[----:B------:R-:W-:-:S03]  /*a0f40*/  LOP3.LUT R2, R2, 0xffffbfff, RZ, 0xc0, !PT ;  /* 0xffffbfff02027812 */ /* 0x000fc600078ec0ff */
[----:B0-----:R-:W3:Y:S06]  /*a0f50*/  LDL.LU R11, [R1+0x48b0] ;  /* 0x0048b000010b7983 */ /* 0x001eec0000300800 */
[----:B------:R-:W-:Y:S01]  /*a0f60*/  @P1 LOP3.LUT R2, R2, 0x4000, RZ, 0xfc, !PT ;  /* 0x0000400002021812 */ /* 0x000fe200078efcff */
[----:B------:R-:W-:Y:S04]  /*a0f70*/  STL [R1+0x5658], R7 ;  /* 0x0056580701007387 */ /* 0x000fe80000100800 */
[----:B------:R0:W-:Y:S01]  /*a0f80*/  STL [R1+0x565c], R6 ;  /* 0x00565c0601007387 */ /* 0x0001e20000100800 */
[----:B------:R-:W-:-:S03]  /*a0f90*/  ISETP.GE.AND P1, PT, R13, UR23, PT ;  /* 0x000000170d007c0c */ /* 0x000fc6000bf26270 */
[----:B------:R-:W2:Y:S04]  /*a0fa0*/  LDL.LU R13, [R1+0x48b4] ;  /* 0x0048b400010d7983 */ /* 0x000ea80000300800 */
[----:B------:R-:W2:Y:S01]  /*a0fb0*/  LDL.LU R10, [R1+0x48c0] ;  /* 0x0048c000010a7983 */ /* 0x000ea20000300800 */
[----:B------:R-:W-:Y:S01]  /*a0fc0*/  UMOV UR17, UR21 ;  /* 0x0000001500117c82 */ /* 0x000fe20008000000 */
[----:B------:R-:W-:Y:S01]  /*a0fd0*/  UMOV UR19, UR20 ;  /* 0x0000001400137c82 */ /* 0x000fe20008000000 */
[----:B------:R-:W-:Y:S02]  /*a0fe0*/  ULDC.64 UR20, c[0x0][0x228] ;  /* 0x00008a0000147ab9 */ /* 0x000fe40000000a00 */
[----:B------:R-:W-:Y:S02]  /*a0ff0*/  ISETP.GE.AND P0, PT, R14, UR21, PT ;  /* 0x000000150e007c0c */ /* 0x000fe4000bf06270 */
[----:B------:R-:W-:-:S11]  /*a1000*/  LOP3.LUT R2, R2, 0xffffdfff, RZ, 0xc0, !PT ;  /* 0xffffdfff02027812 */ /* 0x000fd600078ec0ff */
[----:B------:R-:W-:Y:S02]  /*a1010*/  @P0 LOP3.LUT R2, R2, 0x2000, RZ, 0xfc, !PT ;  /* 0x0000200002020812 */ /* 0x000fe400078efcff */
[----:B------:R-:W-:Y:S02]  /*a1020*/  IADD3 R14, P0, R4, R6, RZ ;  /* 0x00000006040e7210 */ /* 0x000fe40007f1e0ff */
[----:B0-----:R-:W2:Y:S03]  /*a1030*/  LDL.LU R6, [R1+0x48d0] ;  /* 0x0048d00001067983 */ /* 0x001ea60000300800 */
[----:B------:R-:W-:-:S05]  /*a1040*/  IMAD.X R15, R3, 0x1, R5, P0 ;  /* 0x00000001030f7824 */ /* 0x000fca00000e0605 */
[----:B------:R0:W-:Y:S04]  /*a1050*/  STL.64 [R1+0x4880], R14 ;  /* 0x0048800e01007387 */ /* 0x0001e80000100a00 */
[----:B------:R1:W-:Y:S04]  /*a1060*/  STL [R1+0x5660], R5 ;  /* 0x0056600501007387 */ /* 0x0003e80000100800 */
[----:B------:R-:W2:Y:S01]  /*a1070*/  LDL.LU R7, [R1+0x48c4] ;  /* 0x0048c40001077983 */ /* 0x000ea20000300800 */
[----:B------:R-:W-:Y:S01]  /*a1080*/  UMOV UR21, UR25 ;  /* 0x0000001900157c82 */ /* 0x000fe20008000000 */
[----:B------:R-:W-:Y:S01]  /*a1090*/  UMOV UR23, UR24 ;  /* 0x0000001800177c82 */ /* 0x000fe20008000000 */
[----:B------:R-:W-:Y:S01]  /*a10a0*/  ULDC.64 UR24, c[0x0][0x228] ;  /* 0x00008a0000187ab9 */ /* 0x000fe20000000a00 */
[----:B------:R-:W-:Y:S01]  /*a10b0*/  LOP3.LUT R2, R2, 0xffffefff, RZ, 0xc0, !PT ;  /* 0xffffefff02027812 */ /* 0x000fe200078ec0ff */
[----:B------:R-:W-:Y:S03]  /*a10c0*/  STL [R1+0x5664], R36 ;  /* 0x0056642401007387 */ /* 0x000fe60000100800 */
[----:B------:R-:W-:-:S04]  /*a10d0*/  @P1 LOP3.LUT R2, R2, 0x1000, RZ, 0xfc, !PT ;  /* 0x0000100002021812 */ /* 0x000fc800078efcff */
[----:B------:R-:W-:Y:S02]  /*a10e0*/  LOP3.LUT R2, R2, 0xfffff7ff, RZ, 0xc0, !PT ;  /* 0xfffff7ff02027812 */ /* 0x000fe400078ec0ff */
[----:B----4-:R-:W-:Y:S02]  /*a10f0*/  ISETP.GE.AND P0, PT, R12, UR25, PT ;  /* 0x000000190c007c0c */ /* 0x010fe4000bf06270 */
[----:B------:R-:W4:Y:S01]  /*a1100*/  LDL.LU R12, [R1+0x48d4] ;  /* 0x0048d400010c7983 */ /* 0x000f220000300800 */
[----:B---3--:R-:W-:-:S03]  /*a1110*/  ISETP.GE.AND P1, PT, R11, UR27, PT ;  /* 0x0000001b0b007c0c */ /* 0x008fc6000bf26270 */
[----:B------:R-:W3:Y:S07]  /*a1120*/  LDL.LU R11, [R1+0x48e0] ;  /* 0x0048e000010b7983 */ /* 0x000eee0000300800 */
[----:B------:R-:W-:Y:S02]  /*a1130*/  @P0 LOP3.LUT R2, R2, 0x800, RZ, 0xfc, !PT ;  /* 0x0000080002020812 */ /* 0x000fe400078efcff */
[----:B0-----:R-:W-:Y:S02]  /*a1140*/  IADD3 R14, P0, R4, R36, RZ ;  /* 0x00000024040e7210 */ /* 0x001fe40007f1e0ff */
[----:B------:R-:W-:-:S03]  /*a1150*/  LOP3.LUT R2, R2, 0xfffffbff, RZ, 0xc0, !PT ;  /* 0xfffffbff02027812 */ /* 0x000fc600078ec0ff */
[----:B------:R-:W-:Y:S01]  /*a1160*/  IMAD.X R15, R3, 0x1, R35, P0 ;  /* 0x00000001030f7824 */ /* 0x000fe200000e0623 */
[----:B------:R-:W-:Y:S01]  /*a1170*/  STL [R1+0x5668], R35 ;  /* 0x0056682301007387 */ /* 0x000fe20000100800 */
[----:B------:R-:W-:-:S03]  /*a1180*/  @P1 LOP3.LUT R2, R2, 0x400, RZ, 0xfc, !PT ;  /* 0x0000040002021812 */ /* 0x000fc600078efcff */
[----:B------:R0:W-:Y:S01]  /*a1190*/  STL.64 [R1+0x4890], R14 ;  /* 0x0048900e01007387 */ /* 0x0001e20000100a00 */
[----:B--2---:R-:W-:Y:S01]  /*a11a0*/  ISETP.GE.AND P1, PT, R10, UR31, PT ;  /* 0x0000001f0a007c0c */ /* 0x004fe2000bf26270 */
[----:B------:R-:W-:Y:S02]  /*a11b0*/  UMOV UR25, UR29 ;  /* 0x0000001d00197c82 */ /* 0x000fe40008000000 */
[----:B------:R-:W2:Y:S01]  /*a11c0*/  LDL.LU R10, [R1+0x48e4] ;  /* 0x0048e400010a7983 */ /* 0x000ea20000300800 */
[----:B------:R-:W-:Y:S01]  /*a11d0*/  UMOV UR27, UR28 ;  /* 0x0000001c001b7c82 */ /* 0x000fe20008000000 */
[----:B------:R-:W-:Y:S01]  /*a11e0*/  ULDC.64 UR28, c[0x0][0x228] ;  /* 0x00008a00001c7ab9 */ /* 0x000fe20000000a00 */
[----:B------:R-:W-:Y:S01]  /*a11f0*/  LOP3.LUT R2, R2, 0xfffffdff, RZ, 0xc0, !PT ;  /* 0xfffffdff02027812 */ /* 0x000fe200078ec0ff */
[----:B-1----:R-:W2:Y:S01]  /*a1200*/  LDL.LU R5, [R1+0x48f0] ;  /* 0x0048f00001057983 */ /* 0x002ea20000300800 */
[----:B------:R-:W-:Y:S01]  /*a1210*/  ISETP.GE.AND P2, PT, R13, UR29, PT ;  /* 0x0000001d0d007c0c */ /* 0x000fe2000bf46270 */
[----:B------:R-:W-:Y:S01]  /*a1220*/  ULDC UR31, c[0x0][0x228] ;  /* 0x00008a00001f7ab9 */ /* 0x000fe20000000800 */
[----:B0-----:R-:W-:Y:S01]  /*a1230*/  IADD3 R14, P0, R4, R34, RZ ;  /* 0x00000022040e7210 */ /* 0x001fe20007f1e0ff */
[----:B------:R-:W-:Y:S01]  /*a1240*/  STL [R1+0x566c], R34 ;  /* 0x00566c2201007387 */ /* 0x000fe20000100800 */
[----:B------:R-:W-:Y:S01]  /*a1250*/  LOP3.LUT R60, R60, 0xffffbfff, RZ, 0xc0, !PT ;  /* 0xffffbfff3c3c7812 */ /* 0x000fe200078ec0ff */
[----:B------:R-:W-:-:S08]  /*a1260*/  ULDC UR29, c[0x0][0x228] ;  /* 0x00008a00001d7ab9 */ /* 0x000fd00000000800 */
[----:B------:R-:W-:-:S04]  /*a1270*/  @P2 LOP3.LUT R2, R2, 0x200, RZ, 0xfc, !PT ;  /* 0x0000020002022812 */ /* 0x000fc800078efcff */
[----:B------:R-:W-:-:S04]  /*a1280*/  LOP3.LUT R2, R2, 0xfffffeff, RZ, 0xc0, !PT ;  /* 0xfffffeff02027812 */ /* 0x000fc800078ec0ff */
[----:B------:R-:W-:Y:S01]  /*a1290*/  @P1 LOP3.LUT R2, R2, 0x100, RZ, 0xfc, !PT ;  /* 0x0000010002021812 */ /* 0x000fe200078efcff */
[----:B------:R-:W-:Y:S01]  /*a12a0*/  IMAD.X R15, R3, 0x1, R33, P0 ;  /* 0x00000001030f7824 */ /* 0x000fe200000e0621 */
[----:B------:R-:W-:Y:S01]  /*a12b0*/  ISETP.GE.AND P1, PT, R6, UR35, PT ;  /* 0x0000002306007c0c */ /* 0x000fe2000bf26270 */
[----:B------:R-:W-:Y:S01]  /*a12c0*/  ULDC UR35, c[0x0][0x228] ;  /* 0x00008a0000237ab9 */ /* 0x000fe20000000800 */
[----:B------:R-:W-:Y:S02]  /*a12d0*/  ISETP.GE.AND P2, PT, R7, UR33, PT ;  /* 0x0000002107007c0c */ /* 0x000fe4000bf46270 */
[----:B------:R-:W-:Y:S01]  /*a12e0*/  LOP3.LUT R2, R2, 0xffffff7f, RZ, 0xc0, !PT ;  /* 0xffffff7f02027812 */ /* 0x000fe200078ec0ff */
[----:B------:R0:W-:Y:S01]  /*a12f0*/  STL.64 [R1+0x48a0], R14 ;  /* 0x0048a00e01007387 */ /* 0x0001e20000100a00 */
[----:B------:R-:W-:-:S03]  /*a1300*/  ULDC UR33, c[0x0][0x228] ;  /* 0x00008a0000217ab9 */ /* 0x000fc60000000800 */
[----:B------:R-:W2:Y:S04]  /*a1310*/  LDL.LU R7, [R1+0x48f4] ;  /* 0x0048f40001077983 */ /* 0x000ea80000300800 */
[----:B------:R-:W2:Y:S02]  /*a1320*/  LDL.LU R6, [R1+0x48f8] ;  /* 0x0048f80001067983 */ /* 0x000ea40000300800 */
[----:B------:R-:W-:Y:S02]  /*a1330*/  @P2 LOP3.LUT R2, R2, 0x80, RZ, 0xfc, !PT ;  /* 0x0000008002022812 */ /* 0x000fe400078efcff */
[----:B0-----:R-:W-:Y:S02]  /*a1340*/  IADD3 R14, P0, R4, R32, RZ ;  /* 0x00000020040e7210 */ /* 0x001fe40007f1e0ff */
[----:B------:R-:W-:-:S03]  /*a1350*/  LOP3.LUT R2, R2, 0xffffffbf, RZ, 0xc0, !PT ;  /* 0xffffffbf02027812 */ /* 0x000fc600078ec0ff */
[----:B------:R-:W-:Y:S01]  /*a1360*/  IMAD.X R15, R3, 0x1, R31, P0 ;  /* 0x00000001030f7824 */ /* 0x000fe200000e061f */
[----:B------:R-:W-:-:S04]  /*a1370*/  @P1 LOP3.LUT R2, R2, 0x40, RZ, 0xfc, !PT ;  /* 0x0000004002021812 */ /* 0x000fc800078efcff */
[----:B------:R-:W-:Y:S01]  /*a1380*/  LOP3.LUT R2, R2, 0xffffffdf, RZ, 0xc0, !PT ;  /* 0xffffffdf02027812 */ /* 0x000fe200078ec0ff */
[----:B------:R0:W-:Y:S02]  /*a1390*/  STL.64 [R1+0x48b0], R14 ;  /* 0x0048b00e01007387 */ /* 0x0001e40000100a00 */
[----:B0-----:R-:W-:-:S05]  /*a13a0*/  IADD3 R14, P0, R4, R30, RZ ;  /* 0x0000001e040e7210 */ /* 0x001fca0007f1e0ff */
[----:B------:R-:W-:Y:S01]  /*a13b0*/  IMAD.X R15, R3, 0x1, R29, P0 ;  /* 0x00000001030f7824 */ /* 0x000fe200000e061d */
[----:B----4-:R-:W-:Y:S02]  /*a13c0*/  ISETP.GE.AND P2, PT, R12, UR37, PT ;  /* 0x000000250c007c0c */ /* 0x010fe4000bf46270 */
[----:B------:R-:W4:Y:S01]  /*a13d0*/  LDL.LU R12, [R1+0x48fc] ;  /* 0x0048fc00010c7983 */ /* 0x000f220000300800 */
[----:B---3--:R-:W-:-:S10]  /*a13e0*/  ISETP.GE.AND P1, PT, R11, UR39, PT ;  /* 0x000000270b007c0c */ /* 0x008fd4000bf26270 */
[----:B------:R-:W-:Y:S01]  /*a13f0*/  @P2 LOP3.LUT R2, R2, 0x20, RZ, 0xfc, !PT ;  /* 0x0000002002022812 */ /* 0x000fe200078efcff */
[----:B------:R-:W3:Y:S03]  /*a1400*/  LDL.LU R11, [R1+0x4908] ;  /* 0x00490800010b7983 */ /* 0x000ee60000300800 */
[----:B------:R-:W-:Y:S01]  /*a1410*/  LOP3.LUT R2, R2, 0xffffffef, RZ, 0xc0, !PT ;  /* 0xffffffef02027812 */ /* 0x000fe200078ec0ff */
[----:B------:R0:W-:Y:S03]  /*a1420*/  STL.64 [R1+0x48c0], R14 ;  /* 0x0048c00e01007387 */ /* 0x0001e60000100a00 */
[----:B------:R-:W-:Y:S02]  /*a1430*/  @P1 LOP3.LUT R2, R2, 0x10, RZ, 0xfc, !PT ;  /* 0x0000001002021812 */ /* 0x000fe400078efcff */
[----:B--2---:R-:W-:-:S02]  /*a1440*/  ISETP.GE.AND P1, PT, R5, UR43, PT ;  /* 0x0000002b05007c0c */ /* 0x004fc4000bf26270 */
[----:B------:R-:W2:Y:S01]  /*a1450*/  LDL.LU R5, [R1+0x490c] ;  /* 0x00490c0001057983 */ /* 0x000ea20000300800 */
[----:B------:R-:W-:-:S03]  /*a1460*/  ISETP.GE.AND P2, PT, R10, UR41, PT ;  /* 0x000000290a007c0c */ /* 0x000fc6000bf46270 */
[----:B------:R-:W2:Y:S01]  /*a1470*/  LDL.LU R10, [R1+0x4918] ;  /* 0x00491800010a7983 */ /* 0x000ea20000300800 */
[----:B------:R-:W-:Y:S02]  /*a1480*/  LOP3.LUT R2, R2, 0xfffffff7, RZ, 0xc0, !PT ;  /* 0xfffffff702027812 */ /* 0x000fe400078ec0ff */
[----:B0-----:R-:W-:-:S07]  /*a1490*/  IADD3 R14, P0, R4, R28, RZ ;  /* 0x0000001c040e7210 */ /* 0x001fce0007f1e0ff */
[----:B------:R-:W-:Y:S01]  /*a14a0*/  @P2 LOP3.LUT R2, R2, 0x8, RZ, 0xfc, !PT ;  /* 0x0000000802022812 */ /* 0x000fe200078efcff */
[----:B------:R-:W-:-:S03]  /*a14b0*/  IMAD.X R15, R3, 0x1, R27, P0 ;  /* 0x00000001030f7824 */ /* 0x000fc600000e061b */
[----:B------:R-:W-:Y:S02]  /*a14c0*/  LOP3.LUT R2, R2, 0xfffffffb, RZ, 0xc0, !PT ;  /* 0xfffffffb02027812 */ /* 0x000fe400078ec0ff */
[----:B------:R0:W-:Y:S02]  /*a14d0*/  STL.64 [R1+0x48d0], R14 ;  /* 0x0048d00e01007387 */ /* 0x0001e40000100a00 */
[----:B------:R-:W-:-:S04]  /*a14e0*/  @P1 LOP3.LUT R2, R2, 0x4, RZ, 0xfc, !PT ;  /* 0x0000000402021812 */ /* 0x000fc800078efcff */
[----:B------:R-:W-:Y:S02]  /*a14f0*/  LOP3.LUT R2, R2, 0xfffffffd, RZ, 0xc0, !PT ;  /* 0xfffffffd02027812 */ /* 0x000fe400078ec0ff */
[----:B------:R-:W-:Y:S02]  /*a1500*/  ISETP.GE.AND P2, PT, R7, UR45, PT ;  /* 0x0000002d07007c0c */ /* 0x000fe4000bf46270 */
[----:B0-----:R-:W-:Y:S01]  /*a1510*/  IADD3 R14, P0, R4, R26, RZ ;  /* 0x0000001a040e7210 */ /* 0x001fe20007f1e0ff */
[----:B------:R-:W2:Y:S01]  /*a1520*/  LDL.LU R7, [R1+0x491c] ;  /* 0x00491c0001077983 */ /* 0x000ea20000300800 */
[----:B------:R-:W-:-:S03]  /*a1530*/  ISETP.GE.AND P1, PT, R6, UR47, PT ;  /* 0x0000002f06007c0c */ /* 0x000fc6000bf26270 */
[----:B------:R-:W-:Y:S01]  /*a1540*/  IMAD.X R15, R3, 0x1, R25, P0 ;  /* 0x00000001030f7824 */ /* 0x000fe200000e0619 */
[----:B------:R-:W2:Y:S05]  /*a1550*/  LDL.LU R6, [R1+0x4c50] ;  /* 0x004c500001067983 */ /* 0x000eaa0000300800 */
[----:B------:R-:W-:Y:S01]  /*a1560*/  @P2 LOP3.LUT R2, R2, 0x2, RZ, 0xfc, !PT ;  /* 0x0000000202022812 */ /* 0x000fe200078efcff */
[----:B------:R-:W-:Y:S03]  /*a1570*/  STL.64 [R1+0x48e0], R14 ;  /* 0x0048e00e01007387 */ /* 0x000fe60000100a00 */
[----:B------:R-:W-:-:S04]  /*a1580*/  LOP3.LUT R2, R2, 0xfffffffe, RZ, 0xc0, !PT ;  /* 0xfffffffe02027812 */ /* 0x000fc800078ec0ff */
[----:B------:R-:W-:Y:S02]  /*a1590*/  @P1 LOP3.LUT R2, R2, 0x1, RZ, 0xfc, !PT ;  /* 0x0000000102021812 */ /* 0x000fe400078efcff */
[----:B----4-:R-:W-:Y:S02]  /*a15a0*/  ISETP.GE.AND P0, PT, R12, UR49, PT ;  /* 0x000000310c007c0c */ /* 0x010fe4000bf06270 */
[----:B------:R-:W-:-:S05]  /*a15b0*/  IADD3 R12, P2, R4, R24, RZ ;  /* 0x00000018040c7210 */ /* 0x000fca0007f5e0ff */
[----:B------:R-:W-:-:S05]  /*a15c0*/  IMAD.X R13, R3, 0x1, R23, P2 ;  /* 0x00000001030d7824 */ /* 0x000fca00010e0617 */
[----:B------:R-:W-:Y:S01]  /*a15d0*/  STL.64 [R1+0x48f0], R12 ;  /* 0x0048f00c01007387 */ /* 0x000fe20000100a00 */
[----:B---3--:R-:W-:Y:S02]  /*a15e0*/  ISETP.GE.AND P1, PT, R11, UR51, PT ;  /* 0x000000330b007c0c */ /* 0x008fe4000bf26270 */
[----:B--2---:R-:W-:Y:S02]  /*a15f0*/  ISETP.GE.AND P2, PT, R5, UR53, PT ;  /* 0x0000003505007c0c */ /* 0x004fe4000bf46270 */
[----:B------:R-:W2:Y:S01]  /*a1600*/  LDL.LU R5, [R1+0x4c54] ;  /* 0x004c540001057983 */ /* 0x000ea20000300800 */
[----:B------:R-:W-:Y:S02]  /*a1610*/  ISETP.GE.AND P3, PT, R10, UR55, PT ;  /* 0x000000370a007c0c */ /* 0x000fe4000bf66270 */
[----:B------:R-:W-:-:S05]  /*a1620*/  IADD3 R10, P4, R4, R22, RZ ;  /* 0x00000016040a7210 */ /* 0x000fca0007f9e0ff */
[----:B------:R-:W-:-:S05]  /*a1630*/  IMAD.X R11, R3, 0x1, R21, P4 ;  /* 0x00000001030b7824 */ /* 0x000fca00020e0615 */
[----:B------:R-:W-:Y:S04]  /*a1640*/  STL.64 [R1+0x48f8], R10 ;  /* 0x0048f80a01007387 */ /* 0x000fe80000100a00 */
[----:B------:R-:W3:Y:S04]  /*a1650*/  LDL.LU R52, [R1+0x3a8] ;  /* 0x0003a80001347983 */ /* 0x000ee80000300800 */
[----:B------:R-:W4:Y:S04]  /*a1660*/  LDL R34, [R1+0x23cc] ;  /* 0x0023cc0001227983 */ /* 0x000f280000100800 */
[----:B------:R-:W3:Y:S01]  /*a1670*/  LDL R35, [R1+0x23d0] ;  /* 0x0023d00001237983 */ /* 0x000ee20000100800 */
[----:B------:R-:W-:Y:S01]  /*a1680*/  UMOV UR41, UR61 ;  /* 0x0000003d00297c82 */ /* 0x000fe20008000000 */
[----:B------:R-:W-:Y:S01]  /*a1690*/  UMOV UR39, UR60 ;  /* 0x0000003c00277c82 */ /* 0x000fe20008000000 */
[----:B------:R-:W-:Y:S01]  /*a16a0*/  ULDC.64 UR60, c[0x0][0x228] ;  /* 0x00008a00003c7ab9 */ /* 0x000fe20000000a00 */
[----:B------:R-:W3:Y:S01]  /*a16b0*/  LDL R36, [R1+0x23dc] ;  /* 0x0023dc0001247983 */ /* 0x000ee20000100800 */
[----:B------:R-:W-:-:S02]  /*a16c0*/  @P0 LOP3.LUT R60, R60, 0x4000, RZ, 0xfc, !PT ;  /* 0x000040003c3c0812 */ /* 0x000fc400078efcff */
[----:B------:R-:W-:Y:S02]  /*a16d0*/  ISETP.GE.AND P4, PT, R7, UR57, PT ;  /* 0x0000003907007c0c */ /* 0x000fe4000bf86270 */
[----:B------:R-:W-:Y:S02]  /*a16e0*/  ISETP.GE.AND P5, PT, R6, UR59, PT ;  /* 0x0000003b06007c0c */ /* 0x000fe4000bfa6270 */
[----:B------:R-:W-:-:S05]  /*a16f0*/  IADD3 R6, P6, R4, R20, RZ ;  /* 0x0000001404067210 */ /* 0x000fca0007fde0ff */
[----:B------:R-:W-:Y:S01]  /*a1700*/  IMAD.X R7, R3, 0x1, R19, P6 ;  /* 0x0000000103077824 */ /* 0x000fe200030e0613 */
[----:B------:R-:W-:-:S04]  /*a1710*/  LOP3.LUT R60, R60, 0xffffdfff, RZ, 0xc0, !PT ;  /* 0xffffdfff3c3c7812 */ /* 0x000fc800078ec0ff */
[----:B------:R-:W-:Y:S01]  /*a1720*/  @P1 LOP3.LUT R60, R60, 0x2000, RZ, 0xfc, !PT ;  /* 0x000020003c3c1812 */ /* 0x000fe200078efcff */
[----:B------:R-:W-:Y:S01]  /*a1730*/  UMOV UR55, UR21 ;  /* 0x0000001500377c82 */ /* 0x000fe20008000000 */
[----:B------:R-:W-:Y:S01]  /*a1740*/  LOP3.LUT P1, RZ, R0, 0x40000, RZ, 0xc0, !PT ;  /* 0x0004000000ff7812 */ /* 0x000fe2000782c0ff */
[----:B------:R-:W-:Y:S01]  /*a1750*/  ULDC UR21, c[0x0][0x228] ;  /* 0x00008a0000157ab9 */ /* 0x000fe20000000800 */
[----:B------:R-:W-:-:S04]  /*a1760*/  LOP3.LUT R60, R60, 0xffff7fff, RZ, 0xc0, !PT ;  /* 0xffff7fff3c3c7812 */ /* 0x000fc800078ec0ff */
[----:B------:R-:W-:Y:S01]  /*a1770*/  @P2 LOP3.LUT R60, R60, 0x8000, RZ, 0xfc, !PT ;  /* 0x000080003c3c2812 */ /* 0x000fe200078efcff */
[----:B------:R-:W-:Y:S01]  /*a1780*/  UMOV UR53, UR19 ;  /* 0x0000001300357c82 */ /* 0x000fe20008000000 */
[----:B------:R-:W-:Y:S02]  /*a1790*/  ULDC UR19, c[0x0][0x228] ;  /* 0x00008a0000137ab9 */ /* 0x000fe40000000800 */
[----:B------:R-:W-:-:S04]  /*a17a0*/  LOP3.LUT R60, R60, 0xfffeffff, RZ, 0xc0, !PT ;  /* 0xfffeffff3c3c7812 */ /* 0x000fc800078ec0ff */
[----:B------:R-:W-:Y:S02]  /*a17b0*/  @P3 LOP3.LUT R60, R60, 0x10000, RZ, 0xfc, !PT ;  /* 0x000100003c3c3812 */ /* 0x000fe400078efcff */
[----:B--2---:R-:W-:Y:S02]  /*a17c0*/  ISETP.GE.AND P6, PT, R5, UR61, PT ;  /* 0x0000003d05007c0c */ /* 0x004fe4000bfc6270 */
[----:B------:R-:W2:Y:S04]  /*a17d0*/  LDL R5, [R1+0x23e8] ;  /* 0x0023e80001057983 */ /* 0x000ea80000100800 */
[----:B------:R0:W-:Y:S04]  /*a17e0*/  STL.64 [R1+0x4908], R6 ;  /* 0x0049080601007387 */ /* 0x0001e80000100a00 */
[----:B------:R-:W2:Y:S01]  /*a17f0*/  LDL.LU R48, [R1+0x384] ;  /* 0x0003840001307983 */ /* 0x000ea20000300800 */
[----:B0-----:R-:W-:-:S05]  /*a1800*/  IADD3 R6, P0, R4, R18, RZ ;  /* 0x0000001204067210 */ /* 0x001fca0007f1e0ff */
[----:B------:R-:W-:-:S05]  /*a1810*/  IMAD.X R7, R3, 0x1, R17, P0 ;  /* 0x0000000103077824 */ /* 0x000fca00000e0611 */
[----:B------:R0:W-:Y:S01]  /*a1820*/  STL.64 [R1+0x4918], R6 ;  /* 0x0049180601007387 */ /* 0x0001e20000100a00 */
[----:B----4-:R-:W-:Y:S02]  /*a1830*/  ISETP.LT.AND P2, PT, R34, UR21, !P1 ;  /* 0x0000001522007c0c */ /* 0x010fe4000cf41270 */
[----:B---3--:R-:W-:Y:S01]  /*a1840*/  ISETP.LT.AND P3, PT, R35, UR19, !P1 ;  /* 0x0000001323007c0c */ /* 0x008fe2000cf61270 */
[----:B------:R-:W3:Y:S01]  /*a1850*/  LDL R10, [R1+0x2408] ;  /* 0x00240800010a7983 */ /* 0x000ee20000100800 */
[----:B------:R-:W-:Y:S01]  /*a1860*/  LOP3.LUT R52, R52, 0xfffffffd, RZ, 0xc0, !PT ;  /* 0xfffffffd34347812 */ /* 0x000fe200078ec0ff */
[----:B------:R-:W-:Y:S01]  /*a1870*/  UMOV UR51, UR17 ;  /* 0x0000001100337c82 */ /* 0x000fe20008000000 */
[----:B------:R-:W-:Y:S01]  /*a1880*/  ULDC UR17, c[0x0][0x228] ;  /* 0x00008a0000117ab9 */ /* 0x000fe20000000800 */
[----:B------:R-:W4:Y:S01]  /*a1890*/  LDL R11, [R1+0x217c] ;  /* 0x00217c00010b7983 */ /* 0x000f220000100800 */
[----:B------:R-:W-:Y:S01]  /*a18a0*/  UMOV UR49, UR15 ;  /* 0x0000000f00317c82 */ /* 0x000fe20008000000 */
[----:B------:R-:W-:Y:S01]  /*a18b0*/  ULDC UR15, c[0x0][0x228] ;  /* 0x00008a00000f7ab9 */ /* 0x000fe20000000800 */
[----:B------:R-:W-:Y:S01]  /*a18c0*/  UMOV UR47, UR13 ;  /* 0x0000000d002f7c82 */ /* 0x000fe20008000000 */
[----:B0-----:R-:W3:Y:S01]  /*a18d0*/  LDL R6, [R1+0x23f8] ;  /* 0x0023f80001067983 */ /* 0x001ee20000100800 */
[----:B------:R-:W-:-:S03]  /*a18e0*/  ULDC UR13, c[0x0][0x228] ;  /* 0x00008a00000d7ab9 */ /* 0x000fc60000000800 */
[----:B------:R-:W4:Y:S01]  /*a18f0*/  LDL R7, [R1+0x2400] ;  /* 0x0024000001077983 */ /* 0x000f220000100800 */
[----:B------:R-:W-:Y:S01]  /*a1900*/  @P2 LOP3.LUT R52, R52, 0x2, RZ, 0xfc, !PT ;  /* 0x0000000234342812 */ /* 0x000fe200078efcff */
[----:B------:R-:W-:Y:S01]  /*a1910*/  UMOV UR45, UR11 ;  /* 0x0000000b002d7c82 */ /* 0x000fe20008000000 */
[----:B------:R-:W-:Y:S01]  /*a1920*/  ISETP.LT.AND P2, PT, R36, UR17, !P1 ;  /* 0x0000001124007c0c */ /* 0x000fe2000cf41270 */
[----:B------:R-:W-:Y:S01]  /*a1930*/  ULDC UR11, c[0x0][0x228] ;  /* 0x00008a00000b7ab9 */ /* 0x000fe20000000800 */
[----:B------:R-:W-:Y:S01]  /*a1940*/  LOP3.LUT R52, R52, 0xfffffffe, RZ, 0xc0, !PT ;  /* 0xfffffffe34347812 */ /* 0x000fe200078ec0ff */
[----:B------:R-:W-:Y:S01]  /*a1950*/  UMOV UR43, UR9 ;  /* 0x00000009002b7c82 */ /* 0x000fe20008000000 */
[----:B------:R-:W-:Y:S01]  /*a1960*/  ULDC UR9, c[0x0][0x228] ;  /* 0x00008a0000097ab9 */ /* 0x000fe20000000800 */
[----:B------:R-:W-:Y:S01]  /*a1970*/  UMOV UR61, UR7 ;  /* 0x00000007003d7c82 */ /* 0x000fe20008000000 */
[----:B------:R-:W-:Y:S01]  /*a1980*/  @P3 LOP3.LUT R52, R52, 0x1, RZ, 0xfc, !PT ;  /* 0x0000000134343812 */ /* 0x000fe200078efcff */
[----:B------:R-:W-:Y:S01]  /*a1990*/  ULDC UR7, c[0x0][0x228] ;  /* 0x00008a0000077ab9 */ /* 0x000fe20000000800 */
[----:B------:R-:W-:Y:S01]  /*a19a0*/  LOP3.LUT P0, RZ, R0, 0x20000, RZ, 0xc0, !PT ;  /* 0x0002000000ff7812 */ /* 0x000fe2000780c0ff */
[----:B------:R-:W-:Y:S01]  /*a19b0*/  UMOV UR59, UR27 ;  /* 0x0000001b003b7c82 */ /* 0x000fe20008000000 */
[----:B------:R-:W-:Y:S01]  /*a19c0*/  ULDC UR27, c[0x0][0x228] ;  /* 0x00008a00001b7ab9 */ /* 0x000fe20000000800 */
[----:B------:R0:W-:Y:S01]  /*a19d0*/  STL [R1+0x3a8], R52 ;  /* 0x0003a83401007387 */ /* 0x0001e20000100800 */
[----:B------:R-:W-:Y:S01]  /*a19e0*/  UMOV UR37, UR25 ;  /* 0x0000001900257c82 */ /* 0x000fe20008000000 */
[----:B------:R-:W-:Y:S01]  /*a19f0*/  ULDC UR25, c[0x0][0x228] ;  /* 0x00008a0000197ab9 */ /* 0x000fe20000000800 */
[----:B------:R-:W-:Y:S01]  /*a1a00*/  UMOV UR57, UR23 ;  /* 0x0000001700397c82 */ /* 0x000fe20008000000 */
[----:B------:R-:W-:Y:S01]  /*a1a10*/  ULDC UR23, c[0x0][0x228] ;  /* 0x00008a0000177ab9 */ /* 0x000fe20000000800 */
[----:B------:R-:W-:Y:S01]  /*a1a20*/  ULDC UR21, c[0x0][0x228] ;  /* 0x00008a0000157ab9 */ /* 0x000fe20000000800 */
[----:B------:R-:W-:Y:S01]  /*a1a30*/  ULDC UR19, c[0x0][0x228] ;  /* 0x00008a0000137ab9 */ /* 0x000fe20000000800 */
[----:B------:R-:W-:Y:S01]  /*a1a40*/  ULDC UR17, c[0x0][0x228] ;  /* 0x00008a0000117ab9 */ /* 0x000fe20000000800 */
[----:B0-----:R-:W4:Y:S04]  /*a1a50*/  LDL.LU R52, [R1+0x380] ;  /* 0x0003800001347983 */ /* 0x001f280000300800 */
[----:B------:R-:W4:Y:S04]  /*a1a60*/  LDL R15, [R1+0x23a8] ;  /* 0x0023a800010f7983 */ /* 0x000f280000100800 */
[----:B------:R-:W4:Y:S04]  /*a1a70*/  LDL R12, [R1+0x2388] ;  /* 0x00238800010c7983 */ /* 0x000f280000100800 */
[----:B------:R-:W4:Y:S04]  /*a1a80*/  LDL R13, [R1+0x2390] ;  /* 0x00239000010d7983 */ /* 0x000f280000100800 */
[----:B------:R-:W4:Y:S04]  /*a1a90*/  LDL R14, [R1+0x239c] ;  /* 0x00239c00010e7983 */ /* 0x000f280000100800 */
[----:B------:R-:W4:Y:S04]  /*a1aa0*/  LDL R37, [R1+0x23a4] ;  /* 0x0023a40001257983 */ /* 0x000f280000100800 */
[----:B------:R-:W4:Y:S04]  /*a1ab0*/  LDL R38, [R1+0x23b0] ;  /* 0x0023b00001267983 */ /* 0x000f280000100800 */
[----:B------:R-:W4:Y:S04]  /*a1ac0*/  LDL R16, [R1+0x23b8] ;  /* 0x0023b80001107983 */ /* 0x000f280000100800 */
[----:B------:R-:W4:Y:S01]  /*a1ad0*/  LDL R3, [R1+0x23c4] ;  /* 0x0023c40001037983 */ /* 0x000f220000100800 */
[----:B--2---:R-:W-:Y:S01]  /*a1ae0*/  ISETP.LT.AND P3, PT, R5, UR15, !P1 ;  /* 0x0000000f05007c0c */ /* 0x004fe2000cf61270 */
[----:B------:R-:W-:Y:S01]  /*a1af0*/  ULDC UR15, c[0x0][0x228] ;  /* 0x00008a00000f7ab9 */ /* 0x000fe20000000800 */
[----:B------:R-:W-:-:S04]  /*a1b00*/  LOP3.LUT R48, R48, 0x7fffffff, RZ, 0xc0, !PT ;  /* 0x7fffffff30307812 */ /* 0x000fc800078ec0ff */
[----:B------:R-:W-:-:S04]  /*a1b10*/  @P2 LOP3.LUT R48, R48, 0x80000000, RZ, 0xfc, !PT ;  /* 0x8000000030302812 */ /* 0x000fc800078efcff */
[----:B------:R-:W-:-:S04]  /*a1b20*/  LOP3.LUT R48, R48, 0xbfffffff, RZ, 0xc0, !PT ;  /* 0xbfffffff30307812 */ /* 0x000fc800078ec0ff */
[----:B------:R-:W-:-:S04]  /*a1b30*/  @P3 LOP3.LUT R48, R48, 0x40000000, RZ, 0xfc, !PT ;  /* 0x4000000030303812 */ /* 0x000fc800078efcff */
[----:B------:R-:W-:Y:S02]  /*a1b40*/  LOP3.LUT R48, R48, 0xdfffffff, RZ, 0xc0, !PT ;  /* 0xdfffffff30307812 */ /* 0x000fe400078ec0ff */
[----:B---3--:R-:W-:Y:S01]  /*a1b50*/  ISETP.LT.AND P2, PT, R6, UR13, !P1 ;  /* 0x0000000d06007c0c */ /* 0x008fe2000cf41270 */
[----:B------:R-:W-:Y:S01]  /*a1b60*/  ULDC UR13, c[0x0][0x228] ;  /* 0x00008a00000d7ab9 */ /* 0x000fe20000000800 */
[----:B----4-:R-:W-:Y:S01]  /*a1b70*/  ISETP.LT.AND P3, PT, R7, UR11, !P1 ;  /* 0x0000000b07007c0c */ /* 0x010fe2000cf61270 */
[----:B------:R-:W-:-:S10]  /*a1b80*/  ULDC UR11, c[0x0][0x228] ;  /* 0x00008a00000b7ab9 */ /* 0x000fd40000000800 */
        /* <DEDUP_REMOVED lines=72> */
[----:B------:R-:W-:Y:S02]  /*a2010*/  LOP3.LUT P1, RZ, R0, 0x10000, RZ, 0xc0, !PT ;  /* 0x0001000000ff7812 */ /* 0x000fe4000782c0ff */
[----:B------:R-:W-:-:S04]  /*a2020*/  LOP3.LUT R48, R48, 0xfffffbff, RZ, 0xc0, !PT ;  /* 0xfffffbff30307812 */ /* 0x000fc800078ec0ff */
[----:B------:R-:W-:Y:S02]  /*a2030*/  @P0 LOP3.LUT R48, R48, 0x400, RZ, 0xfc, !PT ;  /* 0x0000040030300812 */ /* 0x000fe400078efcff */
[----:B------:R-:W-:Y:S02]  /*a2040*/  ISETP.LT.AND P0, PT, R15, UR59, !P1 ;  /* 0x0000003b0f007c0c */ /* 0x000fe4000cf01270 */
[----:B------:R-:W-:Y:S02]  /*a2050*/  ISETP.LT.AND P3, PT, R12, UR35, !P1 ;  /* 0x000000230c007c0c */ /* 0x000fe4000cf61270 */
[----:B------:R-:W-:Y:S02]  /*a2060*/  LOP3.LUT R48, R48, 0xffffffdf, RZ, 0xc0, !PT ;  /* 0xffffffdf30307812 */ /* 0x000fe400078ec0ff */
[----:B------:R-:W-:Y:S02]  /*a2070*/  ISETP.LT.AND P2, PT, R13, UR33, !P1 ;  /* 0x000000210d007c0c */ /* 0x000fe4000cf41270 */
[----:B------:R-:W-:Y:S01]  /*a2080*/  LOP3.LUT R52, R52, 0x7fffffff, RZ, 0xc0, !PT ;  /* 0x7fffffff34347812 */ /* 0x000fe200078ec0ff */
[----:B------:R-:W-:Y:S01]  /*a2090*/  UMOV UR59, UR39 ;  /* 0x00000027003b7c82 */ /* 0x000fe20008000000 */
[----:B------:R-:W-:Y:S01]  /*a20a0*/  ULDC UR35, c[0x0][0x228] ;  /* 0x00008a0000237ab9 */ /* 0x000fe20000000800 */
[----:B------:R-:W-:Y:S01]  /*a20b0*/  ULDC UR33, c[0x0][0x228] ;  /* 0x00008a0000217ab9 */ /* 0x000fe20000000800 */
[----:B------:R-:W-:Y:S01]  /*a20c0*/  ULDC UR39, c[0x0][0x228] ;  /* 0x00008a0000277ab9 */ /* 0x000fe20000000800 */
[----:B------:R-:W-:-:S04]  /*a20d0*/  @P0 LOP3.LUT R48, R48, 0x20, RZ, 0xfc, !PT ;  /* 0x0000002030300812 */ /* 0x000fc800078efcff */
        /* <DEDUP_REMOVED lines=31> */
[----:B------:R-:W-:-:S05]  /*a22d0*/  @P3 LOP3.LUT R48, R48, 0x1, RZ, 0xfc, !PT ;  /* 0x0000000130303812 */ /* 0x000fca00078efcff */
[----:B------:R0:W-:Y:S04]  /*a22e0*/  STL [R1+0x384], R48 ;  /* 0x0003843001007387 */ /* 0x0001e80000100800 */
[----:B0-----:R-:W2:Y:S01]  /*a22f0*/  LDL.LU R48, [R1+0x37c] ;  /* 0x00037c0001307983 */ /* 0x001ea20000300800 */
[----:B------:R-:W-:Y:S01]  /*a2300*/  ISETP.LT.AND P2, PT, R36, UR17, !P1 ;  /* 0x0000001124007c0c */ /* 0x000fe2000cf41270 */
[----:B------:R-:W-:Y:S01]  /*a2310*/  ULDC UR17, c[0x0][0x228] ;  /* 0x00008a0000117ab9 */ /* 0x000fe20000000800 */
[----:B------:R-:W-:Y:S01]  /*a2320*/  ISETP.LT.AND P3, PT, R5, UR15, !P1 ;  /* 0x0000000f05007c0c */ /* 0x000fe2000cf61270 */
        /* <DEDUP_REMOVED lines=24> */
[----:B------:R-:W-:Y:S01]  /*a24b0*/  ISETP.LT.AND P2, PT, R13, UR33, !P0 ;  /* 0x000000210d007c0c */ /* 0x000fe2000c741270 */
[----:B------:R-:W-:Y:S01]  /*a24c0*/  UMOV UR59, UR37 ;  /* 0x00000025003b7c82 */ /* 0x000fe20008000000 */
[----:B------:R-:W-:Y:S01]  /*a24d0*/  ULDC UR33, c[0x0][0x228] ;  /* 0x00008a0000217ab9 */ /* 0x000fe20000000800 */
        /* <DEDUP_REMOVED lines=66> */
[----:B--2---:R-:W-:Y:S01]  /*a2900*/  LOP3.LUT R48, R48, 0x7fffffff, RZ, 0xc0, !PT ;  /* 0x7fffffff30307812 */ /* 0x004fe200078ec0ff */
[----:B------:R-:W-:-:S04]  /*a2910*/  UMOV UR59, UR57 ;  /* 0x00000039003b7c82 */ /* 0x000fc80008000000 */
[----:B------:R-:W-:Y:S01]  /*a2920*/  @P0 LOP3.LUT R52, R52, 0x20, RZ, 0xfc, !PT ;  /* 0x0000002034340812 */ /* 0x000fe200078efcff */
[----:B------:R-:W-:Y:S01]  /*a2930*/  ULDC UR39, c[0x0][0x228] ;  /* 0x00008a0000277ab9 */ /* 0x000fe20000000800 */
[----:B------:R-:W-:Y:S02]  /*a2940*/  ULDC UR33, c[0x0][0x228] ;  /* 0x00008a0000217ab9 */ /* 0x000fe40000000800 */
        /* <DEDUP_REMOVED lines=35> */
[----:B------:R-:W-:Y:S02]  /*a2b80*/  ULDC UR15, c[0x0][0x228] ;  /* 0x00008a00000f7ab9 */ /* 0x000fe40000000800 */
[----:B------:R0:W-:Y:S02]  /*a2b90*/  STL [R1+0x380], R52 ;  /* 0x0003803401007387 */ /* 0x0001e40000100800 */
[----:B------:R-:W-:Y:S02]  /*a2ba0*/  @P2 LOP3.LUT R48, R48, 0x80000000, RZ, 0xfc, !PT ;  /* 0x8000000030302812 */ /* 0x000fe400078efcff */
[----:B------:R-:W-:Y:S01]  /*a2bb0*/  ISETP.LT.AND P2, PT, R6, UR13, !P1 ;  /* 0x0000000d06007c0c */ /* 0x000fe2000cf41270 */
[----:B------:R-:W-:Y:S01]  /*a2bc0*/  ULDC UR13, c[0x0][0x228] ;  /* 0x00008a00000d7ab9 */ /* 0x000fe20000000800 */
[----:B------:R-:W-:Y:S01]  /*a2bd0*/  LOP3.LUT R48, R48, 0xbfffffff, RZ, 0xc0, !PT ;  /* 0xbfffffff30307812 */ /* 0x000fe200078ec0ff */
[----:B0-----:R-:W2:Y:S03]  /*a2be0*/  LDL.LU R52, [R1+0x378] ;  /* 0x0003780001347983 */ /* 0x001ea60000300800 */
        /* <DEDUP_REMOVED lines=17> */
[----:B------:R-:W-:Y:S01]  /*a2d00*/  ISETP.LT.AND P3, PT, R12, UR37, !P0 ;  /* 0x000000250c007c0c */ /* 0x000fe2000c761270 */
[----:B------:R-:W-:Y:S01]  /*a2d10*/  UMOV UR57, UR55 ;  /* 0x0000003700397c82 */ /* 0x000fe20008000000 */
[----:B------:R-:W-:Y:S01]  /*a2d20*/  LOP3.LUT R48, R48, 0xffdfffff, RZ, 0xc0, !PT ;  /* 0xffdfffff30307812 */ /* 0x000fe200078ec0ff */
[----:B------:R-:W-:Y:S01]  /*a2d30*/  ULDC UR37, c[0x0][0x228] ;  /* 0x00008a0000257ab9 */ /* 0x000fe20000000800 */
[----:B------:R-:W-:Y:S01]  /*a2d40*/  ISETP.LT.AND P2, PT, R13, UR35, !P0 ;  /* 0x000000230d007c0c */ /* 0x000fe2000c741270 */
[----:B------:R-:W-:-:S06]  /*a2d50*/  UMOV UR55, UR53 ;  /* 0x0000003500377c82 */ /* 0x000fcc0008000000 */
[----:B------:R-:W-:Y:S01]  /*a2d60*/  @P1 LOP3.LUT R48, R48, 0x200000, RZ, 0xfc, !PT ;  /* 0x0020000030301812 */ /* 0x000fe200078efcff */
[----:B------:R-:W-:-:S03]  /*a2d70*/  ULDC UR35, c[0x0][0x228] ;  /* 0x00008a0000237ab9 */ /* 0x000fc60000000800 */
[----:B------:R-:W-:-:S04]  /*a2d80*/  LOP3.LUT R48, R48, 0xfdffffff, RZ, 0xc0, !PT ;  /* 0xfdffffff30307812 */ /* 0x000fc800078ec0ff */
[----:B------:R-:W-:Y:S02]  /*a2d90*/  @P3 LOP3.LUT R48, R48, 0x2000000, RZ, 0xfc, !PT ;  /* 0x0200000030303812 */ /* 0x000fe400078efcff */
[----:B------:R-:W-:Y:S01]  /*a2da0*/  ISETP.LT.AND P3, PT, R14, UR31, !P0 ;  /* 0x0000001f0e007c0c */ /* 0x000fe2000c761270 */
[----:B------:R-:W-:Y:S01]  /*a2db0*/  UMOV UR53, UR51 ;  /* 0x0000003300357c82 */ /* 0x000fe20008000000 */
[----:B------:R-:W-:Y:S01]  /*a2dc0*/  LOP3.LUT R48, R48, 0xfeffffff, RZ, 0xc0, !PT ;  /* 0xfeffffff30307812 */ /* 0x000fe200078ec0ff */
[----:B------:R-:W-:-:S03]  /*a2dd0*/  ULDC UR31, c[0x0][0x228] ;  /* 0x00008a00001f7ab9 */ /* 0x000fc60000000800 */
[----:B------:R-:W-:Y:S02]  /*a2de0*/  @P2 LOP3.LUT R48, R48, 0x1000000, RZ, 0xfc, !PT ;  /* 0x0100000030302812 */ /* 0x000fe400078efcff */
[----:B------:R-:W-:Y:S02]  /*a2df0*/  ISETP.LT.AND P2, PT, R37, UR29, !P0 ;  /* 0x0000001d25007c0c */ /* 0x000fe4000c741270 */
[----:B------:R-:W-:Y:S01]  /*a2e00*/  LOP3.LUT P1, RZ, R0, 0x1000, RZ, 0xc0, !PT ;  /* 0x0000100000ff7812 */ /* 0x000fe2000782c0ff */
[----:B------:R-:W-:Y:S01]  /*a2e10*/  UMOV UR51, UR49 ;  /* 0x0000003100337c82 */ /* 0x000fe20008000000 */
[----:B------:R-:W-:Y:S01]  /*a2e20*/  LOP3.LUT R48, R48, 0xff7fffff, RZ, 0xc0, !PT ;  /* 0xff7fffff30307812 */ /* 0x000fe200078ec0ff */
[----:B------:R-:W-:-:S03]  /*a2e30*/  ULDC UR29, c[0x0][0x228] ;  /* 0x00008a00001d7ab9 */ /* 0x000fc60000000800 */
[----:B------:R-:W-:Y:S02]  /*a2e40*/  @P3 LOP3.LUT R48, R48, 0x800000, RZ, 0xfc, !PT ;  /* 0x0080000030303812 */ /* 0x000fe400078efcff */
[----:B------:R-:W-:Y:S01]  /*a2e50*/  ISETP.LT.AND P3, PT, R38, UR27, !P0 ;  /* 0x0000001b26007c0c */ /* 0x000fe2000c761270 */
        /* <DEDUP_REMOVED lines=12> */
[----:B------:R-:W-:Y:S01]  /*a2f20*/  ULDC UR43, c[0x0][0x228] ;  /* 0x00008a00002b7ab9 */ /* 0x000fe20000000800 */
[----:B------:R-:W-:Y:S02]  /*a2f30*/  ULDC UR23, c[0x0][0x228] ;  /* 0x00008a0000177ab9 */ /* 0x000fe40000000800 */
        /* <DEDUP_REMOVED lines=36> */
[----:B------:R-:W-:Y:S02]  /*a3180*/  ISETP.LT.AND P3, PT, R12, UR43, !P1 ;  /* 0x0000002b0c007c0c */ /* 0x000fe4000cf61270 */
[----:B------:R-:W-:Y:S02]  /*a3190*/  LOP3.LUT R48, R48, 0xffffffdf, RZ, 0xc0, !PT ;  /* 0xffffffdf30307812 */ /* 0x000fe400078ec0ff */
[----:B------:R-:W-:Y:S01]  /*a31a0*/  ISETP.LT.AND P2, PT, R13, UR41, !P1 ;  /* 0x000000290d007c0c */ /* 0x000fe2000cf41270 */
[----:B------:R-:W-:Y:S01]  /*a31b0*/  UMOV UR61, UR45 ;  /* 0x0000002d003d7c82 */ /* 0x000fe20008000000 */
[----:B--2---:R-:W-:Y:S01]  /*a31c0*/  LOP3.LUT R52, R52, 0x7fffffff, RZ, 0xc0, !PT ;  /* 0x7fffffff34347812 */ /* 0x004fe200078ec0ff */
[----:B------:R-:W-:-:S04]  /*a31d0*/  UMOV UR59, UR57 ;  /* 0x00000039003b7c82 */ /* 0x000fc80008000000 */
[----:B------:R-:W-:Y:S01]  /*a31e0*/  @P0 LOP3.LUT R48, R48, 0x20, RZ, 0xfc, !PT ;  /* 0x0000002030300812 */ /* 0x000fe200078efcff */
[----:B------:R-:W-:Y:S01]  /*a31f0*/  ULDC UR45, c[0x0][0x228] ;  /* 0x00008a00002d7ab9 */ /* 0x000fe20000000800 */
[----:B------:R-:W-:Y:S01]  /*a3200*/  ULDC UR43, c[0x0][0x228] ;  /* 0x00008a00002b7ab9 */ /* 0x000fe20000000800 */
[----:B------:R-:W-:Y:S01]  /*a3210*/  ULDC UR41, c[0x0][0x228] ;  /* 0x00008a0000297ab9 */ /* 0x000fe20000000800 */
        /* <DEDUP_REMOVED lines=74> */
[----:B------:R-:W-:Y:S01]  /*a36c0*/  ULDC UR47, c[0x0][0x228] ;  /* 0x00008a00002f7ab9 */ /* 0x000fe20000000800 */
[----:B------:R-:W-:Y:S01]  /*a36d0*/  LOP3.LUT P1, RZ, R0, 0x400, RZ, 0xc0, !PT ;  /* 0x0000040000ff7812 */ /* 0x000fe2000782c0ff */
[----:B------:R-:W-:Y:S01]  /*a36e0*/  ULDC UR33, c[0x0][0x228] ;  /* 0x00008a0000217ab9 */ /* 0x000fe20000000800 */
[----:B------:R-:W-:Y:S02]  /*a36f0*/  @P2 LOP3.LUT R52, R52, 0x1000000, RZ, 0xfc, !PT ;  /* 0x0100000034342812 */ /* 0x000fe400078efcff */
[----:B------:R-:W-:Y:S01]  /*a3700*/  ISETP.LT.AND P2, PT, R37, UR31, !P0 ;  /* 0x0000001f25007c0c */ /* 0x000fe2000c741270 */
[----:B------:R-:W-:Y:S01]  /*a3710*/  UMOV UR61, UR49 ;  /* 0x00000031003d7c82 */ /* 0x000fe20008000000 */
[----:B------:R-:W-:Y:S01]  /*a3720*/  LOP3.LUT R52, R52, 0xff7fffff, RZ, 0xc0, !PT ;  /* 0xff7fffff34347812 */ /* 0x000fe200078ec0ff */
[----:B------:R-:W-:Y:S01]  /*a3730*/  ULDC UR31, c[0x0][0x228] ;  /* 0x00008a00001f7ab9 */ /* 0x000fe20000000800 */
[----:B------:R-:W-:-:S02]  /*a3740*/  ULDC UR49, c[0x0][0x228] ;  /* 0x00008a0000317ab9 */ /* 0x000fc40000000800 */
        /* <DEDUP_REMOVED lines=124> */
[----:B------:R-:W-:Y:S01]  /*a3f10*/  ULDC UR35, c[0x0][0x228] ;  /* 0x00008a0000237ab9 */ /* 0x000fe20000000800 */
[----:B------:R-:W-:-:S03]  /*a3f20*/  ULDC UR53, c[0x0][0x228] ;  /* 0x00008a0000357ab9 */ /* 0x000fc60000000800 */
        /* <DEDUP_REMOVED lines=193> */
[----:B------:R-:W-:Y:S01]  /*a4b40*/  ISETP.LT.AND P0, PT, R15, UR59, !P1 ;  /* 0x0000003b0f007c0c */ /* 0x000fe2000cf01270 */
[----:B------:R-:W-:Y:S01]  /*a4b50*/  ULDC UR59, c[0x0][0x228] ;  /* 0x00008a00003b7ab9 */ /* 0x000fe20000000800 */
[----:B------:R-:W-:Y:S01]  /*a4b60*/  ISETP.LT.AND P3, PT, R12, UR55, !P1 ;  /* 0x000000370c007c0c */ /* 0x000fe2000cf61270 */
[----:B------:R-:W-:Y:S01]  /*a4b70*/  ULDC UR55, c[0x0][0x228] ;  /* 0x00008a0000377ab9 */ /* 0x000fe20000000800 */
[----:B------:R-:W-:Y:S02]  /*a4b80*/  LOP3.LUT R52, R52, 0xffffffdf, RZ, 0xc0, !PT ;  /* 0xffffffdf34347812 */ /* 0x000fe400078ec0ff */
[----:B------:R-:W-:Y:S01]  /*a4b90*/  ISETP.LT.AND P2, PT, R13, UR53, !P1 ;  /* 0x000000350d007c0c */ /* 0x000fe2000cf41270 */
[----:B------:R-:W-:-:S06]  /*a4ba0*/  ULDC UR53, c[0x0][0x228] ;  /* 0x00008a0000357ab9 */ /* 0x000fcc0000000800 */
        /* <DEDUP_REMOVED lines=37> */
[----:B--2---:R-:W-:-:S04]  /*a4e00*/  LOP3.LUT R48, R48, 0x7fffffff, RZ, 0xc0, !PT ;  /* 0x7fffffff30307812 */ /* 0x004fc800078ec0ff */
        /* <DEDUP_REMOVED lines=14> */
[----:B------:R-:W-:Y:S01]  /*a4ef0*/  LOP3.LUT P0, RZ, R0, 0x20, RZ, 0xc0, !PT ;  /* 0x0000002000ff7812 */ /* 0x000fe2000780c0ff */
[----:B------:R0:W-:Y:S01]  /*a4f00*/  STL [R1+0x370], R52 ;  /* 0x0003703401007387 */ /* 0x0001e20000100800 */
[----:B------:R-:W-:Y:S01]  /*a4f10*/  LOP3.LUT R48, R48, 0xf7ffffff, RZ, 0xc0, !PT ;  /* 0xf7ffffff30307812 */ /* 0x000fe200078ec0ff */
[----:B------:R-:W-:-:S03]  /*a4f20*/  ULDC UR13, c[0x0][0x228] ;  /* 0x00008a00000d7ab9 */ /* 0x000fc60000000800 */
[----:B------:R-:W-:-:S04]  /*a4f30*/  @P2 LOP3.LUT R48, R48, 0x8000000, RZ, 0xfc, !PT ;  /* 0x0800000030302812 */ /* 0x000fc800078efcff */
[----:B------:R-:W-:Y:S01]  /*a4f40*/  LOP3.LUT R48, R48, 0xfbffffff, RZ, 0xc0, !PT ;  /* 0xfbffffff30307812 */ /* 0x000fe200078ec0ff */
[----:B0-----:R-:W2:Y:S03]  /*a4f50*/  LDL.LU R52, [R1+0x5680] ;  /* 0x0056800001347983 */ /* 0x001ea60000300800 */
[----:B------:R-:W-:Y:S02]  /*a4f60*/  @P1 LOP3.LUT R48, R48, 0x4000000, RZ, 0xfc, !PT ;  /* 0x0400000030301812 */ /* 0x000fe400078efcff */
[----:B------:R-:W-:Y:S02]  /*a4f70*/  ISETP.LT.AND P1, PT, R15, UR61, !P0 ;  /* 0x0000003d0f007c0c */ /* 0x000fe4000c721270 */
[----:B------:R-:W-:Y:S01]  /*a4f80*/  ISETP.LT.AND P3, PT, R12, UR37, !P0 ;  /* 0x000000250c007c0c */ /* 0x000fe2000c761270 */
[----:B------:R-:W-:Y:S01]  /*a4f90*/  ULDC UR37, c[0x0][0x228] ;  /* 0x00008a0000257ab9 */ /* 0x000fe20000000800 */
[----:B------:R-:W-:-:S02]  /*a4fa0*/  LOP3.LUT R48, R48, 0xffdfffff, RZ, 0xc0, !PT ;  /* 0xffdfffff30307812 */ /* 0x000fc400078ec0ff */
        /* <DEDUP_REMOVED lines=50> */
[----:B------:R-:W-:Y:S02]  /*a52d0*/  LOP3.LUT R48, R48, 0xffffefff, RZ, 0xc0, !PT ;  /* 0xffffefff30307812 */ /* 0x000fe400078ec0ff */
[----:B------:R-:W-:Y:S02]  /*a52e0*/  R2UR UR61, R51 ;  /* 0x00000000333d72ca */ /* 0x000fe400000e0000 */
[----:B------:R-:W-:Y:S01]  /*a52f0*/  @P3 LOP3.LUT R48, R48, 0x1000, RZ, 0xfc, !PT ;  /* 0x0000100030303812 */ /* 0x000fe200078efcff */
[----:B------:R-:W3:Y:S01]  /*a5300*/  LDL.LU R51, [R1+0x567c] ;  /* 0x00567c0001337983 */ /* 0x000ee20000300800 */
[----:B------:R-:W-:-:S02]  /*a5310*/  ISETP.LT.AND P3, PT, R12, UR59, !P1 ;  /* 0x0000003b0c007c0c */ /* 0x000fc4000cf61270 */
[----:B------:R-:W-:Y:S02]  /*a5320*/  R2UR UR59, R49 ;  /* 0x00000000313b72ca */ /* 0x000fe400000e0000 */
[----:B------:R-:W4:Y:S01]  /*a5330*/  LDL.LU R49, [R1+0x368] ;  /* 0x0003680001317983 */ /* 0x000f220000300800 */
[----:B------:R-:W-:Y:S01]  /*a5340*/  ISETP.LT.AND P2, PT, R10, UR13, !P0 ;  /* 0x0000000d0a007c0c */ /* 0x000fe2000c741270 */
[----:B------:R-:W-:Y:S01]  /*a5350*/  ULDC UR13, c[0x0][0x228] ;  /* 0x00008a00000d7ab9 */ /* 0x000fe20000000800 */
[----:B------:R-:W-:Y:S01]  /*a5360*/  ISETP.LT.AND P0, PT, R11, UR29, !P0 ;  /* 0x0000001d0b007c0c */ /* 0x000fe2000c701270 */
[----:B------:R-:W-:Y:S01]  /*a5370*/  ULDC UR29, c[0x0][0x228] ;  /* 0x00008a00001d7ab9 */ /* 0x000fe20000000800 */
[----:B------:R-:W-:-:S09]  /*a5380*/  LOP3.LUT R48, R48, 0xfffff7ff, RZ, 0xc0, !PT ;  /* 0xfffff7ff30307812 */ /* 0x000fd200078ec0ff */
        /* <DEDUP_REMOVED lines=46> */
[----:B------:R-:W-:Y:S01]  /*a5670*/  ULDC UR39, c[0x0][0x228] ;  /* 0x00008a0000277ab9 */ /* 0x000fe20000000800 */
[----:B------:R-:W-:Y:S02]  /*a5680*/  LOP3.LUT P0, RZ, R0, 0x8, RZ, 0xc0, !PT ;  /* 0x0000000800ff7812 */ /* 0x000fe4000780c0ff */
[----:B----4-:R-:W-:-:S07]  /*a5690*/  LOP3.LUT R49, R49, 0x7fffffff, RZ, 0xc0, !PT ;  /* 0x7fffffff31317812 */ /* 0x010fce00078ec0ff */
        /* <DEDUP_REMOVED lines=74> */
[----:B------:R-:W-:Y:S02]  /*a5b40*/  LOP3.LUT R49, R49, 0xffffefff, RZ, 0xc0, !PT ;  /* 0xffffefff31317812 */ /* 0x000fe400078ec0ff */
[----:B------:R-:W-:Y:S02]  /*a5b50*/  R2UR UR59, R47 ;  /* 0x000000002f3b72ca */ /* 0x000fe400000e0000 */
[----:B------:R-:W-:Y:S02]  /*a5b60*/  @P3 LOP3.LUT R49, R49, 0x1000, RZ, 0xfc, !PT ;  /* 0x0000100031313812 */ /* 0x000fe400078efcff */
[----:B------:R-:W-:Y:S01]  /*a5b70*/  ISETP.LT.AND P0, PT, R11, UR33, !P0 ;  /* 0x000000210b007c0c */ /* 0x000fe2000c701270 */
[----:B------:R-:W-:Y:S01]  /*a5b80*/  ULDC UR33, c[0x0][0x228] ;  /* 0x00008a0000217ab9 */ /* 0x000fe20000000800 */
[----:B------:R-:W-:-:S02]  /*a5b90*/  LOP3.LUT R49, R49, 0xfffff7ff, RZ, 0xc0, !PT ;  /* 0xfffff7ff31317812 */ /* 0x000fc400078ec0ff */
[----:B------:R-:W-:Y:S02]  /*a5ba0*/  LOP3.LUT P1, RZ, R0, 0x4, RZ, 0xc0, !PT ;  /* 0x0000000400ff7812 */ /* 0x000fe4000782c0ff */
[----:B------:R-:W-:-:S03]  /*a5bb0*/  @P2 LOP3.LUT R49, R49, 0x800, RZ, 0xfc, !PT ;  /* 0x0000080031312812 */ /* 0x000fc600078efcff */
        /* <DEDUP_REMOVED lines=43> */
[----:B------:R-:W-:Y:S02]  /*a5e70*/  ULDC UR45, c[0x0][0x228] ;  /* 0x00008a00002d7ab9 */ /* 0x000fe40000000800 */
[----:B------:R0:W-:Y:S01]  /*a5e80*/  STL [R1+0x368], R49 ;  /* 0x0003683101007387 */ /* 0x0001e20000100800 */
[----:B------:R-:W-:Y:S01]  /*a5e90*/  ISETP.LT.AND P3, PT, R5, UR43, !P1 ;  /* 0x0000002b05007c0c */ /* 0x000fe2000cf61270 */
[----:B------:R-:W-:Y:S02]  /*a5ea0*/  ULDC UR43, c[0x0][0x228] ;  /* 0x00008a00002b7ab9 */ /* 0x000fe40000000800 */
[----:B0-----:R-:W4:Y:S01]  /*a5eb0*/  LDL.LU R49, [R1+0x360] ;  /* 0x0003600001317983 */ /* 0x001f220000300800 */
[----:B--2---:R-:W-:-:S05]  /*a5ec0*/  LOP3.LUT R48, R48, 0x7fffffff, RZ, 0xc0, !PT ;  /* 0x7fffffff30307812 */ /* 0x004fca00078ec0ff */
        /* <DEDUP_REMOVED lines=130> */
[----:B----4-:R-:W-:-:S09]  /*a66f0*/  LOP3.LUT R49, R49, 0x7fffffff, RZ, 0xc0, !PT ;  /* 0x7fffffff31317812 */ /* 0x010fd200078ec0ff */
        /* <DEDUP_REMOVED lines=15> */
[----:B------:R-:W-:Y:S02]  /*a67f0*/  R2UR UR61, R44 ;  /* 0x000000002c3d72ca */ /* 0x000fe400000e0000 */
[----:B------:R-:W-:-:S04]  /*a6800*/  LOP3.LUT R49, R49, 0xf7ffffff, RZ, 0xc0, !PT ;  /* 0xf7ffffff31317812 */ /* 0x000fc800078ec0ff */
[----:B------:R-:W-:Y:S02]  /*a6810*/  @P2 LOP3.LUT R49, R49, 0x8000000, RZ, 0xfc, !PT ;  /* 0x0800000031312812 */ /* 0x000fe400078efcff */
[----:B------:R-:W-:Y:S02]  /*a6820*/  LOP3.LUT P0, RZ, R2, 0x80000000, RZ, 0xc0, !PT ;  /* 0x8000000002ff7812 */ /* 0x000fe4000780c0ff */
        /* <DEDUP_REMOVED lines=70> */
[----:B------:R-:W-:Y:S01]  /*a6c90*/  IMAD.MOV.U32 R43, RZ, RZ, R50 ;  /* 0x000000ffff2b7224 */ /* 0x000fe200078e0032 */
[----:B------:R-:W-:Y:S01]  /*a6ca0*/  LOP3.LUT R49, R49, 0xffffffdf, RZ, 0xc0, !PT ;  /* 0xffffffdf31317812 */ /* 0x000fe200078ec0ff */
[----:B------:R-:W4:Y:S01]  /*a6cb0*/  LDL.LU R50, [R1+0x5678] ;  /* 0x0056780001327983 */ /* 0x000f220000300800 */
[----:B------:R-:W-:Y:S01]  /*a6cc0*/  LOP3.LUT P0, RZ, R2, 0x20000000, RZ, 0xc0, !PT ;  /* 0x2000000002ff7812 */ /* 0x000fe2000780c0ff */
[----:B------:R-:W-:-:S06]  /*a6cd0*/  ULDC UR37, c[0x0][0x228] ;  /* 0x00008a0000257ab9 */ /* 0x000fcc0000000800 */
        /* <DEDUP_REMOVED lines=39> */
[----:B------:R-:W-:Y:S02]  /*a6f50*/  R2UR UR57, R42 ;  /* 0x000000002a3972ca */ /* 0x000fe400000e0000 */
[----:B------:R-:W-:Y:S01]  /*a6f60*/  ISETP.LT.AND P2, PT, R6, UR43, !P1 ;  /* 0x0000002b06007c0c */ /* 0x000fe2000cf41270 */
[----:B------:R-:W2:Y:S01]  /*a6f70*/  LDL.LU R42, [R1+0xc] ;  /* 0x00000c00012a7983 */ /* 0x000ea20000300800 */
[----:B------:R-:W-:Y:S01]  /*a6f80*/  LOP3.LUT R48, R48, 0xbfffffff, RZ, 0xc0, !PT ;  /* 0xbfffffff30307812 */ /* 0x000fe200078ec0ff */
[----:B------:R-:W-:Y:S01]  /*a6f90*/  ULDC UR43, c[0x0][0x228] ;  /* 0x00008a00002b7ab9 */ /* 0x000fe20000000800 */
[----:B------:R-:W-:Y:S01]  /*a6fa0*/  R2UR UR53, R41 ;  /* 0x00000000293572ca */ /* 0x000fe200000e0000 */
[----:B------:R0:W-:Y:S01]  /*a6fb0*/  STL [R1+0x360], R49 ;  /* 0x0003603101007387 */ /* 0x0001e20000100800 */
[----:B------:R-:W-:-:S02]  /*a6fc0*/  @P3 LOP3.LUT R48, R48, 0x40000000, RZ, 0xfc, !PT ;  /* 0x4000000030303812 */ /* 0x000fc400078efcff */
[----:B------:R-:W-:Y:S01]  /*a6fd0*/  ISETP.LT.AND P3, PT, R7, UR41, !P1 ;  /* 0x0000002907007c0c */ /* 0x000fe2000cf61270 */
[----:B------:R-:W-:Y:S01]  /*a6fe0*/  ULDC UR41, c[0x0][0x228] ;  /* 0x00008a0000297ab9 */ /* 0x000fe20000000800 */
[----:B0-----:R-:W2:Y:S04]  /*a6ff0*/  LDL.LU R49, [R1+0x5674] ;  /* 0x0056740001317983 */ /* 0x001ea80000300800 */
[----:B------:R-:W3:Y:S01]  /*a7000*/  LDL.LU R41, [R1+0x358] ;  /* 0x0003580001297983 */ /* 0x000ee20000300800 */
        /* <DEDUP_REMOVED lines=73> */
[----:B------:R-:W-:Y:S02]  /*a74a0*/  LOP3.LUT P1, RZ, R2, 0x10000000, RZ, 0xc0, !PT ;  /* 0x1000000002ff7812 */ /* 0x000fe4000782c0ff */
        /* <DEDUP_REMOVED lines=42> */
[----:B------:R-:W-:-:S03]  /*a7750*/  R2UR UR51, R40 ;  /* 0x00000000283372ca */ /* 0x000fc600000e0000 */
[----:B------:R0:W-:Y:S04]  /*a7760*/  STL [R1+0x35c], R48 ;  /* 0x00035c3001007387 */ /* 0x0001e80000100800 */
[----:B0-----:R-:W2:Y:S04]  /*a7770*/  LDL.LU R48, [R1+0x5670] ;  /* 0x0056700001307983 */ /* 0x001ea80000300800 */
[----:B------:R-:W4:Y:S01]  /*a7780*/  LDL.LU R40, [R1+0x354] ;  /* 0x0003540001287983 */ /* 0x000f220000300800 */
[----:B------:R-:W-:Y:S01]  /*a7790*/  ISETP.LT.AND P3, PT, R36, UR43, !P1 ;  /* 0x0000002b24007c0c */ /* 0x000fe2000cf61270 */
[----:B------:R-:W-:Y:S01]  /*a77a0*/  ULDC UR43, c[0x0][0x228] ;  /* 0x00008a00002b7ab9 */ /* 0x000fe20000000800 */
[----:B------:R-:W-:Y:S01]  /*a77b0*/  ISETP.LT.AND P2, PT, R5, UR35, !P1 ;  /* 0x0000002305007c0c */ /* 0x000fe2000cf41270 */
[----:B------:R-:W-:Y:S01]  /*a77c0*/  ULDC UR35, c[0x0][0x228] ;  /* 0x00008a0000237ab9 */ /* 0x000fe20000000800 */
[----:B---3--:R-:W-:-:S09]  /*a77d0*/  LOP3.LUT R41, R41, 0x7fffffff, RZ, 0xc0, !PT ;  /* 0x7fffffff29297812 */ /* 0x008fd200078ec0ff */
        /* <DEDUP_REMOVED lines=77> */
[----:B------:R-:W-:Y:S01]  /*a7cb0*/  @P3 LOP3.LUT R41, R41, 0x1000, RZ, 0xfc, !PT ;  /* 0x0000100029293812 */ /* 0x000fe200078efcff */
[----:B------:R-:W3:Y:S01]  /*a7cc0*/  LDL.LU R39, [R1+0x350] ;  /* 0x0003500001277983 */ /* 0x000ee20000300800 */
        /* <DEDUP_REMOVED lines=50> */
[----:B----4-:R-:W-:-:S04]  /*a7ff0*/  LOP3.LUT R40, R40, 0x7fffffff, RZ, 0xc0, !PT ;  /* 0x7fffffff28287812 */ /* 0x010fc800078ec0ff */
[----:B------:R-:W-:Y:S02]  /*a8000*/  @P2 LOP3.LUT R40, R40, 0x80000000, RZ, 0xfc, !PT ;  /* 0x8000000028282812 */ /* 0x000fe400078efcff */
[----:B------:R-:W-:Y:S02]  /*a8010*/  ISETP.LT.AND P2, PT, R6, UR29, !P1 ;  /* 0x0000001d06007c0c */ /* 0x000fe4000cf41270 */
[----:B------:R-:W-:Y:S02]  /*a8020*/  R2UR UR57, R9 ;  /* 0x00000000093972ca */ /* 0x000fe400000e0000 */
[----:B------:R-:W-:Y:S01]  /*a8030*/  LOP3.LUT P0, RZ, R2, 0x2000000, RZ, 0xc0, !PT ;  /* 0x0200000002ff7812 */ /* 0x000fe2000780c0ff */
[----:B------:R-:W-:Y:S01]  /*a8040*/  STL [R1+0x358], R41 ;  /* 0x0003582901007387 */ /* 0x000fe20000100800 */
        /* <DEDUP_REMOVED lines=122> */
[----:B------:R-:W-:Y:S04]  /*a87f0*/  STL [R1+0x354], R40 ;  /* 0x0003542801007387 */ /* 0x000fe80000100800 */
[----:B------:R-:W4:Y:S01]  /*a8800*/  LDL.LU R9, [R1+0x34c] ;  /* 0x00034c0001097983 */ /* 0x000f220000300800 */
[----:B------:R-:W-:Y:S01]  /*a8810*/  ISETP.LT.AND P2, PT, R36, UR27, !P1 ;  /* 0x0000001b24007c0c */ /* 0x000fe2000cf41270 */
[----:B------:R-:W-:Y:S01]  /*a8820*/  ULDC UR27, c[0x0][0x228] ;  /* 0x00008a00001b7ab9 */ /* 0x000fe20000000800 */
[----:B------:R-:W-:Y:S01]  /*a8830*/  ISETP.LT.AND P3, PT, R5, UR29, !P1 ;  /* 0x0000001d05007c0c */ /* 0x000fe2000cf61270 */
[----:B------:R-:W2:Y:S01]  /*a8840*/  LDL.LU R8, [R1+0x348] ;  /* 0x0003480001087983 */ /* 0x000ea20000300800 */
[----:B---3--:R-:W-:Y:S01]  /*a8850*/  LOP3.LUT R39, R39, 0x7fffffff, RZ, 0xc0, !PT ;  /* 0x7fffffff27277812 */ /* 0x008fe200078ec0ff */
        /* <DEDUP_REMOVED lines=19> */
[----:B------:R-:W-:-:S02]  /*a8990*/  ISETP.LT.AND P2, PT, R15, UR5, !P0 ;  /* 0x000000050f007c0c */ /* 0x000fc4000c741270 */
        /* <DEDUP_REMOVED lines=111> */
[----:B------:R-:W-:Y:S02]  /*a9090*/  LOP3.LUT P0, RZ, R2, 0x200000, RZ, 0xc0, !PT ;  /* 0x0020000002ff7812 */ /* 0x000fe4000780c0ff */
[----:B--2---:R-:W-:Y:S01]  /*a90a0*/  LOP3.LUT R8, R8, 0x7fffffff, RZ, 0xc0, !PT ;  /* 0x7fffffff08087812 */ /* 0x004fe200078ec0ff */
        /* <DEDUP_REMOVED lines=126> */
[----:B------:R-:W-:-:S04]  /*a9890*/  ULDC UR55, c[0x0][0x228] ;  /* 0x00008a0000377ab9 */ /* 0x000fc80000000800 */
[----:B------:R-:W-:Y:S02]  /*a98a0*/  @P2 LOP3.LUT R8, R8, 0x80000000, RZ, 0xfc, !PT ;  /* 0x8000000008082812 */ /* 0x000fe400078efcff */
[----:B------:R-:W-:Y:S01]  /*a98b0*/  ISETP.LT.AND P2, PT, R6, UR25, !P1 ;  /* 0x0000001906007c0c */ /* 0x000fe2000cf41270 */
[----:B------:R0:W-:Y:S01]  /*a98c0*/  STL [R1+0x34c], R9 ;  /* 0x00034c0901007387 */ /* 0x0001e20000100800 */
[----:B------:R-:W-:Y:S01]  /*a98d0*/  LOP3.LUT R8, R8, 0xbfffffff, RZ, 0xc0, !PT ;  /* 0xbfffffff08087812 */ /* 0x000fe200078ec0ff */
[----:B------:R-:W-:-:S03]  /*a98e0*/  ULDC UR25, c[0x0][0x228] ;  /* 0x00008a0000197ab9 */ /* 0x000fc60000000800 */
[----:B------:R-:W-:Y:S02]  /*a98f0*/  @P3 LOP3.LUT R8, R8, 0x40000000, RZ, 0xfc, !PT ;  /* 0x4000000008083812 */ /* 0x000fe400078efcff */
[----:B------:R-:W-:Y:S01]  /*a9900*/  ISETP.LT.AND P3, PT, R7, UR23, !P1 ;  /* 0x0000001707007c0c */ /* 0x000fe2000cf61270 */
[----:B------:R-:W-:Y:S01]  /*a9910*/  ULDC UR23, c[0x0][0x228] ;  /* 0x00008a0000177ab9 */ /* 0x000fe20000000800 */
[----:B------:R-:W-:Y:S01]  /*a9920*/  LOP3.LUT R8, R8, 0xdfffffff, RZ, 0xc0, !PT ;  /* 0xdfffffff08087812 */ /* 0x000fe200078ec0ff */
[----:B0-----:R-:W2:Y:S03]  /*a9930*/  LDL.LU R9, [R1+0x344] ;  /* 0x0003440001097983 */ /* 0x001ea60000300800 */
        /* <DEDUP_REMOVED lines=118> */
[----:B0-----:R-:W3:Y:S01]  /*aa0a0*/  LDL.LU R8, [R1+0x340] ;  /* 0x0003400001087983 */ /* 0x001ee20000300800 */
[----:B------:R-:W-:Y:S01]  /*aa0b0*/  ISETP.LT.AND P2, PT, R36, UR12, !P1 ;  /* 0x0000000c24007c0c */ /* 0x000fe2000cf41270 */
[----:B------:R-:W-:Y:S01]  /*aa0c0*/  ULDC UR12, c[0x0][0x228] ;  /* 0x00008a00000c7ab9 */ /* 0x000fe20000000800 */
[----:B------:R-:W-:Y:S01]  /*aa0d0*/  ISETP.LT.AND P3, PT, R5, UR13, !P1 ;  /* 0x0000000d05007c0c */ /* 0x000fe2000cf61270 */
[----:B------:R-:W-:Y:S01]  /*aa0e0*/  ULDC UR13, c[0x0][0x228] ;  /* 0x00008a00000d7ab9 */ /* 0x000fe20000000800 */
[----:B--2---:R-:W-:-:S09]  /*aa0f0*/  LOP3.LUT R9, R9, 0x7fffffff, RZ, 0xc0, !PT ;  /* 0x7fffffff09097812 */ /* 0x004fd200078ec0ff */
        /* <DEDUP_REMOVED lines=129> */
[----:B---3--:R-:W-:-:S04]  /*aa910*/  LOP3.LUT R8, R8, 0x7fffffff, RZ, 0xc0, !PT ;  /* 0x7fffffff08087812 */ /* 0x008fc800078ec0ff */
        /* <DEDUP_REMOVED lines=87> */
[----:B------:R-:W-:Y:S02]  /*aae90*/  LOP3.LUT R8, R8, 0xffffffdf, RZ, 0xc0, !PT ;  /* 0xffffffdf08087812 */ /* 0x000fe400078ec0ff */
[----:B------:R-:W-:Y:S01]  /*aaea0*/  ISETP.LT.AND P3, PT, R12, UR20, !P1 ;  /* 0x000000140c007c0c */ /* 0x000fe2000cf61270 */
        /* <DEDUP_REMOVED lines=37> */
[----:B------:R-:W-:Y:S02]  /*ab100*/  LOP3.LUT R61, R61, 0x7fffffff, RZ, 0xc0, !PT ;  /* 0x7fffffff3d3d7812 */ /* 0x000fe400078ec0ff */
[----:B------:R-:W-:Y:S02]  /*ab110*/  @P3 LOP3.LUT R8, R8, 0x1, RZ, 0xfc, !PT ;  /* 0x0000000108083812 */ /* 0x000fe400078efcff */
[----:B------:R-:W-:Y:S01]  /*ab120*/  ISETP.LT.AND P3, PT, R5, UR15, !P1 ;  /* 0x0000000f05007c0c */ /* 0x000fe2000cf61270 */
[----:B------:R-:W-:-:S04]  /*ab130*/  ULDC UR15, c[0x0][0x228] ;  /* 0x00008a00000f7ab9 */ /* 0x000fc80000000800 */
        /* <DEDUP_REMOVED lines=793> */
[----:B------:R-:W-:Y:S01]  /*ae2d0*/  ISETP.LT.AND P2, PT, R11, UR6, !P2 ;  /* 0x000000060b007c0c */ /* 0x000fe2000d741270 */
[----:B------:R-:W-:Y:S01]  /*ae2e0*/  ULDC UR6, c[0x0][0x228] ;  /* 0x00008a0000067ab9 */ /* 0x000fe20000000800 */
[----:B------:R-:W-:Y:S02]  /*ae2f0*/  LOP3.LUT R54, R54, 0xf7ffffff, RZ, 0xc0, !PT ;  /* 0xf7ffffff36367812 */ /* 0x000fe400078ec0ff */
[----:B------:R-:W-:-:S07]  /*ae300*/  LOP3.LUT P0, RZ, R2, 0x2, RZ, 0xc0, !PT ;  /* 0x0000000202ff7812 */ /* 0x000fce000780c0ff */
        /* <DEDUP_REMOVED lines=24> */
[----:B------:R-:W-:Y:S02]  /*ae490*/  LOP3.LUT R53, R53, 0x7fffffff, RZ, 0xc0, !PT ;  /* 0x7fffffff35357812 */ /* 0x000fe400078ec0ff */
[----:B------:R-:W-:Y:S02]  /*ae4a0*/  LOP3.LUT R52, R52, 0x7fffffff, RZ, 0xc0, !PT ;  /* 0x7fffffff34347812 */ /* 0x000fe400078ec0ff */
[----:B------:R-:W-:Y:S01]  /*ae4b0*/  LOP3.LUT R51, R51, 0x7fffffff, RZ, 0xc0, !PT ;  /* 0x7fffffff33337812 */ /* 0x000fe200078ec0ff */
[----:B------:R-:W-:Y:S01]  /*ae4c0*/  STL [R1+0x344], R9 ;  /* 0x0003440901007387 */ /* 0x000fe20000100800 */
[----:B------:R-:W-:Y:S01]  /*ae4d0*/  LOP3.LUT R54, R54, 0xffefffff, RZ, 0xc0, !PT ;  /* 0xffefffff36367812 */ /* 0x000fe200078ec0ff */
[----:B------:R-:W-:-:S04]  /*ae4e0*/  ULDC UR33, c[0x0][0x228] ;  /* 0x00008a0000217ab9 */ /* 0x000fc80000000800 */
        /* <DEDUP_REMOVED lines=64> */
[----:B------:R0:W-:Y:S01]  /*ae8f0*/  STL [R1+0x340], R8 ;  /* 0x0003400801007387 */ /* 0x0001e20000100800 */
[----:B------:R-:W-:Y:S01]  /*ae900*/  LOP3.LUT R54, R54, 0xffffffef, RZ, 0xc0, !PT ;  /* 0xffffffef36367812 */ /* 0x000fe200078ec0ff */
[----:B------:R-:W-:-:S08]  /*ae910*/  ULDC UR32, c[0x0][0x228] ;  /* 0x00008a0000207ab9 */ /* 0x000fd00000000800 */
[----:B------:R-:W-:Y:S01]  /*ae920*/  @P0 LOP3.LUT R54, R54, 0x10, RZ, 0xfc, !PT ;  /* 0x0000001036360812 */ /* 0x000fe200078efcff */
[----:B0-----:R-:W2:Y:S01]  /*ae930*/  LDL.LU R8, [R1+0x4c58] ;  /* 0x004c580001087983 */ /* 0x001ea20000300800 */
        /* <DEDUP_REMOVED lines=35> */
[----:B------:R-:W-:-:S09]  /*aeb70*/  LOP3.LUT R53, R53, 0xf7ffffff, RZ, 0xc0, !PT ;  /* 0xf7ffffff35357812 */ /* 0x000fd200078ec0ff */
        /* <DEDUP_REMOVED lines=130> */
[----:B------:R-:W-:Y:S02]  /*af3a0*/  LOP3.LUT R52, R52, 0xfbffffff, RZ, 0xc0, !PT ;  /* 0xfbffffff34347812 */ /* 0x000fe400078ec0ff */
[----:B------:R-:W-:-:S09]  /*af3b0*/  LOP3.LUT P2, RZ, R60, 0x8000, RZ, 0xc0, !PT ;  /* 0x000080003cff7812 */ /* 0x000fd2000784c0ff */
        /* <DEDUP_REMOVED lines=101> */
[----:B------:R-:W-:Y:S01]  /*afa10*/  ISETP.LT.AND P0, PT, R35, UR29, !P3 ;  /* 0x0000001d23007c0c */ /* 0x000fe2000df01270 */
[----:B------:R-:W-:Y:S01]  /*afa20*/  ULDC UR29, c[0x0][0x228] ;  /* 0x00008a00001d7ab9 */ /* 0x000fe20000000800 */
[----:B------:R-:W-:-:S04]  /*afa30*/  LOP3.LUT R52, R52, 0xfffffffd, RZ, 0xc0, !PT ;  /* 0xfffffffd34347812 */ /* 0x000fc800078ec0ff */
[----:B------:R-:W-:Y:S02]  /*afa40*/  @P1 LOP3.LUT R52, R52, 0x2, RZ, 0xfc, !PT ;  /* 0x0000000234341812 */ /* 0x000fe400078efcff */
[----:B------:R-:W-:Y:S01]  /*afa50*/  ISETP.LT.AND P1, PT, R5, UR27, !P3 ;  /* 0x0000001b05007c0c */ /* 0x000fe2000df21270 */
[----:B------:R-:W-:Y:S01]  /*afa60*/  ULDC UR27, c[0x0][0x228] ;  /* 0x00008a00001b7ab9 */ /* 0x000fe20000000800 */
[----:B------:R-:W-:Y:S02]  /*afa70*/  LOP3.LUT R52, R52, 0xfffffffe, RZ, 0xc0, !PT ;  /* 0xfffffffe34347812 */ /* 0x000fe400078ec0ff */
[----:B------:R-:W-:Y:S02]  /*afa80*/  @P2 LOP3.LUT R51, R51, 0x80000000, RZ, 0xfc, !PT ;  /* 0x8000000033332812 */ /* 0x000fe400078efcff */
        /* <DEDUP_REMOVED lines=61> */
[----:B------:R-:W-:Y:S01]  /*afe60*/  ULDC.64 UR34, c[0x0][0x228] ;  /* 0x00008a0000227ab9 */ /* 0x000fe20000000a00 */
        /* <DEDUP_REMOVED lines=58> */
[----:B------:R-:W-:Y:S02]  /*b0210*/  LOP3.LUT R51, R51, 0xfffffffd, RZ, 0xc0, !PT ;  /* 0xfffffffd33337812 */ /* 0x000fe400078ec0ff */
[----:B------:R-:W-:Y:S02]  /*b0220*/  LOP3.LUT R50, R50, 0x7fffffff, RZ, 0xc0, !PT ;  /* 0x7fffffff32327812 */ /* 0x000fe400078ec0ff */
[----:B------:R-:W-:-:S02]  /*b0230*/  @P1 LOP3.LUT R51, R51, 0x2, RZ, 0xfc, !PT ;  /* 0x0000000233331812 */ /* 0x000fc400078efcff */
        /* <DEDUP_REMOVED lines=84> */
[----:B--2---:R-:W-:Y:S02]  /*b0780*/  ISETP.GE.AND P0, PT, R8, UR35, PT ;  /* 0x0000002308007c0c */ /* 0x004fe4000bf06270 */
[----:B------:R-:W2:Y:S02]  /*b0790*/  LDL.LU R8, [R1+0x4c5c] ;  /* 0x004c5c0001087983 */ /* 0x000ea40000300800 */
[----:B------:R-:W-:Y:S01]  /*b07a0*/  ISETP.LT.AND P2, PT, R15, UR6, !P0 ;  /* 0x000000060f007c0c */ /* 0x000fe2000c741270 */
[----:B------:R-:W-:Y:S01]  /*b07b0*/  ULDC UR6, c[0x0][0x228] ;  /* 0x00008a0000067ab9 */ /* 0x000fe20000000800 */
[----:B------:R-:W-:Y:S01]  /*b07c0*/  ISETP.LT.AND P1, PT, R12, UR42, !P0 ;  /* 0x0000002a0c007c0c */ /* 0x000fe2000c721270 */
[----:B------:R-:W-:Y:S01]  /*b07d0*/  ULDC UR42, c[0x0][0x228] ;  /* 0x00008a00002a7ab9 */ /* 0x000fe20000000800 */
[----:B------:R-:W-:-:S09]  /*b07e0*/  LOP3.LUT R50, R50, 0xffffffdf, RZ, 0xc0, !PT ;  /* 0xffffffdf32327812 */ /* 0x000fd200078ec0ff */
        /* <DEDUP_REMOVED lines=34> */
[----:B------:R-:W-:Y:S01]  /*b0a10*/  ULDC.64 UR8, c[0x0][0x228] ;  /* 0x00008a0000087ab9 */ /* 0x000fe20000000a00 */
[----:B------:R-:W-:Y:S02]  /*b0a20*/  LOP3.LUT R50, R50, 0xfffffffe, RZ, 0xc0, !PT ;  /* 0xfffffffe32327812 */ /* 0x000fe400078ec0ff */
[----:B------:R-:W-:Y:S02]  /*b0a30*/  LOP3.LUT R49, R49, 0x7fffffff, RZ, 0xc0, !PT ;  /* 0x7fffffff31317812 */ /* 0x000fe400078ec0ff */
[----:B------:R-:W-:Y:S02]  /*b0a40*/  @P1 LOP3.LUT R50, R50, 0x1, RZ, 0xfc, !PT ;  /* 0x0000000132321812 */ /* 0x000fe400078efcff */
[----:B------:R-:W-:Y:S01]  /*b0a50*/  ISETP.LT.AND P1, PT, R5, UR34, !P0 ;  /* 0x0000002205007c0c */ /* 0x000fe2000c721270 */
[----:B------:R-:W-:Y:S01]  /*b0a60*/  ULDC.64 UR34, c[0x0][0x228] ;  /* 0x00008a0000227ab9 */ /* 0x000fe20000000a00 */
[----:B------:R-:W-:-:S03]  /*b0a70*/  ISETP.LT.AND P3, PT, R6, UR43, !P0 ;  /* 0x0000002b06007c0c */ /* 0x000fc6000c761270 */
[----:B------:R-:W-:-:S04]  /*b0a80*/  @P2 LOP3.LUT R49, R49, 0x80000000, RZ, 0xfc, !PT ;  /* 0x8000000031312812 */ /* 0x000fc800078efcff */
        /* <DEDUP_REMOVED lines=16> */
[----:B--2---:R-:W-:Y:S01]  /*b0b90*/  ISETP.GE.AND P0, PT, R8, UR7, PT ;  /* 0x0000000708007c0c */ /* 0x004fe2000bf06270 */
[----:B------:R-:W-:Y:S01]  /*b0ba0*/  ULDC UR7, c[0x0][0x228] ;  /* 0x00008a0000077ab9 */ /* 0x000fe20000000800 */
[----:B------:R-:W2:Y:S02]  /*b0bb0*/  LDL.LU R8, [R1+0x4c60] ;  /* 0x004c600001087983 */ /* 0x000ea40000300800 */
[----:B------:R-:W-:Y:S02]  /*b0bc0*/  ISETP.LT.AND P1, PT, R15, UR8, !P0 ;  /* 0x000000080f007c0c */ /* 0x000fe4000c721270 */
[----:B------:R-:W-:Y:S02]  /*b0bd0*/  LOP3.LUT R49, R49, 0xffdfffff, RZ, 0xc0, !PT ;  /* 0xffdfffff31317812 */ /* 0x000fe400078ec0ff */
[----:B------:R-:W-:Y:S01]  /*b0be0*/  ISETP.LT.AND P3, PT, R13, UR10, !P0 ;  /* 0x0000000a0d007c0c */ /* 0x000fe2000c761270 */
[----:B------:R-:W-:-:S08]  /*b0bf0*/  ULDC UR10, c[0x0][0x228] ;  /* 0x00008a00000a7ab9 */ /* 0x000fd00000000800 */
[----:B------:R-:W-:Y:S02]  /*b0c00*/  @P1 LOP3.LUT R49, R49, 0x200000, RZ, 0xfc, !PT ;  /* 0x0020000031311812 */ /* 0x000fe400078efcff */
[----:B------:R-:W-:Y:S01]  /*b0c10*/  ISETP.LT.AND P1, PT, R12, UR7, !P0 ;  /* 0x000000070c007c0c */ /* 0x000fe2000c721270 */
[----:B------:R-:W-:Y:S01]  /*b0c20*/  ULDC UR7, c[0x0][0x228] ;  /* 0x00008a0000077ab9 */ /* 0x000fe20000000800 */
[----:B------:R-:W-:Y:S02]  /*b0c30*/  LOP3.LUT R49, R49, 0xfdffffff, RZ, 0xc0, !PT ;  /* 0xfdffffff31317812 */ /* 0x000fe400078ec0ff */
[----:B------:R-:W-:Y:S01]  /*b0c40*/  ISETP.LT.AND P2, PT, R14, UR61, !P0 ;  /* 0x0000003d0e007c0c */ /* 0x000fe2000c741270 */
[----:B------:R-:W-:-:S08]  /*b0c50*/  ULDC UR61, c[0x0][0x228] ;  /* 0x00008a00003d7ab9 */ /* 0x000fd00000000800 */
[----:B------:R-:W-:-:S04]  /*b0c60*/  @P1 LOP3.LUT R49, R49, 0x2000000, RZ, 0xfc, !PT ;  /* 0x0200000031311812 */ /* 0x000fc800078efcff */
        /* <DEDUP_REMOVED lines=29> */
[----:B------:R-:W-:-:S04]  /*b0e40*/  @P2 LOP3.LUT R49, R49, 0x4000, RZ, 0xfc, !PT ;  /* 0x0000400031312812 */ /* 0x000fc800078efcff */
[----:B------:R-:W-:Y:S02]  /*b0e50*/  LOP3.LUT R49, R49, 0xffffdfff, RZ, 0xc0, !PT ;  /* 0xffffdfff31317812 */ /* 0x000fe400078ec0ff */
[----:B------:R-:W-:Y:S02]  /*b0e60*/  ISETP.LT.AND P3, PT, R7, UR28, !P0 ;  /* 0x0000001c07007c0c */ /* 0x000fe4000c761270 */
[----:B------:R-:W-:Y:S02]  /*b0e70*/  @P1 LOP3.LUT R49, R49, 0x2000, RZ, 0xfc, !PT ;  /* 0x0000200031311812 */ /* 0x000fe400078efcff */
[----:B------:R-:W-:Y:S02]  /*b0e80*/  ISETP.LT.AND P2, PT, R10, UR27, !P0 ;  /* 0x0000001b0a007c0c */ /* 0x000fe4000c741270 */
[----:B------:R-:W-:Y:S02]  /*b0e90*/  ISETP.LT.AND P1, PT, R11, UR26, !P0 ;  /* 0x0000001a0b007c0c */ /* 0x000fe4000c721270 */
[----:B------:R-:W-:-:S02]  /*b0ea0*/  LOP3.LUT R49, R49, 0xffffefff, RZ, 0xc0, !PT ;  /* 0xffffefff31317812 */ /* 0x000fc400078ec0ff */
[----:B--2---:R-:W-:Y:S02]  /*b0eb0*/  ISETP.GE.AND P0, PT, R8, UR9, PT ;  /* 0x0000000908007c0c */ /* 0x004fe4000bf06270 */
[----:B------:R-:W2:Y:S01]  /*b0ec0*/  LDL.LU R8, [R1+0x4c64] ;  /* 0x004c640001087983 */ /* 0x000ea20000300800 */
[----:B------:R-:W-:-:S04]  /*b0ed0*/  @P3 LOP3.LUT R49, R49, 0x1000, RZ, 0xfc, !PT ;  /* 0x0000100031313812 */ /* 0x000fc800078efcff */
        /* <DEDUP_REMOVED lines=30> */
[----:B------:R-:W-:Y:S02]  /*b10c0*/  ISETP.LT.AND P2, PT, R35, UR12, !P0 ;  /* 0x0000000c23007c0c */ /* 0x000fe4000c741270 */
[----:B------:R-:W-:Y:S02]  /*b10d0*/  LOP3.LUT R49, R49, 0xfffffffd, RZ, 0xc0, !PT ;  /* 0xfffffffd31317812 */ /* 0x000fe400078ec0ff */
[----:B------:R-:W-:Y:S02]  /*b10e0*/  LOP3.LUT R48, R48, 0x7fffffff, RZ, 0xc0, !PT ;  /* 0x7fffffff30307812 */ /* 0x000fe400078ec0ff */
[----:B------:R-:W-:-:S02]  /*b10f0*/  @P1 LOP3.LUT R49, R49, 0x2, RZ, 0xfc, !PT ;  /* 0x0000000231311812 */ /* 0x000fc400078efcff */
[----:B------:R-:W-:Y:S02]  /*b1100*/  ISETP.LT.AND P1, PT, R5, UR50, !P0 ;  /* 0x0000003205007c0c */ /* 0x000fe4000c721270 */
[----:B------:R-:W-:Y:S02]  /*b1110*/  LOP3.LUT R49, R49, 0xfffffffe, RZ, 0xc0, !PT ;  /* 0xfffffffe31317812 */ /* 0x000fe400078ec0ff */
[----:B------:R-:W-:Y:S02]  /*b1120*/  @P3 LOP3.LUT R48, R48, 0x80000000, RZ, 0xfc, !PT ;  /* 0x8000000030303812 */ /* 0x000fe400078efcff */
        /* <DEDUP_REMOVED lines=13> */
[----:B------:R-:W-:-:S04]  /*b1200*/  LOP3.LUT R48, R48, 0xfbffffff, RZ, 0xc0, !PT ;  /* 0xfbffffff30307812 */ /* 0x000fc800078ec0ff */
[----:B------:R-:W-:-:S04]  /*b1210*/  @P2 LOP3.LUT R48, R48, 0x4000000, RZ, 0xfc, !PT ;  /* 0x0400000030302812 */ /* 0x000fc800078efcff */
[----:B------:R-:W-:Y:S02]  /*b1220*/  LOP3.LUT R48, R48, 0xffdfffff, RZ, 0xc0, !PT ;  /* 0xffdfffff30307812 */ /* 0x000fe400078ec0ff */
[----:B--2---:R-:W-:-:S04]  /*b1230*/  ISETP.GE.AND P0, PT, R8, UR23, PT ;  /* 0x0000001708007c0c */ /* 0x004fc8000bf06270 */
[----:B------:R-:W-:Y:S02]  /*b1240*/  ISETP.LT.AND P1, PT, R15, UR34, !P0 ;  /* 0x000000220f007c0c */ /* 0x000fe4000c721270 */
[----:B------:R-:W-:Y:S02]  /*b1250*/  ISETP.LT.AND P3, PT, R12, UR45, !P0 ;  /* 0x0000002d0c007c0c */ /* 0x000fe4000c761270 */
[----:B------:R-:W-:-:S09]  /*b1260*/  ISETP.LT.AND P2, PT, R13, UR44, !P0 ;  /* 0x0000002c0d007c0c */ /* 0x000fd2000c741270 */
        /* <DEDUP_REMOVED lines=17> */
[----:B------:R-:W-:Y:S01]  /*b1380*/  @P1 LOP3.LUT R48, R48, 0x80000, RZ, 0xfc, !PT ;  /* 0x0008000030301812 */ /* 0x000fe200078efcff */
[----:B------:R-:W2:Y:S01]  /*b1390*/  LDL.LU R34, [R1+0x566c] ;  /* 0x00566c0001227983 */ /* 0x000ea20000300800 */
[----:B------:R-:W-:-:S03]  /*b13a0*/  ISETP.LT.AND P1, PT, R35, UR33, !P0 ;  /* 0x0000002123007c0c */ /* 0x000fc6000c721270 */
[----:B------:R-:W3:Y:S04]  /*b13b0*/  LDL.LU R35, [R1+0x5668] ;  /* 0x0056680001237983 */ /* 0x000ee80000300800 */
[----:B------:R-:W4:Y:S01]  /*b13c0*/  LDL.LU R8, [R1+0x4c68] ;  /* 0x004c680001087983 */ /* 0x000f220000300800 */
[----:B------:R-:W-:Y:S02]  /*b13d0*/  ISETP.LT.AND P3, PT, R3, UR37, !P0 ;  /* 0x0000002503007c0c */ /* 0x000fe4000c761270 */
[----:B------:R-:W-:-:S11]  /*b13e0*/  LOP3.LUT R48, R48, 0xfffbffff, RZ, 0xc0, !PT ;  /* 0xfffbffff30307812 */ /* 0x000fd600078ec0ff */
[----:B------:R-:W-:-:S04]  /*b13f0*/  @P3 LOP3.LUT R48, R48, 0x40000, RZ, 0xfc, !PT ;  /* 0x0004000030303812 */ /* 0x000fc800078efcff */
[----:B------:R-:W-:-:S04]  /*b1400*/  LOP3.LUT R48, R48, 0xfffdffff, RZ, 0xc0, !PT ;  /* 0xfffdffff30307812 */ /* 0x000fc800078ec0ff */
[----:B------:R-:W-:Y:S02]  /*b1410*/  @P2 LOP3.LUT R48, R48, 0x20000, RZ, 0xfc, !PT ;  /* 0x0002000030302812 */ /* 0x000fe400078efcff */
[----:B------:R-:W-:Y:S02]  /*b1420*/  ISETP.LT.AND P3, PT, R36, UR15, !P0 ;  /* 0x0000000f24007c0c */ /* 0x000fe4000c761270 */
[----:B------:R-:W-:Y:S01]  /*b1430*/  LOP3.LUT R48, R48, 0xfffeffff, RZ, 0xc0, !PT ;  /* 0xfffeffff30307812 */ /* 0x000fe200078ec0ff */
[----:B------:R-:W2:Y:S03]  /*b1440*/  LDL.LU R36, [R1+0x5664] ;  /* 0x0056640001247983 */ /* 0x000ea60000300800 */
[----:B------:R-:W-:Y:S02]  /*b1450*/  @P1 LOP3.LUT R48, R48, 0x10000, RZ, 0xfc, !PT ;  /* 0x0001000030301812 */ /* 0x000fe400078efcff */
[----:B------:R-:W-:-:S02]  /*b1460*/  ISETP.LT.AND P2, PT, R5, UR18, !P0 ;  /* 0x0000001205007c0c */ /* 0x000fc4000c741270 */
[----:B------:R-:W-:Y:S01]  /*b1470*/  LOP3.LUT R48, R48, 0xffff7fff, RZ, 0xc0, !PT ;  /* 0xffff7fff30307812 */ /* 0x000fe200078ec0ff */
[----:B------:R-:W3:Y:S03]  /*b1480*/  LDL.LU R5, [R1+0x5660] ;  /* 0x0056600001057983 */ /* 0x000ee60000300800 */
[----:B------:R-:W-:Y:S02]  /*b1490*/  @P3 LOP3.LUT R48, R48, 0x8000, RZ, 0xfc, !PT ;  /* 0x0000800030303812 */ /* 0x000fe400078efcff */
[----:B------:R-:W-:Y:S02]  /*b14a0*/  ISETP.LT.AND P1, PT, R6, UR24, !P0 ;  /* 0x0000001806007c0c */ /* 0x000fe4000c721270 */
[----:B------:R-:W-:Y:S01]  /*b14b0*/  LOP3.LUT R48, R48, 0xffffbfff, RZ, 0xc0, !PT ;  /* 0xffffbfff30307812 */ /* 0x000fe200078ec0ff */
[----:B------:R-:W2:Y:S03]  /*b14c0*/  LDL.LU R6, [R1+0x565c] ;  /* 0x00565c0001067983 */ /* 0x000ea60000300800 */
[----:B------:R-:W-:-:S02]  /*b14d0*/  @P2 LOP3.LUT R48, R48, 0x4000, RZ, 0xfc, !PT ;  /* 0x0000400030302812 */ /* 0x000fc400078efcff */
[----:B------:R-:W-:Y:S02]  /*b14e0*/  ISETP.LT.AND P3, PT, R7, UR51, !P0 ;  /* 0x0000003307007c0c */ /* 0x000fe4000c761270 */
        /* <DEDUP_REMOVED lines=10> */
[----:B------:R-:W-:-:S04]  /*b1590*/  @P2 LOP3.LUT R48, R48, 0x800, RZ, 0xfc, !PT ;  /* 0x0000080030302812 */ /* 0x000fc800078efcff */
[----:B------:R-:W-:-:S04]  /*b15a0*/  LOP3.LUT R48, R48, 0xfffffbff, RZ, 0xc0, !PT ;  /* 0xfffffbff30307812 */ /* 0x000fc800078ec0ff */
[----:B------:R-:W-:-:S04]  /*b15b0*/  @P1 LOP3.LUT R48, R48, 0x400, RZ, 0xfc, !PT ;  /* 0x0000040030301812 */ /* 0x000fc800078efcff */
[----:B------:R-:W-:Y:S02]  /*b15c0*/  LOP3.LUT R48, R48, 0xfffffdff, RZ, 0xc0, !PT ;  /* 0xfffffdff30307812 */ /* 0x000fe400078ec0ff */
[----:B----4-:R-:W-:-:S04]  /*b15d0*/  ISETP.GE.AND P0, PT, R8, UR35, PT ;  /* 0x0000002308007c0c */ /* 0x010fc8000bf06270 */
[----:B------:R-:W-:Y:S02]  /*b15e0*/  ISETP.LT.AND P2, PT, R12, UR54, !P0 ;  /* 0x000000360c007c0c */ /* 0x000fe4000c741270 */
[----:B------:R-:W-:Y:S01]  /*b15f0*/  ISETP.LT.AND P1, PT, R13, UR55, !P0 ;  /* 0x000000370d007c0c */ /* 0x000fe2000c721270 */
[----:B------:R-:W4:Y:S01]  /*b1600*/  LDL.LU R12, [R1+0x564c] ;  /* 0x00564c00010c7983 */ /* 0x000f220000300800 */
[----:B------:R-:W-:-:S03]  /*b1610*/  ISETP.LT.AND P3, PT, R14, UR56, !P0 ;  /* 0x000000380e007c0c */ /* 0x000fc6000c761270 */
[----:B------:R-:W2:Y:S04]  /*b1620*/  LDL.LU R13, [R1+0x5648] ;  /* 0x00564800010d7983 */ /* 0x000ea80000300800 */
[----:B------:R-:W3:Y:S02]  /*b1630*/  LDL.LU R14, [R1+0x5644] ;  /* 0x00564400010e7983 */ /* 0x000ee40000300800 */
[----:B------:R-:W-:-:S04]  /*b1640*/  @P2 LOP3.LUT R48, R48, 0x200, RZ, 0xfc, !PT ;  /* 0x0000020030302812 */ /* 0x000fc800078efcff */
[----:B------:R-:W-:-:S04]  /*b1650*/  LOP3.LUT R48, R48, 0xfffffeff, RZ, 0xc0, !PT ;  /* 0xfffffeff30307812 */ /* 0x000fc800078ec0ff */
[----:B------:R-:W-:Y:S02]  /*b1660*/  @P1 LOP3.LUT R48, R48, 0x100, RZ, 0xfc, !PT ;  /* 0x0000010030301812 */ /* 0x000fe400078efcff */
[----:B------:R-:W-:Y:S02]  /*b1670*/  ISETP.LT.AND P2, PT, R37, UR57, !P0 ;  /* 0x0000003925007c0c */ /* 0x000fe4000c741270 */
[----:B------:R-:W-:Y:S01]  /*b1680*/  LOP3.LUT R48, R48, 0xffffff7f, RZ, 0xc0, !PT ;  /* 0xffffff7f30307812 */ /* 0x000fe200078ec0ff */
[----:B------:R-:W4:Y:S03]  /*b1690*/  LDL.LU R37, [R1+0x5640] ;  /* 0x0056400001257983 */ /* 0x000f260000300800 */
[----:B------:R-:W-:-:S04]  /*b16a0*/  @P3 LOP3.LUT R48, R48, 0x80, RZ, 0xfc, !PT ;  /* 0x0000008030303812 */ /* 0x000fc800078efcff */
[----:B------:R-:W-:Y:S02]  /*b16b0*/  LOP3.LUT R48, R48, 0xffffffbf, RZ, 0xc0, !PT ;  /* 0xffffffbf30307812 */ /* 0x000fe400078ec0ff */
[----:B------:R-:W-:Y:S02]  /*b16c0*/  ISETP.LT.AND P1, PT, R15, UR42, !P0 ;  /* 0x0000002a0f007c0c */ /* 0x000fe4000c721270 */
[----:B------:R-:W2:Y:S01]  /*b16d0*/  LDL.LU R15, [R1+0x563c] ;  /* 0x00563c00010f7983 */ /* 0x000ea20000300800 */
[----:B------:R-:W-:Y:S02]  /*b16e0*/  ISETP.LT.AND P3, PT, R38, UR58, !P0 ;  /* 0x0000003a26007c0c */ /* 0x000fe4000c761270 */
[----:B------:R-:W-:Y:S01]  /*b16f0*/  @P2 LOP3.LUT R48, R48, 0x40, RZ, 0xfc, !PT ;  /* 0x0000004030302812 */ /* 0x000fe200078efcff */
[----:B------:R-:W3:Y:S01]  /*b1700*/  LDL.LU R38, [R1+0x5638] ;  /* 0x0056380001267983 */ /* 0x000ee20000300800 */
[----:B------:R-:W-:-:S03]  /*b1710*/  ISETP.LT.AND P2, PT, R16, UR59, !P0 ;  /* 0x0000003b10007c0c */ /* 0x000fc6000c741270 */
[----:B------:R-:W4:Y:S01]  /*b1720*/  LDL.LU R16, [R1+0x5634] ;  /* 0x0056340001107983 */ /* 0x000f220000300800 */
[----:B------:R-:W-:-:S04]  /*b1730*/  LOP3.LUT R48, R48, 0xffffffdf, RZ, 0xc0, !PT ;  /* 0xffffffdf30307812 */ /* 0x000fc800078ec0ff */
[----:B------:R-:W-:-:S04]  /*b1740*/  @P1 LOP3.LUT R48, R48, 0x20, RZ, 0xfc, !PT ;  /* 0x0000002030301812 */ /* 0x000fc800078efcff */
[----:B------:R-:W-:-:S04]  /*b1750*/  LOP3.LUT R48, R48, 0xffffffef, RZ, 0xc0, !PT ;  /* 0xffffffef30307812 */ /* 0x000fc800078ec0ff */
[----:B------:R-:W-:Y:S02]  /*b1760*/  @P3 LOP3.LUT R48, R48, 0x10, RZ, 0xfc, !PT ;  /* 0x0000001030303812 */ /* 0x000fe400078efcff */
[----:B------:R-:W-:Y:S02]  /*b1770*/  ISETP.LT.AND P1, PT, R3, UR60, !P0 ;  /* 0x0000003c03007c0c */ /* 0x000fe4000c721270 */
[----:B------:R-:W-:Y:S02]  /*b1780*/  LOP3.LUT R48, R48, 0xfffffffb, RZ, 0xc0, !PT ;  /* 0xfffffffb30307812 */ /* 0x000fe400078ec0ff */
[----:B------:R-:W-:Y:S02]  /*b1790*/  R2UR UR5, R42 ;  /* 0x000000002a0572ca */ /* 0x000fe400000e0000 */
[----:B------:R-:W-:Y:S02]  /*b17a0*/  R2UR UR4, R43 ;  /* 0x000000002b0472ca */ /* 0x000fe400000e0000 */
[----:B------:R-:W-:-:S04]  /*b17b0*/  LOP3.LUT R48, R48, 0xfffffff7, RZ, 0xc0, !PT ;  /* 0xfffffff730307812 */ /* 0x000fc800078ec0ff */
[----:B------:R-:W-:-:S04]  /*b17c0*/  @P2 LOP3.LUT R48, R48, 0x8, RZ, 0xfc, !PT ;  /* 0x0000000830302812 */ /* 0x000fc800078efcff */
[----:B------:R-:W-:Y:S01]  /*b17d0*/  @P1 LOP3.LUT R48, R48, 0x4, RZ, 0xfc, !PT ;  /* 0x0000000430301812 */ /* 0x000fe200078efcff */
[----:B------:R-:W2:Y:S01]  /*b17e0*/  LDL.LU R42, [R1+0x630] ;  /* 0x00063000012a7983 */ /* 0x000ea20000300800 */
[----:B------:R-:W-:Y:S01]  /*b17f0*/  ULDC UR6, c[0x0][0x248] ;  /* 0x0000920000067ab9 */ /* 0x000fe20000000800 */
[----:B------:R-:W-:Y:S01]  /*b1800*/  ULDC UR39, c[0x0][0x228] ;  /* 0x00008a0000277ab9 */ /* 0x000fe20000000800 */
[----:B------:R-:W-:Y:S01]  /*b1810*/  ULDC UR8, c[0x0][0x228] ;  /* 0x00008a0000087ab9 */ /* 0x000fe20000000800 */
[----:B------:R-:W2:Y:S01]  /*b1820*/  LDL.LU R43, [R1+0x634] ;  /* 0x00063400012b7983 */ /* 0x000ea20000300800 */
[----:B------:R-:W-:Y:S01]  /*b1830*/  ULDC UR9, c[0x0][0x228] ;  /* 0x00008a0000097ab9 */ /* 0x000fe20000000800 */
[----:B------:R-:W-:Y:S01]  /*b1840*/  ULDC UR38, c[0x0][0x228] ;  /* 0x00008a0000267ab9 */ /* 0x000fe20000000800 */
[----:B------:R-:W-:Y:S01]  /*b1850*/  ULDC UR31, c[0x0][0x228] ;  /* 0x00008a00001f7ab9 */ /* 0x000fe20000000800 */
[----:B------:R-:W-:Y:S01]  /*b1860*/  STL.64 [R1+0x5a80], R18 ;  /* 0x005a801201007387 */ /* 0x000fe20000100a00 */
[----:B------:R-:W-:Y:S01]  /*b1870*/  ULDC UR30, c[0x0][0x228] ;  /* 0x00008a00001e7ab9 */ /* 0x000fe20000000800 */
[----:B------:R-:W-:Y:S01]  /*b1880*/  ULDC UR27, c[0x0][0x228] ;  /* 0x00008a00001b7ab9 */ /* 0x000fe20000000800 */
[----:B------:R-:W-:Y:S01]  /*b1890*/  ULDC UR21, c[0x0][0x228] ;  /* 0x00008a0000157ab9 */ /* 0x000fe20000000800 */
[----:B------:R-:W3:Y:S01]  /*b18a0*/  LDL.LU R40, [R1+0x1e20] ;  /* 0x001e200001287983 */ /* 0x000ee20000300800 */
[----:B------:R-:W-:Y:S01]  /*b18b0*/  ULDC UR55, c[0x0][0x228] ;  /* 0x00008a0000377ab9 */ /* 0x000fe20000000800 */
[----:B------:R-:W-:Y:S01]  /*b18c0*/  ULDC UR37, c[0x0][0x228] ;  /* 0x00008a0000257ab9 */ /* 0x000fe20000000800 */
[----:B------:R-:W-:Y:S01]  /*b18d0*/  ULDC UR36, c[0x0][0x228] ;  /* 0x00008a0000247ab9 */ /* 0x000fe20000000800 */
[----:B------:R-:W3:Y:S01]  /*b18e0*/  LDL.LU R41, [R1+0x1e24] ;  /* 0x001e240001297983 */ /* 0x000ee20000300800 */
[----:B------:R-:W-:Y:S01]  /*b18f0*/  ULDC UR33, c[0x0][0x228] ;  /* 0x00008a0000217ab9 */ /* 0x000fe20000000800 */
[----:B------:R-:W-:Y:S01]  /*b1900*/  ULDC UR32, c[0x0][0x228] ;  /* 0x00008a0000207ab9 */ /* 0x000fe20000000800 */
[----:B------:R-:W-:Y:S01]  /*b1910*/  ULDC UR25, c[0x0][0x228] ;  /* 0x00008a0000197ab9 */ /* 0x000fe20000000800 */
[----:B------:R-:W-:Y:S01]  /*b1920*/  STL [R1+0x59d0], R0 ;  /* 0x0059d00001007387 */ /* 0x000fe20000100800 */
[----:B------:R-:W-:Y:S01]  /*b1930*/  ULDC UR24, c[0x0][0x228] ;  /* 0x00008a0000187ab9 */ /* 0x000fe20000000800 */
[----:B------:R-:W-:Y:S01]  /*b1940*/  ULDC UR7, c[0x0][0x228] ;  /* 0x00008a0000077ab9 */ /* 0x000fe20000000800 */
[----:B------:R-:W-:Y:S01]  /*b1950*/  ULDC UR56, c[0x0][0x228] ;  /* 0x00008a0000387ab9 */ /* 0x000fe20000000800 */
[----:B------:R0:W-:Y:S01]  /*b1960*/  STL [R1+0x568c], R48 ;  /* 0x00568c3001007387 */ /* 0x0001e20000100800 */
[----:B------:R-:W-:Y:S01]  /*b1970*/  ULDC UR57, c[0x0][0x228] ;  /* 0x00008a0000397ab9 */ /* 0x000fe20000000800 */
        /* <DEDUP_REMOVED lines=8> */
[----:B0-----:R-:W3:Y:S01]  /*b1a00*/  LDL.LU R48, [R1+0x63c] ;  /* 0x00063c0001307983 */ /* 0x001ee20000300800 */
        /* <DEDUP_REMOVED lines=14> */
[----:B------:R-:W-:Y:S01]  /*b1af0*/  VIADD R3, R4, UR6 ;  /* 0x0000000604037c36 */ /* 0x000fe20008000000 */
[----:B------:R-:W-:Y:S01]  /*b1b00*/  ULDC UR6, c[0x0][0x248] ;  /* 0x0000920000067ab9 */ /* 0x000fe20000000800 */
[----:B------:R-:W-:Y:S01]  /*b1b10*/  ULDC UR22, c[0x0][0x228] ;  /* 0x00008a0000167ab9 */ /* 0x000fe20000000800 */
[----:B------:R-:W-:Y:S01]  /*b1b20*/  STL [R1+0x5684], R45 ;  /* 0x0056842d01007387 */ /* 0x000fe20000100800 */
[----:B------:R-:W-:Y:S01]  /*b1b30*/  ULDC UR23, c[0x0][0x228] ;  /* 0x00008a0000177ab9 */ /* 0x000fe20000000800 */
        /* <DEDUP_REMOVED lines=30> */
[----:B0-----:R-:W3:Y:S04]  /*b1d20*/  LDL.LU R50, [R1+0x1e28] ;  /* 0x001e280001327983 */ /* 0x001ee80000300800 */
[----:B------:R-:W3:Y:S01]  /*b1d30*/  LDL.LU R51, [R1+0x1e2c] ;  /* 0x001e2c0001337983 */ /* 0x000ee20000300800 */
[----:B--2---:R-:W-:-:S05]  /*b1d40*/  F2FP.SATFINITE.E4M3.F32.PACK_AB_MERGE_C R0, R43, R42, RZ ;  /* 0x0000002a2b00723e */ /* 0x004fca00048070ff */
        /* <DEDUP_REMOVED lines=11> */
[----:B------:R-:W-:-:S03]  /*b1e00*/  SHF.R.S32.HI R4, RZ, 0x1f, R3 ;  /* 0x0000001fff047819 */ /* 0x000fc60000011403 */
[----:B------:R-:W2:Y:S01]  /*b1e10*/  LDL.LU R60, [R1+0x1df8] ;  /* 0x001df800013c7983 */ /* 0x000ea20000300800 */
[----:B----4-:R-:W-:-:S03]  /*b1e20*/  IADD3 R18, P1, R3, R16, RZ ;  /* 0x0000001003127210 */ /* 0x010fc60007f3e0ff */
[----:B------:R-:W4:Y:S04]  /*b1e30*/  LDL.LU R61, [R1+0x1dfc] ;  /* 0x001dfc00013d7983 */ /* 0x000f280000300800 */
[----:B------:R-:W4:Y:S04]  /*b1e40*/  LDL.LU R2, [R1+0x1de0] ;  /* 0x001de00001027983 */ /* 0x000f280000300800 */
[----:B------:R-:W4:Y:S01]  /*b1e50*/  LDL.LU R47, [R1+0x1de4] ;  /* 0x001de400012f7983 */ /* 0x000f220000300800 */
[----:B---3--:R-:W-:-:S03]  /*b1e60*/  IMAD.X R19, R4, 0x1, R38, P1 ;  /* 0x0000000104137824 */ /* 0x008fc600008e0626 */
[----:B------:R-:W3:Y:S04]  /*b1e70*/  LDL.LU R46, [R1+0x1de8] ;  /* 0x001de800012e7983 */ /* 0x000ee80000300800 */
[----:B------:R-:W3:Y:S04]  /*b1e80*/  LDL.LU R45, [R1+0x1dec] ;  /* 0x001dec00012d7983 */ /* 0x000ee80000300800 */
[----:B0-----:R-:W3:Y:S04]  /*b1e90*/  LDL.LU R0, [R1+0x1dd0] ;  /* 0x001dd00001007983 */ /* 0x001ee80000300800 */
[----:B------:R-:W3:Y:S04]  /*b1ea0*/  LDL.LU R8, [R1+0x1dd4] ;  /* 0x001dd40001087983 */ /* 0x000ee80000300800 */
[----:B------:R0:W-:Y:S01]  /*b1eb0*/  STL.64 [R1+0x4c58], R18 ;  /* 0x004c581201007387 */ /* 0x0001e20000100a00 */
[----:B------:R-:W-:-:S02]  /*b1ec0*/  F2FP.SATFINITE.E4M3.F32.PACK_AB_MERGE_C R48, R48, R44, RZ ;  /* 0x0000002c3030723e */ /* 0x000fc400048070ff */
[----:B------:R-:W-:Y:S01]  /*b1ed0*/  F2FP.SATFINITE.E4M3.F32.PACK_AB_MERGE_C R40, R41, R40, RZ ;  /* 0x000000282928723e */ /* 0x000fe200048070ff */
[----:B0-----:R-:W3:Y:S04]  /*b1ee0*/  LDL.LU.64 R18, [R1+0x5a80] ;  /* 0x005a800001127983 */ /* 0x001ee80000300a00 */
[----:B------:R-:W3:Y:S04]  /*b1ef0*/  LDL.LU R9, [R1+0x1dd8] ;  /* 0x001dd80001097983 */ /* 0x000ee80000300800 */
[----:B------:R-:W3:Y:S04]  /*b1f00*/  LDL.LU R39, [R1+0x1ddc] ;  /* 0x001ddc0001277983 */ /* 0x000ee80000300800 */
[----:B------:R-:W3:Y:S04]  /*b1f10*/  LDL.LU R44, [R1+0x1dc0] ;  /* 0x001dc000012c7983 */ /* 0x000ee80000300800 */
[----:B------:R0:W-:Y:S04]  /*b1f20*/  STL [R1+0x4c60], R48 ;  /* 0x004c603001007387 */ /* 0x0001e80000100800 */
[----:B0-----:R-:W3:Y:S04]  /*b1f30*/  LDL.LU R48, [R1+0x1dc4] ;  /* 0x001dc40001307983 */ /* 0x001ee80000300800 */
[----:B------:R0:W-:Y:S02]  /*b1f40*/  STL [R1+0x54cc], R40 ;  /* 0x0054cc2801007387 */ /* 0x0001e40000100800 */
[----:B0-----:R-:W-:-:S05]  /*b1f50*/  IADD3 R40, P1, R3, R15, RZ ;  /* 0x0000000f03287210 */ /* 0x001fca0007f3e0ff */
[----:B------:R-:W-:-:S05]  /*b1f60*/  IMAD.X R41, R4, 0x1, R37, P1 ;  /* 0x0000000104297824 */ /* 0x000fca00008e0625 */
[----:B------:R0:W-:Y:S04]  /*b1f70*/  STL.64 [R1+0x4c50], R40 ;  /* 0x004c502801007387 */ /* 0x0001e80000100a00 */
[----:B0-----:R-:W3:Y:S04]  /*b1f80*/  LDL.LU R40, [R1+0x1dc8] ;  /* 0x001dc80001287983 */ /* 0x001ee80000300800 */
[----:B------:R-:W3:Y:S01]  /*b1f90*/  LDL.LU R41, [R1+0x1dcc] ;  /* 0x001dcc0001297983 */ /* 0x000ee20000300800 */
[----:B------:R-:W-:Y:S02]  /*b1fa0*/  F2FP.SATFINITE.E4M3.F32.PACK_AB_MERGE_C R50, R51, R50, RZ ;  /* 0x000000323332723e */ /* 0x000fe400048070ff */
[----:B--2---:R-:W-:-:S02]  /*b1fb0*/  F2FP.SATFINITE.E4M3.F32.PACK_AB_MERGE_C R49, R43, R42, RZ ;  /* 0x0000002a2b31723e */ /* 0x004fc400048070ff */
[----:B------:R-:W2:Y:S04]  /*b1fc0*/  LDL.LU R42, [R1+0x1db0] ;  /* 0x001db000012a7983 */ /* 0x000ea80000300800 */
[----:B------:R0:W-:Y:S04]  /*b1fd0*/  STL [R1+0x54d0], R50 ;  /* 0x0054d03201007387 */ /* 0x0001e80000100800 */
[----:B------:R-:W2:Y:S01]  /*b1fe0*/  LDL.LU R43, [R1+0x1db4] ;  /* 0x001db400012b7983 */ /* 0x000ea20000300800 */
[----:B0-----:R-:W-:-:S03]  /*b1ff0*/  IADD3 R50, P1, R3, R14, RZ ;  /* 0x0000000e03327210 */ /* 0x001fc60007f3e0ff */
[----:B------:R0:W-:Y:S02]  /*b2000*/  STL [R1+0x5324], R49 ;  /* 0x0053243101007387 */ /* 0x0001e40000100800 */
[----:B------:R-:W-:Y:S01]  /*b2010*/  IMAD.X R51, R4, 0x1, R13, P1 ;  /* 0x0000000104337824 */ /* 0x000fe200008e060d */
[----:B------:R-:W-:-:S04]  /*b2020*/  F2FP.SATFINITE.E4M3.F32.PACK_AB_MERGE_C R52, R53, R52, RZ ;  /* 0x000000343534723e */ /* 0x000fc800048070ff */
[----:B------:R1:W-:Y:S01]  /*b2030*/  STL.64 [R1+0x1e20], R50 ;  /* 0x001e203201007387 */ /* 0x0003e20000100a00 */
[----:B0-----:R-:W-:-:S03]  /*b2040*/  F2FP.SATFINITE.E4M3.F32.PACK_AB_MERGE_C R49, R55, R54, RZ ;  /* 0x000000363731723e */ /* 0x001fc600048070ff */
[----:B------:R0:W-:Y:S01]  /*b2050*/  STL [R1+0x5374], R52 ;  /* 0x0053743401007387 */ /* 0x0001e20000100800 */
[----:B-1----:R-:W-:-:S03]  /*b2060*/  IADD3 R50, P1, R3, R12, RZ ;  /* 0x0000000c03327210 */ /* 0x002fc60007f3e0ff */
[----:B------:R1:W-:Y:S02]  /*b2070*/  STL [R1+0x5234], R49 ;  /* 0x0052343101007387 */ /* 0x0003e40000100800 */
[----:B------:R-:W-:Y:S01]  /*b2080*/  IMAD.X R51, R4, 0x1, R11, P1 ;  /* 0x0000000104337824 */ /* 0x000fe200008e060b */
[----:B0-----:R-:W-:-:S04]  /*b2090*/  F2FP.SATFINITE.E4M3.F32.PACK_AB_MERGE_C R52, R57, R56, RZ ;  /* 0x000000383934723e */ /* 0x001fc800048070ff */
[----:B------:R0:W-:Y:S01]  /*b20a0*/  STL.64 [R1+0x1e10], R50 ;  /* 0x001e103201007387 */ /* 0x0001e20000100a00 */
[----:B-1----:R-:W-:-:S03]  /*b20b0*/  F2FP.SATFINITE.E4M3.F32.PACK_AB_MERGE_C R49, R59, R58, RZ ;  /* 0x0000003a3b31723e */ /* 0x002fc600048070ff */
[----:B------:R-:W-:Y:S01]  /*b20c0*/  STL [R1+0x5220], R52 ;  /* 0x0052203401007387 */ /* 0x000fe20000100800 */
[----:B0-----:R-:W-:-:S03]  /*b20d0*/  IADD3 R50, P1, R3, R10, RZ ;  /* 0x0000000a03327210 */ /* 0x001fc60007f3e0ff */
[----:B------:R0:W-:Y:S02]  /*b20e0*/  STL [R1+0x5180], R49 ;  /* 0x0051803101007387 */ /* 0x0001e40000100800 */
[----:B------:R-:W-:Y:S01]  /*b20f0*/  IMAD.X R51, R4, 0x1, R7, P1 ;  /* 0x0000000104337824 */ /* 0x000fe200008e0607 */
[----:B----4-:R-:W-:-:S04]  /*b2100*/  F2FP.SATFINITE.E4M3.F32.PACK_AB_MERGE_C R2, R47, R2, RZ ;  /* 0x000000022f02723e */ /* 0x010fc800048070ff */
[----:B------:R1:W-:Y:S01]  /*b2110*/  STL.64 [R1+0x1e00], R50 ;  /* 0x001e003201007387 */ /* 0x0003e20000100a00 */
[----:B0-----:R-:W-:-:S05]  /*b2120*/  F2FP.SATFINITE.E4M3.F32.PACK_AB_MERGE_C R49, R61, R60, RZ ;  /* 0x0000003c3d31723e */ /* 0x001fca00048070ff */
[----:B------:R-:W-:Y:S01]  /*b2130*/  STL [R1+0x5188], R49 ;  /* 0x0051883101007387 */ /* 0x000fe20000100800 */
[----:B-1----:R-:W-:-:S03]  /*b2140*/  IADD3 R50, P1, R3, R6, RZ ;  /* 0x0000000603327210 */ /* 0x002fc60007f3e0ff */
[----:B------:R0:W-:Y:S01]  /*b2150*/  STL [R1+0x50a0], R2 ;  /* 0x0050a00201007387 */ /* 0x0001e20000100800 */
[----:B---3--:R-:W-:Y:S01]  /*b2160*/  F2FP.SATFINITE.E4M3.F32.PACK_AB_MERGE_C R0, R8, R0, RZ ;  /* 0x000000000800723e */ /* 0x008fe200048070ff */
[C---:B------:R-:W-:Y:S01]  /*b2170*/  IMAD.X R51, R4.reuse, 0x1, R5, P1 ;  /* 0x0000000104337824 */ /* 0x040fe200008e0605 */
[----:B0-----:R-:W-:Y:S02]  /*b2180*/  F2FP.SATFINITE.E4M3.F32.PACK_AB_MERGE_C R2, R45, R46, RZ ;  /* 0x0000002e2d02723e */ /* 0x001fe400048070ff */
[----:B------:R-:W-:Y:S02]  /*b2190*/  IADD3 R46, P1, R3, R36, RZ ;  /* 0x00000024032e7210 */ /* 0x000fe40007f3e0ff */
[----:B------:R-:W-:Y:S04]  /*b21a0*/  STL.64 [R1+0x1df0], R50 ;  /* 0x001df03201007387 */ /* 0x000fe80000100a00 */
[----:B------:R0:W-:Y:S01]  /*b21b0*/  STL [R1+0x50b4], R2 ;  /* 0x0050b40201007387 */ /* 0x0001e20000100800 */
[----:B------:R-:W-:-:S03]  /*b21c0*/  IMAD.X R47, R4, 0x1, R35, P1 ;  /* 0x00000001042f7824 */ /* 0x000fc600008e0623 */
[----:B------:R1:W-:Y:S01]  /*b21d0*/  STL [R1+0x4fb8], R0 ;  /* 0x004fb80001007387 */ /* 0x0003e20000100800 */
[----:B0-----:R-:W-:-:S03]  /*b21e0*/  F2FP.SATFINITE.E4M3.F32.PACK_AB_MERGE_C R2, R39, R9, RZ ;  /* 0x000000092702723e */ /* 0x001fc600048070ff */
[----:B-1----:R-:W3:Y:S04]  /*b21f0*/  LDL.LU R0, [R1+0x1db8] ;  /* 0x001db80001007983 */ /* 0x002ee80000300800 */
[----:B------:R-:W3:Y:S04]  /*b2200*/  LDL.LU R8, [R1+0x1dbc] ;  /* 0x001dbc0001087983 */ /* 0x000ee80000300800 */
[----:B------:R-:W-:Y:S04]  /*b2210*/  STL.64 [R1+0x1de0], R46 ;  /* 0x001de02e01007387 */ /* 0x000fe80000100a00 */
[----:B------:R0:W-:Y:S04]  /*b2220*/  STL [R1+0x4fb0], R2 ;  /* 0x004fb00201007387 */ /* 0x0001e80000100800 */
[----:B------:R-:W4:Y:S04]  /*b2230*/  LDL.LU R9, [R1+0x1da0] ;  /* 0x001da00001097983 */ /* 0x000f280000300800 */
[----:B------:R-:W4:Y:S01]  /*b2240*/  LDL.LU R39, [R1+0x1da4] ;  /* 0x001da40001277983 */ /* 0x000f220000300800 */
[----:B0-----:R-:W-:-:S02]  /*b2250*/  F2FP.SATFINITE.E4M3.F32.PACK_AB_MERGE_C R2, R48, R44, RZ ;  /* 0x0000002c3002723e */ /* 0x001fc400048070ff */
[----:B------:R-:W-:-:S03]  /*b2260*/  IADD3 R44, P1, R3, R34, RZ ;  /* 0x00000022032c7210 */ /* 0x000fc60007f3e0ff */
[----:B------:R0:W-:Y:S02]  /*b2270*/  STL [R1+0x4f0c], R2 ;  /* 0x004f0c0201007387 */ /* 0x0001e40000100800 */
[----:B------:R-:W-:Y:S02]  /*b2280*/  IMAD.X R45, R4, 0x1, R33, P1 ;  /* 0x00000001042d7824 */ /* 0x000fe400008e0621 */
[----:B------:R-:W4:Y:S04]  /*b2290*/  LDL.LU R50, [R1+0x1da8] ;  /* 0x001da80001327983 */ /* 0x000f280000300800 */
[----:B------:R-:W4:Y:S01]  /*b22a0*/  LDL.LU R51, [R1+0x1dac] ;  /* 0x001dac0001337983 */ /* 0x000f220000300800 */
[----:B0-----:R-:W-:-:S03]  /*b22b0*/  F2FP.SATFINITE.E4M3.F32.PACK_AB_MERGE_C R2, R41, R40, RZ ;  /* 0x000000282902723e */ /* 0x001fc600048070ff */
[----:B------:R-:W-:Y:S04]  /*b22c0*/  STL.64 [R1+0x1dd0], R44 ;  /* 0x001dd02c01007387 */ /* 0x000fe80000100a00 */
[----:B------:R2:W-:Y:S04]  /*b22d0*/  STL [R1+0x4f14], R2 ;  /* 0x004f140201007387 */ /* 0x0005e80000100800 */
[----:B------:R-:W4:Y:S04]  /*b22e0*/  LDL.LU R40, [R1+0x1d90] ;  /* 0x001d900001287983 */ /* 0x000f280000300800 */
[----:B------:R-:W4:Y:S04]  /*b22f0*/  LDL.LU R41, [R1+0x1d94] ;  /* 0x001d940001297983 */ /* 0x000f280000300800 */
[----:B------:R-:W4:Y:S04]  /*b2300*/  LDL.LU R52, [R1+0x1d98] ;  /* 0x001d980001347983 */ /* 0x000f280000300800 */
[----:B------:R-:W4:Y:S01]  /*b2310*/  LDL.LU R53, [R1+0x1d9c] ;  /* 0x001d9c0001357983 */ /* 0x000f220000300800 */
        /* <DEDUP_REMOVED lines=11> */
[----:B------:R-:W-:-:S03]  /*b23d0*/  IADD3 R42, P1, R3, R32, RZ ;  /* 0x00000020032a7210 */ /* 0x000fc60007f3e0ff */
[----:B------:R-:W2:Y:S04]  /*b23e0*/  LDL.LU R47, [R1+0x1d64] ;  /* 0x001d6400012f7983 */ /* 0x000ea80000300800 */
[----:B------:R-:W2:Y:S04]  /*b23f0*/  LDL.LU R46, [R1+0x1d68] ;  /* 0x001d6800012e7983 */ /* 0x000ea80000300800 */
[----:B------:R-:W2:Y:S01]  /*b2400*/  LDL.LU R45, [R1+0x1d6c] ;  /* 0x001d6c00012d7983 */ /* 0x000ea20000300800 */
[----:B------:R-:W-:-:S03]  /*b2410*/  IMAD.X R43, R4, 0x1, R31, P1 ;  /* 0x00000001042b7824 */ /* 0x000fc600008e061f */
[----:B------:R-:W2:Y:S04]  /*b2420*/  LDL.LU R44, [R1+0x1d50] ;  /* 0x001d5000012c7983 */ /* 0x000ea80000300800 */
[----:B------:R-:W2:Y:S04]  /*b2430*/  LDL.LU R48, [R1+0x1d54] ;  /* 0x001d540001307983 */ /* 0x000ea80000300800 */
[----:B------:R0:W-:Y:S04]  /*b2440*/  STL.64 [R1+0x1dc0], R42 ;  /* 0x001dc02a01007387 */ /* 0x0001e80000100a00 */
[----:B0-----:R-:W2:Y:S04]  /*b2450*/  LDL.LU R42, [R1+0x1d58] ;  /* 0x001d5800012a7983 */ /* 0x001ea80000300800 */
[----:B------:R-:W2:Y:S01]  /*b2460*/  LDL.LU R43, [R1+0x1d5c] ;  /* 0x001d5c00012b7983 */ /* 0x000ea20000300800 */
[----:B---3--:R-:W-:-:S02]  /*b2470*/  F2FP.SATFINITE.E4M3.F32.PACK_AB_MERGE_C R49, R8, R0, RZ ;  /* 0x000000000831723e */ /* 0x008fc400048070ff */
[----:B------:R-:W-:-:S03]  /*b2480*/  IADD3 R8, P1, R3, R30, RZ ;  /* 0x0000001e03087210 */ /* 0x000fc60007f3e0ff */
[----:B------:R-:W-:Y:S01]  /*b2490*/  STL [R1+0x4e98], R49 ;  /* 0x004e983101007387 */ /* 0x000fe20000100800 */
[----:B----4-:R-:W-:Y:S01]  /*b24a0*/  F2FP.SATFINITE.E4M3.F32.PACK_AB_MERGE_C R0, R39, R9, RZ ;  /* 0x000000092700723e */ /* 0x010fe200048070ff */
[----:B------:R-:W-:-:S04]  /*b24b0*/  IMAD.X R9, R4, 0x1, R29, P1 ;  /* 0x0000000104097824 */ /* 0x000fc800008e061d */
[----:B------:R0:W-:Y:S04]  /*b24c0*/  STL [R1+0x4e24], R0 ;  /* 0x004e240001007387 */ /* 0x0001e80000100800 */
[----:B0-----:R-:W3:Y:S04]  /*b24d0*/  LDL.LU R0, [R1+0x1d40] ;  /* 0x001d400001007983 */ /* 0x001ee80000300800 */
[----:B------:R0:W-:Y:S04]  /*b24e0*/  STL.64 [R1+0x1db0], R8 ;  /* 0x001db00801007387 */ /* 0x0001e80000100a00 */
[----:B0-----:R-:W3:Y:S04]  /*b24f0*/  LDL.LU R8, [R1+0x1d44] ;  /* 0x001d440001087983 */ /* 0x001ee80000300800 */
[----:B------:R-:W4:Y:S04]  /*b2500*/  LDL.LU R9, [R1+0x1d48] ;  /* 0x001d480001097983 */ /* 0x000f280000300800 */
[----:B------:R-:W4:Y:S01]  /*b2510*/  LDL.LU R39, [R1+0x1d4c] ;  /* 0x001d4c0001277983 */ /* 0x000f220000300800 */
[----:B------:R-:W-:-:S02]  /*b2520*/  F2FP.SATFINITE.E4M3.F32.PACK_AB_MERGE_C R50, R51, R50, RZ ;  /* 0x000000323332723e */ /* 0x000fc400048070ff */
[----:B------:R-:W-:Y:S02]  /*b2530*/  F2FP.SATFINITE.E4M3.F32.PACK_AB_MERGE_C R49, R41, R40, RZ ;  /* 0x000000282931723e */ /* 0x000fe400048070ff */
[----:B------:R-:W4:Y:S04]  /*b2540*/  LDL.LU R40, [R1+0x620] ;  /* 0x0006200001287983 */ /* 0x000f280000300800 */
[----:B------:R0:W-:Y:S04]  /*b2550*/  STL [R1+0x4e1c], R50 ;  /* 0x004e1c3201007387 */ /* 0x0001e80000100800 */
[----:B------:R-:W4:Y:S01]  /*b2560*/  LDL.LU R41, [R1+0x624] ;  /* 0x0006240001297983 */ /* 0x000f220000300800 */
[----:B0-----:R-:W-:-:S03]  /*b2570*/  IADD3 R50, P1, R3, R28, RZ ;  /* 0x0000001c03327210 */ /* 0x001fc60007f3e0ff */
[----:B------:R-:W-:Y:S02]  /*b2580*/  STL [R1+0x4d9c], R49 ;  /* 0x004d9c3101007387 */ /* 0x000fe40000100800 */
[----:B------:R-:W-:Y:S01]  /*b2590*/  IMAD.X R51, R4, 0x1, R27, P1 ;  /* 0x0000000104337824 */ /* 0x000fe200008e061b */
[----:B------:R-:W-:-:S04]  /*b25a0*/  F2FP.SATFINITE.E4M3.F32.PACK_AB_MERGE_C R52, R53, R52, RZ ;  /* 0x000000343534723e */ /* 0x000fc800048070ff */
[----:B------:R0:W-:Y:S04]  /*b25b0*/  STL.64 [R1+0x1da0], R50 ;  /* 0x001da03201007387 */ /* 0x0001e80000100a00 */
[----:B------:R1:W-:Y:S01]  /*b25c0*/  STL [R1+0x4db0], R52 ;  /* 0x004db03401007387 */ /* 0x0003e20000100800 */
[----:B0-----:R-:W-:-:S05]  /*b25d0*/  IADD3 R50, P1, R3, R26, RZ ;  /* 0x0000001a03327210 */ /* 0x001fca0007f3e0ff */
[----:B------:R-:W-:Y:S01]  /*b25e0*/  IMAD.X R51, R4, 0x1, R25, P1 ;  /* 0x0000000104337824 */ /* 0x000fe200008e0619 */
[----:B--2---:R-:W-:-:S05]  /*b25f0*/  F2FP.SATFINITE.E4M3.F32.PACK_AB_MERGE_C R49, R55, R54, RZ ;  /* 0x000000363731723e */ /* 0x004fca00048070ff */
[----:B------:R0:W-:Y:S04]  /*b2600*/  STL [R1+0x4d28], R49 ;  /* 0x004d283101007387 */ /* 0x0001e80000100800 */
[----:B------:R2:W-:Y:S01]  /*b2610*/  STL.64 [R1+0x1d90], R50 ;  /* 0x001d903201007387 */ /* 0x0005e20000100a00 */
[----:B-1----:R-:W-:Y:S02]  /*b2620*/  F2FP.SATFINITE.E4M3.F32.PACK_AB_MERGE_C R52, R57, R56, RZ ;  /* 0x000000383934723e */ /* 0x002fe400048070ff */
[----:B0-----:R-:W-:Y:S02]  /*b2630*/  F2FP.SATFINITE.E4M3.F32.PACK_AB_MERGE_C R49, R59, R58, RZ ;  /* 0x0000003a3b31723e */ /* 0x001fe400048070ff */
[----:B--2---:R-:W-:Y:S01]  /*b2640*/  IADD3 R50, P1, R3, R24, RZ ;  /* 0x0000001803327210 */ /* 0x004fe20007f3e0ff */
[----:B------:R-:W-:Y:S04]  /*b2650*/  STL [R1+0x4d2c], R52 ;  /* 0x004d2c3401007387 */ /* 0x000fe80000100800 */
[----:B------:R-:W-:Y:S01]  /*b2660*/  IMAD.X R51, R4, 0x1, R23, P1 ;  /* 0x0000000104337824 */ /* 0x000fe200008e0617 */
[----:B------:R0:W-:Y:S04]  /*b2670*/  STL [R1+0x4cdc], R49 ;  /* 0x004cdc3101007387 */ /* 0x0001e80000100800 */
[----:B------:R1:W-:Y:S01]  /*b2680*/  STL.64 [R1+0x1d80], R50 ;  /* 0x001d803201007387 */ /* 0x0003e20000100a00 */
[----:B------:R-:W-:-:S02]  /*b2690*/  F2FP.SATFINITE.E4M3.F32.PACK_AB_MERGE_C R2, R47, R2, RZ ;  /* 0x000000022f02723e */ /* 0x000fc400048070ff */
[----:B0-----:R-:W-:Y:S02]  /*b26a0*/  F2FP.SATFINITE.E4M3.F32.PACK_AB_MERGE_C R49, R61, R60, RZ ;  /* 0x0000003c3d31723e */ /* 0x001fe400048070ff */
[----:B-1----:R-:W-:-:S03]  /*b26b0*/  IADD3 R50, P1, R3, R22, RZ ;  /* 0x0000001603327210 */ /* 0x002fc60007f3e0ff */
[----:B------:R-:W-:Y:S01]  /*b26c0*/  STL [R1+0x4cd8], R49 ;  /* 0x004cd83101007387 */ /* 0x000fe20000100800 */
[----:B------:R-:W-:-:S03]  /*b26d0*/  F2FP.SATFINITE.E4M3.F32.PACK_AB_MERGE_C R46, R45, R46, RZ ;  /* 0x0000002e2d2e723e */ /* 0x000fc600048070ff */
[----:B------:R0:W-:Y:S01]  /*b26e0*/  STL [R1+0x4ca8], R2 ;  /* 0x004ca80201007387 */ /* 0x0001e20000100800 */
[----:B------:R-:W-:Y:S01]  /*b26f0*/  IMAD.X R51, R4, 0x1, R21, P1 ;  /* 0x0000000104337824 */ /* 0x000fe200008e0615 */
[----:B0-----:R-:W-:Y:S02]  /*b2700*/  F2FP.SATFINITE.E4M3.F32.PACK_AB_MERGE_C R2, R48, R44, RZ ;  /* 0x0000002c3002723e */ /* 0x001fe400048070ff */
[----:B------:R-:W-:Y:S02]  /*b2710*/  IADD3 R44, P1, R3, R20, RZ ;  /* 0x00000014032c7210 */ /* 0x000fe40007f3e0ff */
[----:B------:R-:W-:Y:S03]  /*b2720*/  STL.64 [R1+0x1d70], R50 ;  /* 0x001d703201007387 */ /* 0x000fe60000100a00 */
[----:B------:R-:W-:Y:S01]  /*b2730*/  IMAD.X R45, R4, 0x1, R19, P1 ;  /* 0x00000001042d7824 */ /* 0x000fe200008e0613 */
[----:B------:R-:W-:Y:S04]  /*b2740*/  STL [R1+0x4cac], R46 ;  /* 0x004cac2e01007387 */ /* 0x000fe80000100800 */
[----:B------:R0:W-:Y:S04]  /*b2750*/  STL [R1+0x4c88], R2 ;  /* 0x004c880201007387 */ /* 0x0001e80000100800 */
[----:B------:R1:W-:Y:S01]  /*b2760*/  STL.64 [R1+0x1d60], R44 ;  /* 0x001d602c01007387 */ /* 0x0003e20000100a00 */
[----:B0-----:R-:W-:-:S03]  /*b2770*/  F2FP.SATFINITE.E4M3.F32.PACK_AB_MERGE_C R2, R43, R42, RZ ;  /* 0x0000002a2b02723e */ /* 0x001fc600048070ff */
[----:B-1----:R-:W2:Y:S04]  /*b2780*/  LDL.LU R44, [R1+0x628] ;  /* 0x00062800012c7983 */ /* 0x002ea80000300800 */
[----:B------:R-:W2:Y:S04]  /*b2790*/  LDL.LU R48, [R1+0x62c] ;  /* 0x00062c0001307983 */ /* 0x000ea80000300800 */
[----:B------:R3:W-:Y:S04]  /*b27a0*/  STL [R1+0x4c84], R2 ;  /* 0x004c840201007387 */ /* 0x0007e80000100800 */
[----:B------:R-:W2:Y:S04]  /*b27b0*/  LDL.LU R42, [R1+0x1d30] ;  /* 0x001d3000012a7983 */ /* 0x000ea80000300800 */
[----:B------:R-:W2:Y:S01]  /*b27c0*/  LDL.LU R43, [R1+0x1d34] ;  /* 0x001d3400012b7983 */ /* 0x000ea20000300800 */
[----:B------:R-:W-:-:S05]  /*b27d0*/  IADD3 R46, P1, R3, R18, RZ ;  /* 0x00000012032e7210 */ /* 0x000fca0007f3e0ff */
[----:B------:R-:W-:Y:S01]  /*b27e0*/  IMAD.X R47, R4, 0x1, R17, P1 ;  /* 0x00000001042f7824 */ /* 0x000fe200008e0611 */
[----:B---3--:R-:W-:Y:S02]  /*b27f0*/  F2FP.SATFINITE.E4M3.F32.PACK_AB_MERGE_C R2, R8, R0, RZ ;  /* 0x000000000802723e */ /* 0x008fe400048070ff */
[----:B----4-:R-:W-:Y:S02]  /*b2800*/  F2FP.SATFINITE.E4M3.F32.PACK_AB_MERGE_C R0, R39, R9, RZ ;  /* 0x000000092700723e */ /* 0x010fe400048070ff */
[----:B------:R-:W3:Y:S04]  /*b2810*/  LDL.LU R9, [R1+0x1d38] ;  /* 0x001d380001097983 */ /* 0x000ee80000300800 */
[----:B------:R-:W-:Y:S04]  /*b2820*/  STL.64 [R1+0x1d50], R46 ;  /* 0x001d502e01007387 */ /* 0x000fe80000100a00 */
[----:B------:R-:W-:Y:S04]  /*b2830*/  STL [R1+0x23fc], R2 ;  /* 0x0023fc0201007387 */ /* 0x000fe80000100800 */
[----:B------:R-:W3:Y:S04]  /*b2840*/  LDL.LU R39, [R1+0x1d3c] ;  /* 0x001d3c0001277983 */ /* 0x000ee80000300800 */
[----:B------:R0:W-:Y:S04]  /*b2850*/  STL [R1+0x240c], R0 ;  /* 0x00240c0001007387 */ /* 0x0001e80000100800 */
[----:B0-----:R-:W4:Y:S04]  /*b2860*/  LDL.LU R0, [R1+0x1d20] ;  /* 0x001d200001007983 */ /* 0x001f280000300800 */
[----:B------:R-:W4:Y:S01]  /*b2870*/  LDL.LU R8, [R1+0x1d24] ;  /* 0x001d240001087983 */ /* 0x000f220000300800 */
[----:B------:R-:W-:Y:S01]  /*b2880*/  F2FP.SATFINITE.E4M3.F32.PACK_AB_MERGE_C R2, R41, R40, RZ ;  /* 0x000000282902723e */ /* 0x000fe200048070ff */
[----:B------:R-:W-:Y:S01]  /*b2890*/  VIADD R3, R3, UR6 ;  /* 0x0000000603037c36 */ /* 0x000fe20008000000 */
[----:B------:R-:W-:-:S03]  /*b28a0*/  ULDC UR6, c[0x0][0x248] ;  /* 0x0000920000067ab9 */ /* 0x000fc60000000800 */
[----:B------:R0:W-:Y:S01]  /*b28b0*/  STL [R1+0x2394], R2 ;  /* 0x0023940201007387 */ /* 0x0001e20000100800 */
[----:B------:R-:W-:Y:S02]  /*b28c0*/  SHF.R.S32.HI R4, RZ, 0x1f, R3 ;  /* 0x0000001fff047819 */ /* 0x000fe40000011403 */
[----:B------:R-:W-:Y:S01]  /*b28d0*/  IADD3 R40, P1, R3, R16, RZ ;  /* 0x0000001003287210 */ /* 0x000fe20007f3e0ff */
[----:B------:R-:W4:Y:S04]  /*b28e0*/  LDL.LU R52, [R1+0x1d28] ;  /* 0x001d280001347983 */ /* 0x000f280000300800 */
[----:B------:R-:W4:Y:S01]  /*b28f0*/  LDL.LU R53, [R1+0x1d2c] ;  /* 0x001d2c0001357983 */ /* 0x000f220000300800 */
[----:B------:R-:W-:-:S03]  /*b2900*/  IMAD.X R41, R4, 0x1, R38, P1 ;  /* 0x0000000104297824 */ /* 0x000fc600008e0626 */
[----:B------:R-:W4:Y:S04]  /*b2910*/  LDL.LU R54, [R1+0x1d10] ;  /* 0x001d100001367983 */ /* 0x000f280000300800 */
[----:B------:R-:W4:Y:S04]  /*b2920*/  LDL.LU R55, [R1+0x1d14] ;  /* 0x001d140001377983 */ /* 0x000f280000300800 */
[----:B------:R-:W4:Y:S04]  /*b2930*/  LDL.LU R56, [R1+0x1d18] ;  /* 0x001d180001387983 */ /* 0x000f280000300800 */
[----:B------:R-:W4:Y:S04]  /*b2940*/  LDL.LU R57, [R1+0x1d1c] ;  /* 0x001d1c0001397983 */ /* 0x000f280000300800 */
[----:B------:R-:W4:Y:S04]  /*b2950*/  LDL.LU R58, [R1+0x1d00] ;  /* 0x001d0000013a7983 */ /* 0x000f280000300800 */
[----:B------:R1:W-:Y:S04]  /*b2960*/  STL.64 [R1+0x1d48], R40 ;  /* 0x001d482801007387 */ /* 0x0003e80000100a00 */
[----:B------:R-:W4:Y:S04]  /*b2970*/  LDL.LU R59, [R1+0x1d04] ;  /* 0x001d0400013b7983 */ /* 0x000f280000300800 */
[----:B------:R-:W4:Y:S04]  /*b2980*/  LDL.LU R60, [R1+0x1d08] ;  /* 0x001d0800013c7983 */ /* 0x000f280000300800 */
[----:B------:R-:W4:Y:S04]  /*b2990*/  LDL.LU R61, [R1+0x1d0c] ;  /* 0x001d0c00013d7983 */ /* 0x000f280000300800 */
[----:B0-----:R-:W4:Y:S04]  /*b29a0*/  LDL.LU R2, [R1+0x1cf0] ;  /* 0x001cf00001027983 */ /* 0x001f280000300800 */
[----:B------:R-:W4:Y:S04]  /*b29b0*/  LDL.LU R47, [R1+0x1cf4] ;  /* 0x001cf400012f7983 */ /* 0x000f280000300800 */
[----:B------:R-:W4:Y:S04]  /*b29c0*/  LDL.LU R46, [R1+0x1cf8] ;  /* 0x001cf800012e7983 */ /* 0x000f280000300800 */
[----:B------:R-:W4:Y:S04]  /*b29d0*/  LDL.LU R45, [R1+0x1cfc] ;  /* 0x001cfc00012d7983 */ /* 0x000f280000300800 */
[----:B-1----:R-:W4:Y:S04]  /*b29e0*/  LDL.LU R40, [R1+0x1ce0] ;  /* 0x001ce00001287983 */ /* 0x002f280000300800 */
[----:B------:R-:W4:Y:S01]  /*b29f0*/  LDL.LU R41, [R1+0x1ce4] ;  /* 0x001ce40001297983 */ /* 0x000f220000300800 */
[----:B--2---:R-:W-:-:S02]  /*b2a00*/  F2FP.SATFINITE.E4M3.F32.PACK_AB_MERGE_C R48, R48, R44, RZ ;  /* 0x0000002c3030723e */ /* 0x004fc400048070ff */
[----:B------:R-:W-:Y:S02]  /*b2a10*/  F2FP.SATFINITE.E4M3.F32.PACK_AB_MERGE_C R44, R43, R42, RZ ;  /* 0x0000002a2b2c723e */ /* 0x000fe400048070ff */
[----:B------:R-:W2:Y:S04]  /*b2a20*/  LDL.LU R42, [R1+0x1ce8] ;  /* 0x001ce800012a7983 */ /* 0x000ea80000300800 */
[----:B------:R0:W-:Y:S04]  /*b2a30*/  STL [R1+0x2398], R48 ;  /* 0x0023983001007387 */ /* 0x0001e80000100800 */
[----:B------:R-:W2:Y:S01]  /*b2a40*/  LDL.LU R43, [R1+0x1cec] ;  /* 0x001cec00012b7983 */ /* 0x000ea20000300800 */
[----:B0-----:R-:W-:-:S03]  /*b2a50*/  IADD3 R48, P1, R3, R15, RZ ;  /* 0x0000000f03307210 */ /* 0x001fc60007f3e0ff */
[----:B------:R0:W-:Y:S02]  /*b2a60*/  STL [R1+0x54bc], R44 ;  /* 0x0054bc2c01007387 */ /* 0x0001e40000100800 */
[----:B------:R-:W-:Y:S02]  /*b2a70*/  IMAD.X R49, R4, 0x1, R37, P1 ;  /* 0x0000000104317824 */ /* 0x000fe400008e0625 */
[----:B0-----:R-:W2:Y:S04]  /*b2a80*/  LDL.LU R44, [R1+0x1cd0] ;  /* 0x001cd000012c7983 */ /* 0x001ea80000300800 */
[----:B------:R0:W-:Y:S04]  /*b2a90*/  STL.64 [R1+0x1d40], R48 ;  /* 0x001d403001007387 */ /* 0x0001e80000100a00 */
[----:B0-----:R-:W2:Y:S01]  /*b2aa0*/  LDL.LU R48, [R1+0x1cd4] ;  /* 0x001cd40001307983 */ /* 0x001ea20000300800 */
[----:B---3--:R-:W-:-:S03]  /*b2ab0*/  F2FP.SATFINITE.E4M3.F32.PACK_AB_MERGE_C R49, R39, R9, RZ ;  /* 0x000000092731723e */ /* 0x008fc600048070ff */
[----:B------:R-:W3:Y:S04]  /*b2ac0*/  LDL.LU R9, [R1+0x1cd8] ;  /* 0x001cd80001097983 */ /* 0x000ee80000300800 */
[----:B------:R-:W3:Y:S01]  /*b2ad0*/  LDL.LU R39, [R1+0x1cdc] ;  /* 0x001cdc0001277983 */ /* 0x000ee20000300800 */
[----:B------:R-:W-:-:S03]  /*b2ae0*/  IADD3 R50, P1, R3, R14, RZ ;  /* 0x0000000e03327210 */ /* 0x000fc60007f3e0ff */
[----:B------:R-:W-:Y:S01]  /*b2af0*/  STL [R1+0x54c0], R49 ;  /* 0x0054c03101007387 */ /* 0x000fe20000100800 */
[----:B----4-:R-:W-:Y:S01]  /*b2b00*/  F2FP.SATFINITE.E4M3.F32.PACK_AB_MERGE_C R0, R8, R0, RZ ;  /* 0x000000000800723e */ /* 0x010fe200048070ff */
[----:B------:R-:W-:-:S04]  /*b2b10*/  IMAD.X R51, R4, 0x1, R13, P1 ;  /* 0x0000000104337824 */ /* 0x000fc800008e060d */
[----:B------:R0:W-:Y:S04]  /*b2b20*/  STL [R1+0x5310], R0 ;  /* 0x0053100001007387 */ /* 0x0001e80000100800 */
[----:B0-----:R-:W4:Y:S04]  /*b2b30*/  LDL.LU R0, [R1+0x1cc0] ;  /* 0x001cc00001007983 */ /* 0x001f280000300800 */
[----:B------:R-:W4:Y:S01]  /*b2b40*/  LDL.LU R8, [R1+0x1cc4] ;  /* 0x001cc40001087983 */ /* 0x000f220000300800 */
[----:B------:R-:W-:-:S03]  /*b2b50*/  F2FP.SATFINITE.E4M3.F32.PACK_AB_MERGE_C R52, R53, R52, RZ ;  /* 0x000000343534723e */ /* 0x000fc600048070ff */
[----:B------:R0:W-:Y:S01]  /*b2b60*/  STL.64 [R1+0x1d38], R50 ;  /* 0x001d383201007387 */ /* 0x0001e20000100a00 */
[----:B------:R-:W-:-:S03]  /*b2b70*/  F2FP.SATFINITE.E4M3.F32.PACK_AB_MERGE_C R49, R55, R54, RZ ;  /* 0x000000363731723e */ /* 0x000fc600048070ff */
[----:B------:R-:W-:Y:S01]  /*b2b80*/  STL [R1+0x5350], R52 ;  /* 0x0053503401007387 */ /* 0x000fe20000100800 */
[----:B0-----:R-:W-:-:S03]  /*b2b90*/  IADD3 R50, P1, R3, R12, RZ ;  /* 0x0000000c03327210 */ /* 0x001fc60007f3e0ff */
[----:B------:R0:W-:Y:S02]  /*b2ba0*/  STL.64 [R1+0x5a78], R12 ;  /* 0x005a780c01007387 */ /* 0x0001e40000100a00 */
[----:B------:R-:W-:Y:S02]  /*b2bb0*/  IMAD.X R51, R4, 0x1, R11, P1 ;  /* 0x0000000104337824 */ /* 0x000fe400008e060b */
[----:B------:R1:W-:Y:S04]  /*b2bc0*/  STL [R1+0x5214], R49 ;  /* 0x0052143101007387 */ /* 0x0003e80000100800 */
[----:B------:R1:W-:Y:S01]  /*b2bd0*/  STL.64 [R1+0x1d30], R50 ;  /* 0x001d303201007387 */ /* 0x0003e20000100a00 */
[----:B0-----:R-:W-:Y:S02]  /*b2be0*/  IADD3 R12, P1, R3, R10, RZ ;  /* 0x0000000a030c7210 */ /* 0x001fe40007f3e0ff */
[----:B-1----:R-:W-:-:S03]  /*b2bf0*/  F2FP.SATFINITE.E4M3.F32.PACK_AB_MERGE_C R49, R59, R58, RZ ;  /* 0x0000003a3b31723e */ /* 0x002fc600048070ff */
[----:B------:R-:W-:Y:S01]  /*b2c00*/  IMAD.X R13, R4, 0x1, R7, P1 ;  /* 0x00000001040d7824 */ /* 0x000fe200008e0607 */
[----:B------:R-:W-:-:S05]  /*b2c10*/  F2FP.SATFINITE.E4M3.F32.PACK_AB_MERGE_C R50, R57, R56, RZ ;  /* 0x000000383932723e */ /* 0x000fca00048070ff */
[----:B------:R-:W-:Y:S04]  /*b2c20*/  STL [R1+0x5200], R50 ;  /* 0x0052003201007387 */ /* 0x000fe80000100800 */
[----:B------:R0:W-:Y:S04]  /*b2c30*/  STL [R1+0x516c], R49 ;  /* 0x00516c3101007387 */ /* 0x0001e80000100800 */
[----:B------:R1:W-:Y:S01]  /*b2c40*/  STL.64 [R1+0x1d28], R12 ;  /* 0x001d280c01007387 */ /* 0x0003e20000100a00 */
[----:B------:R-:W-:Y:S02]  /*b2c50*/  F2FP.SATFINITE.E4M3.F32.PACK_AB_MERGE_C R2, R47, R2, RZ ;  /* 0x000000022f02723e */ /* 0x000fe400048070ff */
[----:B0-----:R-:W-:-:S02]  /*b2c60*/  F2FP.SATFINITE.E4M3.F32.PACK_AB_MERGE_C R49, R61, R60, RZ ;  /* 0x0000003c3d31723e */ /* 0x001fc400048070ff */
[----:B-1----:R-:W-:-:S03]  /*b2c70*/  IADD3 R12, P1, R3, R6, RZ ;  /* 0x00000006030c7210 */ /* 0x002fc60007f3e0ff */
[----:B------:R-:W-:Y:S02]  /*b2c80*/  STL [R1+0x515c], R49 ;  /* 0x00515c3101007387 */ /* 0x000fe40000100800 */
[----:B------:R-:W-:Y:S02]  /*b2c90*/  IMAD.X R13, R4, 0x1, R5, P1 ;  /* 0x00000001040d7824 */ /* 0x000fe400008e0605 */
[----:B------:R0:W-:Y:S01]  /*b2ca0*/  STL [R1+0x50a8], R2 ;  /* 0x0050a80201007387 */ /* 0x0001e20000100800 */
[----:B------:R-:W-:-:S03]  /*b2cb0*/  F2FP.SATFINITE.E4M3.F32.PACK_AB_MERGE_C R45, R45, R46, RZ ;  /* 0x0000002e2d2d723e */ /* 0x000fc600048070ff */
[----:B------:R1:W-:Y:S01]  /*b2cc0*/  STL.64 [R1+0x1d20], R12 ;  /* 0x001d200c01007387 */ /* 0x0003e20000100a00 */
[----:B0-----:R-:W-:-:S03]  /*b2cd0*/  F2FP.SATFINITE.E4M3.F32.PACK_AB_MERGE_C R2, R41, R40, RZ ;  /* 0x000000282902723e */ /* 0x001fc600048070ff */
[----:B------:R-:W-:Y:S01]  /*b2ce0*/  STL [R1+0x5090], R45 ;  /* 0x0050902d01007387 */ /* 0x000fe20000100800 */
[----:B-1----:R-:W-:-:S03]  /*b2cf0*/  IADD3 R12, P1, R3, R36, RZ ;  /* 0x00000024030c7210 */ /* 0x002fc60007f3e0ff */
[----:B------:R2:W-:Y:S02]  /*b2d00*/  STL [R1+0x4fa4], R2 ;  /* 0x004fa40201007387 */ /* 0x0005e40000100800 */
[----:B------:R-:W-:Y:S02]  /*b2d10*/  IMAD.X R13, R4, 0x1, R35, P1 ;  /* 0x00000001040d7824 */ /* 0x000fe400008e0623 */
[----:B------:R-:W4:Y:S04]  /*b2d20*/  LDL.LU R40, [R1+0x1cc8] ;  /* 0x001cc80001287983 */ /* 0x000f280000300800 */
[----:B------:R-:W4:Y:S04]  /*b2d30*/  LDL.LU R41, [R1+0x1ccc] ;  /* 0x001ccc0001297983 */ /* 0x000f280000300800 */
[----:B------:R0:W-:Y:S01]  /*b2d40*/  STL.64 [R1+0x1d18], R12 ;  /* 0x001d180c01007387 */ /* 0x0001e20000100a00 */
[----:B--2---:R-:W-:-:S03]  /*b2d50*/  F2FP.SATFINITE.E4M3.F32.PACK_AB_MERGE_C R2, R43, R42, RZ ;  /* 0x0000002a2b02723e */ /* 0x004fc600048070ff */
[----:B------:R-:W2:Y:S04]  /*b2d60*/  LDL.LU R42, [R1+0x1cb0] ;  /* 0x001cb000012a7983 */ /* 0x000ea80000300800 */
[----:B------:R-:W2:Y:S01]  /*b2d70*/  LDL.LU R43, [R1+0x1cb4] ;  /* 0x001cb400012b7983 */ /* 0x000ea20000300800 */
[----:B0-----:R-:W-:-:S03]  /*b2d80*/  IADD3 R12, P1, R3, R34, RZ ;  /* 0x00000022030c7210 */ /* 0x001fc60007f3e0ff */
[----:B------:R0:W-:Y:S02]  /*b2d90*/  STL [R1+0x4f94], R2 ;  /* 0x004f940201007387 */ /* 0x0001e40000100800 */
[----:B------:R-:W-:Y:S01]  /*b2da0*/  IMAD.X R13, R4, 0x1, R33, P1 ;  /* 0x00000001040d7824 */ /* 0x000fe200008e0621 */
[----:B0-----:R-:W-:-:S05]  /*b2db0*/  F2FP.SATFINITE.E4M3.F32.PACK_AB_MERGE_C R2, R48, R44, RZ ;  /* 0x0000002c3002723e */ /* 0x001fca00048070ff */
[----:B------:R3:W-:Y:S04]  /*b2dc0*/  STL [R1+0x4f08], R2 ;  /* 0x004f080201007387 */ /* 0x0007e80000100800 */
[----:B------:R-:W2:Y:S04]  /*b2dd0*/  LDL.LU R50, [R1+0x1cb8] ;  /* 0x001cb80001327983 */ /* 0x000ea80000300800 */
[----:B------:R-:W2:Y:S04]  /*b2de0*/  LDL.LU R51, [R1+0x1cbc] ;  /* 0x001cbc0001337983 */ /* 0x000ea80000300800 */
[----:B------:R0:W-:Y:S01]  /*b2df0*/  STL.64 [R1+0x1d10], R12 ;  /* 0x001d100c01007387 */ /* 0x0001e20000100a00 */
[----:B---3--:R-:W-:-:S05]  /*b2e00*/  F2FP.SATFINITE.E4M3.F32.PACK_AB_MERGE_C R2, R39, R9, RZ ;  /* 0x000000092702723e */ /* 0x008fca00048070ff */
[----:B------:R1:W-:Y:S04]  /*b2e10*/  STL [R1+0x4f00], R2 ;  /* 0x004f000201007387 */ /* 0x0003e80000100800 */
[----:B------:R-:W3:Y:S04]  /*b2e20*/  LDL.LU R9, [R1+0x1ca0] ;  /* 0x001ca00001097983 */ /* 0x000ee80000300800 */
[----:B------:R-:W3:Y:S04]  /*b2e30*/  LDL.LU R39, [R1+0x1ca4] ;  /* 0x001ca40001277983 */ /* 0x000ee80000300800 */
[----:B------:R-:W3:Y:S04]  /*b2e40*/  LDL.LU R52, [R1+0x1ca8] ;  /* 0x001ca80001347983 */ /* 0x000ee80000300800 */
[----:B------:R-:W3:Y:S01]  /*b2e50*/  LDL.LU R53, [R1+0x1cac] ;  /* 0x001cac0001357983 */ /* 0x000ee20000300800 */
[----:B----4-:R-:W-:-:S05]  /*b2e60*/  F2FP.SATFINITE.E4M3.F32.PACK_AB_MERGE_C R0, R8, R0, RZ ;  /* 0x000000000800723e */ /* 0x010fca00048070ff */
[----:B------:R4:W-:Y:S04]  /*b2e70*/  STL [R1+0x4e84], R0 ;  /* 0x004e840001007387 */ /* 0x0009e80000100800 */
[----:B------:R-:W3:Y:S04]  /*b2e80*/  LDL.LU R54, [R1+0x1c90] ;  /* 0x001c900001367983 */ /* 0x000ee80000300800 */
[----:B------:R-:W3:Y:S01]  /*b2e90*/  LDL.LU R55, [R1+0x1c94] ;  /* 0x001c940001377983 */ /* 0x000ee20000300800 */
[----:B0-----:R-:W-:-:S03]  /*b2ea0*/  IADD3 R12, P1, R3, R32, RZ ;  /* 0x00000020030c7210 */ /* 0x001fc60007f3e0ff */
[----:B------:R-:W3:Y:S04]  /*b2eb0*/  LDL.LU R56, [R1+0x1c98] ;  /* 0x001c980001387983 */ /* 0x000ee80000300800 */
[----:B------:R-:W3:Y:S04]  /*b2ec0*/  LDL.LU R57, [R1+0x1c9c] ;  /* 0x001c9c0001397983 */ /* 0x000ee80000300800 */
[----:B------:R-:W3:Y:S04]  /*b2ed0*/  LDL.LU R58, [R1+0x1c80] ;  /* 0x001c8000013a7983 */ /* 0x000ee80000300800 */
[----:B------:R-:W3:Y:S01]  /*b2ee0*/  LDL.LU R59, [R1+0x1c84] ;  /* 0x001c8400013b7983 */ /* 0x000ee20000300800 */
[----:B------:R-:W-:-:S03]  /*b2ef0*/  IMAD.X R13, R4, 0x1, R31, P1 ;  /* 0x00000001040d7824 */ /* 0x000fc600008e061f */
[----:B------:R-:W3:Y:S04]  /*b2f00*/  LDL.LU R60, [R1+0x1c88] ;  /* 0x001c8800013c7983 */ /* 0x000ee80000300800 */
[----:B------:R-:W3:Y:S04]  /*b2f10*/  LDL.LU R61, [R1+0x1c8c] ;  /* 0x001c8c00013d7983 */ /* 0x000ee80000300800 */
[----:B-1----:R-:W3:Y:S04]  /*b2f20*/  LDL.LU R2, [R1+0x1c70] ;  /* 0x001c700001027983 */ /* 0x002ee80000300800 */
[----:B------:R-:W-:Y:S04]  /*b2f30*/  STL.64 [R1+0x1d08], R12 ;  /* 0x001d080c01007387 */ /* 0x000fe80000100a00 */
[----:B------:R-:W3:Y:S04]  /*b2f40*/  LDL.LU R47, [R1+0x1c74] ;  /* 0x001c7400012f7983 */ /* 0x000ee80000300800 */
[----:B------:R-:W3:Y:S04]  /*b2f50*/  LDL.LU R46, [R1+0x1c78] ;  /* 0x001c7800012e7983 */ /* 0x000ee80000300800 */
[----:B------:R-:W3:Y:S04]  /*b2f60*/  LDL.LU R45, [R1+0x1c7c] ;  /* 0x001c7c00012d7983 */ /* 0x000ee80000300800 */
[----:B------:R-:W3:Y:S04]  /*b2f70*/  LDL.LU R44, [R1+0x1c60] ;  /* 0x001c6000012c7983 */ /* 0x000ee80000300800 */
[----:B------:R-:W3:Y:S01]  /*b2f80*/  LDL.LU R48, [R1+0x1c64] ;  /* 0x001c640001307983 */ /* 0x000ee20000300800 */
[----:B----4-:R-:W-:-:S03]  /*b2f90*/  F2FP.SATFINITE.E4M3.F32.PACK_AB_MERGE_C R0, R41, R40, RZ ;  /* 0x000000282900723e */ /* 0x010fc600048070ff */
[----:B------:R-:W4:Y:S04]  /*b2fa0*/  LDL.LU R40, [R1+0x1c68] ;  /* 0x001c680001287983 */ /* 0x000f280000300800 */
[----:B------:R-:W4:Y:S04]  /*b2fb0*/  LDL.LU R41, [R1+0x1c6c] ;  /* 0x001c6c0001297983 */ /* 0x000f280000300800 */
[----:B------:R0:W-:Y:S04]  /*b2fc0*/  STL [R1+0x4e7c], R0 ;  /* 0x004e7c0001007387 */ /* 0x0001e80000100800 */
[----:B0-----:R-:W4:Y:S04]  /*b2fd0*/  LDL.LU R0, [R1+0x1c50] ;  /* 0x001c500001007983 */ /* 0x001f280000300800 */
[----:B------:R-:W4:Y:S01]  /*b2fe0*/  LDL.LU R8, [R1+0x1c54] ;  /* 0x001c540001087983 */ /* 0x000f220000300800 */
[----:B--2---:R-:W-:-:S05]  /*b2ff0*/  F2FP.SATFINITE.E4M3.F32.PACK_AB_MERGE_C R12, R43, R42, RZ ;  /* 0x0000002a2b0c723e */ /* 0x004fca00048070ff */
[----:B------:R0:W-:Y:S04]  /*b3000*/  STL [R1+0x4e08], R12 ;  /* 0x004e080c01007387 */ /* 0x0001e80000100800 */
[----:B------:R-:W2:Y:S04]  /*b3010*/  LDL.LU R42, [R1+0x1c58] ;  /* 0x001c5800012a7983 */ /* 0x000ea80000300800 */
[----:B------:R-:W2:Y:S01]  /*b3020*/  LDL.LU R43, [R1+0x1c5c] ;  /* 0x001c5c00012b7983 */ /* 0x000ea20000300800 */
[----:B0-----:R-:W-:-:S05]  /*b3030*/  IADD3 R12, P1, R3, R30, RZ ;  /* 0x0000001e030c7210 */ /* 0x001fca0007f3e0ff */
[----:B------:R-:W-:-:S05]  /*b3040*/  IMAD.X R13, R4, 0x1, R29, P1 ;  /* 0x00000001040d7824 */ /* 0x000fca00008e061d */
[----:B------:R0:W-:Y:S02]  /*b3050*/  STL.64 [R1+0x1d00], R12 ;  /* 0x001d000c01007387 */ /* 0x0001e40000100a00 */
[----:B0-----:R-:W-:Y:S02]  /*b3060*/  F2FP.SATFINITE.E4M3.F32.PACK_AB_MERGE_C R13, R51, R50, RZ ;  /* 0x00000032330d723e */ /* 0x001fe400048070ff */
[----:B---3--:R-:W-:Y:S02]  /*b3070*/  F2FP.SATFINITE.E4M3.F32.PACK_AB_MERGE_C R12, R39, R9, RZ ;  /* 0x00000009270c723e */ /* 0x008fe400048070ff */
[----:B------:R-:W3:Y:S04]  /*b3080*/  LDL.LU R9, [R1+0x610] ;  /* 0x0006100001097983 */ /* 0x000ee80000300800 */
[----:B------:R-:W-:Y:S04]  /*b3090*/  STL [R1+0x4e00], R13 ;  /* 0x004e000d01007387 */ /* 0x000fe80000100800 */
[----:B------:R-:W3:Y:S04]  /*b30a0*/  LDL.LU R39, [R1+0x614] ;  /* 0x0006140001277983 */ /* 0x000ee80000300800 */
[----:B------:R0:W-:Y:S02]  /*b30b0*/  STL [R1+0x4d80], R12 ;  /* 0x004d800c01007387 */ /* 0x0001e40000100800 */
[----:B0-----:R-:W-:-:S05]  /*b30c0*/  IADD3 R12, P1, R3, R28, RZ ;  /* 0x0000001c030c7210 */ /* 0x001fca0007f3e0ff */
[----:B------:R-:W-:Y:S01]  /*b30d0*/  IMAD.X R13, R4, 0x1, R27, P1 ;  /* 0x00000001040d7824 */ /* 0x000fe200008e061b */
[----:B------:R-:W-:-:S04]  /*b30e0*/  F2FP.SATFINITE.E4M3.F32.PACK_AB_MERGE_C R50, R53, R52, RZ ;  /* 0x000000343532723e */ /* 0x000fc800048070ff */
[----:B------:R0:W-:Y:S01]  /*b30f0*/  STL.64 [R1+0x1cf8], R12 ;  /* 0x001cf80c01007387 */ /* 0x0001e20000100a00 */
[----:B------:R-:W-:-:S03]  /*b3100*/  F2FP.SATFINITE.E4M3.F32.PACK_AB_MERGE_C R49, R55, R54, RZ ;  /* 0x000000363731723e */ /* 0x000fc600048070ff */
[----:B------:R1:W-:Y:S01]  /*b3110*/  STL [R1+0x4d8c], R50 ;  /* 0x004d8c3201007387 */ /* 0x0003e20000100800 */
[----:B0-----:R-:W-:-:S03]  /*b3120*/  IADD3 R12, P1, R3, R26, RZ ;  /* 0x0000001a030c7210 */ /* 0x001fc60007f3e0ff */
[----:B------:R0:W-:Y:S02]  /*b3130*/  STL [R1+0x4d24], R49 ;  /* 0x004d243101007387 */ /* 0x0001e40000100800 */
[----:B------:R-:W-:Y:S01]  /*b3140*/  IMAD.X R13, R4, 0x1, R25, P1 ;  /* 0x00000001040d7824 */ /* 0x000fe200008e0619 */
[----:B-1----:R-:W-:-:S04]  /*b3150*/  F2FP.SATFINITE.E4M3.F32.PACK_AB_MERGE_C R50, R57, R56, RZ ;  /* 0x000000383932723e */ /* 0x002fc800048070ff */
[----:B------:R1:W-:Y:S01]  /*b3160*/  STL.64 [R1+0x1cf0], R12 ;  /* 0x001cf00c01007387 */ /* 0x0003e20000100a00 */
[----:B0-----:R-:W-:-:S03]  /*b3170*/  F2FP.SATFINITE.E4M3.F32.PACK_AB_MERGE_C R49, R59, R58, RZ ;  /* 0x0000003a3b31723e */ /* 0x001fc600048070ff */
[----:B------:R-:W-:Y:S01]  /*b3180*/  STL [R1+0x4d20], R50 ;  /* 0x004d203201007387 */ /* 0x000fe20000100800 */
[----:B-1----:R-:W-:-:S03]  /*b3190*/  IADD3 R12, P1, R3, R24, RZ ;  /* 0x00000018030c7210 */ /* 0x002fc60007f3e0ff */
[----:B------:R0:W-:Y:S02]  /*b31a0*/  STL.64 [R1+0x5a70], R24 ;  /* 0x005a701801007387 */ /* 0x0001e40000100a00 */
[----:B------:R-:W-:Y:S02]  /*b31b0*/  IMAD.X R13, R4, 0x1, R23, P1 ;  /* 0x00000001040d7824 */ /* 0x000fe400008e0617 */
[----:B------:R-:W-:Y:S04]  /*b31c0*/  STL [R1+0x4cb0], R49 ;  /* 0x004cb03101007387 */ /* 0x000fe80000100800 */
[----:B------:R1:W-:Y:S01]  /*b31d0*/  STL.64 [R1+0x1ce8], R12 ;  /* 0x001ce80c01007387 */ /* 0x0003e20000100a00 */
[----:B------:R-:W-:Y:S02]  /*b31e0*/  F2FP.SATFINITE.E4M3.F32.PACK_AB_MERGE_C R2, R47, R2, RZ ;  /* 0x000000022f02723e */ /* 0x000fe400048070ff */
[----:B0-----:R-:W-:-:S02]  /*b31f0*/  F2FP.SATFINITE.E4M3.F32.PACK_AB_MERGE_C R24, R61, R60, RZ ;  /* 0x0000003c3d18723e */ /* 0x001fc400048070ff */
[----:B-1----:R-:W-:-:S03]  /*b3200*/  IADD3 R12, P1, R3, R22, RZ ;  /* 0x00000016030c7210 */ /* 0x002fc60007f3e0ff */
[----:B------:R0:W-:Y:S02]  /*b3210*/  STL [R1+0x4cb4], R24 ;  /* 0x004cb41801007387 */ /* 0x0001e40000100800 */
[----:B------:R-:W-:Y:S02]  /*b3220*/  IMAD.X R13, R4, 0x1, R21, P1 ;  /* 0x00000001040d7824 */ /* 0x000fe400008e0615 */
[----:B------:R1:W-:Y:S04]  /*b3230*/  STL [R1+0x4c8c], R2 ;  /* 0x004c8c0201007387 */ /* 0x0003e80000100800 */
[----:B------:R1:W-:Y:S01]  /*b3240*/  STL.64 [R1+0x1ce0], R12 ;  /* 0x001ce00c01007387 */ /* 0x0003e20000100a00 */
[----:B0-----:R-:W-:Y:S02]  /*b3250*/  F2FP.SATFINITE.E4M3.F32.PACK_AB_MERGE_C R24, R45, R46, RZ ;  /* 0x0000002e2d18723e */ /* 0x001fe400048070ff */
[----:B-1----:R-:W-:-:S02]  /*b3260*/  F2FP.SATFINITE.E4M3.F32.PACK_AB_MERGE_C R2, R48, R44, RZ ;  /* 0x0000002c3002723e */ /* 0x002fc400048070ff */
[----:B------:R-:W-:Y:S01]  /*b3270*/  IADD3 R12, P1, R3, R20, RZ ;  /* 0x00000014030c7210 */ /* 0x000fe20007f3e0ff */
[----:B------:R-:W-:Y:S04]  /*b3280*/  STL [R1+0x4c80], R24 ;  /* 0x004c801801007387 */ /* 0x000fe80000100800 */
[----:B------:R-:W-:Y:S01]  /*b3290*/  IMAD.X R13, R4, 0x1, R19, P1 ;  /* 0x00000001040d7824 */ /* 0x000fe200008e0613 */
[----:B------:R4:W-:Y:S04]  /*b32a0*/  STL [R1+0x2404], R2 ;  /* 0x0024040201007387 */ /* 0x0009e80000100800 */
[----:B------:R0:W-:Y:S01]  /*b32b0*/  STL.64 [R1+0x1cd8], R12 ;  /* 0x001cd80c01007387 */ /* 0x0001e20000100a00 */
[----:B----4-:R-:W-:-:S02]  /*b32c0*/  F2FP.SATFINITE.E4M3.F32.PACK_AB_MERGE_C R2, R41, R40, RZ ;  /* 0x000000282902723e */ /* 0x010fc400048070ff */
[----:B0-----:R-:W-:-:S03]  /*b32d0*/  IADD3 R12, P1, R3, R18, RZ ;  /* 0x00000012030c7210 */ /* 0x001fc60007f3e0ff */
[----:B------:R0:W-:Y:S02]  /*b32e0*/  STL [R1+0x23ec], R2 ;  /* 0x0023ec0201007387 */ /* 0x0001e40000100800 */
[----:B------:R-:W-:Y:S02]  /*b32f0*/  IMAD.X R13, R4, 0x1, R17, P1 ;  /* 0x00000001040d7824 */ /* 0x000fe400008e0611 */
[----:B------:R-:W4:Y:S04]  /*b3300*/  LDL.LU R40, [R1+0x618] ;  /* 0x0006180001287983 */ /* 0x000f280000300800 */
[----:B------:R-:W4:Y:S01]  /*b3310*/  LDL.LU R41, [R1+0x61c] ;  /* 0x00061c0001297983 */ /* 0x000f220000300800 */
[----:B0-----:R-:W-:-:S03]  /*b3320*/  F2FP.SATFINITE.E4M3.F32.PACK_AB_MERGE_C R2, R8, R0, RZ ;  /* 0x000000000802723e */ /* 0x001fc600048070ff */
[----:B------:R0:W-:Y:S01]  /*b3330*/  STL.64 [R1+0x1cd0], R12 ;  /* 0x001cd00c01007387 */ /* 0x0001e20000100a00 */
[----:B--2---:R-:W-:-:S03]  /*b3340*/  F2FP.SATFINITE.E4M3.F32.PACK_AB_MERGE_C R0, R43, R42, RZ ;  /* 0x0000002a2b00723e */ /* 0x004fc600048070ff */
[----:B------:R-:W2:Y:S04]  /*b3350*/  LDL.LU R42, [R1+0x1c40] ;  /* 0x001c4000012a7983 */ /* 0x000ea80000300800 */
[----:B------:R-:W-:Y:S04]  /*b3360*/  STL [R1+0x23a0], R2 ;  /* 0x0023a00201007387 */ /* 0x000fe80000100800 */
[----:B------:R-:W2:Y:S04]  /*b3370*/  LDL.LU R43, [R1+0x1c44] ;  /* 0x001c4400012b7983 */ /* 0x000ea80000300800 */
[----:B------:R3:W-:Y:S04]  /*b3380*/  STL [R1+0x23ac], R0 ;  /* 0x0023ac0001007387 */ /* 0x0007e80000100800 */
[----:B------:R-:W2:Y:S04]  /*b3390*/  LDL.LU R25, [R1+0x1c48] ;  /* 0x001c480001197983 */ /* 0x000ea80000300800 */
[----:B------:R-:W2:Y:S01]  /*b33a0*/  LDL.LU R49, [R1+0x1c4c] ;  /* 0x001c4c0001317983 */ /* 0x000ea20000300800 */
[----:B------:R-:W-:Y:S01]  /*b33b0*/  VIADD R3, R3, UR6 ;  /* 0x0000000603037c36 */ /* 0x000fe20008000000 */
[----:B------:R-:W-:-:S04]  /*b33c0*/  ULDC UR6, c[0x0][0x248] ;  /* 0x0000920000067ab9 */ /* 0x000fc80000000800 */
[----:B------:R-:W-:Y:S02]  /*b33d0*/  SHF.R.S32.HI R4, RZ, 0x1f, R3 ;  /* 0x0000001fff047819 */ /* 0x000fe40000011403 */
[----:B0-----:R-:W-:-:S05]  /*b33e0*/  IADD3 R12, P1, R3, R16, RZ ;  /* 0x00000010030c7210 */ /* 0x001fca0007f3e0ff */
[----:B------:R-:W-:Y:S01]  /*b33f0*/  IMAD.X R13, R4, 0x1, R38, P1 ;  /* 0x00000001040d7824 */ /* 0x000fe200008e0626 */
[----:B---3--:R-:W-:-:S05]  /*b3400*/  F2FP.SATFINITE.E4M3.F32.PACK_AB_MERGE_C R0, R39, R9, RZ ;  /* 0x000000092700723e */ /* 0x008fca00048070ff */
[----:B------:R4:W-:Y:S04]  /*b3410*/  STL [R1+0x1e1c], R0 ;  /* 0x001e1c0001007387 */ /* 0x0009e80000100800 */
        /* <DEDUP_REMOVED lines=20> */
[----:B------:R-:W-:Y:S01]  /*b3560*/  STL.64 [R1+0x1cc8], R12 ;  /* 0x001cc80c01007387 */ /* 0x000fe20000100a00 */
[----:B----4-:R-:W-:-:S05]  /*b3570*/  F2FP.SATFINITE.E4M3.F32.PACK_AB_MERGE_C R0, R41, R40, RZ ;  /* 0x000000282900723e */ /* 0x010fca00048070ff */
[----:B------:R0:W-:Y:S04]  /*b3580*/  STL [R1+0x1e18], R0 ;  /* 0x001e180001007387 */ /* 0x0001e80000100800 */
[----:B------:R-:W4:Y:S04]  /*b3590*/  LDL.LU R40, [R1+0x1be0] ;  /* 0x001be00001287983 */ /* 0x000f280000300800 */
[----:B------:R-:W4:Y:S04]  /*b35a0*/  LDL.LU R41, [R1+0x1be4] ;  /* 0x001be40001297983 */ /* 0x000f280000300800 */
        /* <DEDUP_REMOVED lines=8> */
[----:B------:R0:W-:Y:S04]  /*b3630*/  STL.64 [R1+0x1cc0], R12 ;  /* 0x001cc00c01007387 */ /* 0x0001e80000100a00 */
[----:B0-----:R-:W4:Y:S01]  /*b3640*/  LDL.LU.64 R12, [R1+0x5a78] ;  /* 0x005a7800010c7983 */ /* 0x001f220000300a00 */
[----:B------:R-:W-:Y:S02]  /*b3650*/  F2FP.SATFINITE.E4M3.F32.PACK_AB_MERGE_C R25, R49, R25, RZ ;  /* 0x000000193119723e */ /* 0x000fe400048070ff */
[----:B------:R-:W-:-:S03]  /*b3660*/  IADD3 R24, P1, R3, R14, RZ ;  /* 0x0000000e03187210 */ /* 0x000fc60007f3e0ff */
[----:B------:R-:W-:Y:S01]  /*b3670*/  STL [R1+0x5584], R25 ;  /* 0x0055841901007387 */ /* 0x000fe20000100800 */
[----:B---3--:R-:W-:-:S05]  /*b3680*/  F2FP.SATFINITE.E4M3.F32.PACK_AB_MERGE_C R49, R51, R50, RZ ;  /* 0x000000323331723e */ /* 0x008fca00048070ff */
[----:B------:R0:W-:Y:S01]  /*b3690*/  STL [R1+0x559c], R49 ;  /* 0x00559c3101007387 */ /* 0x0001e20000100800 */
[----:B------:R-:W-:Y:S02]  /*b36a0*/  F2FP.SATFINITE.E4M3.F32.PACK_AB_MERGE_C R50, R53, R52, RZ ;  /* 0x000000343532723e */ /* 0x000fe400048070ff */
[----:B0-----:R-:W-:Y:S02]  /*b36b0*/  F2FP.SATFINITE.E4M3.F32.PACK_AB_MERGE_C R49, R55, R54, RZ ;  /* 0x000000363731723e */ /* 0x001fe400048070ff */
[----:B------:R-:W-:Y:S02]  /*b36c0*/  F2FP.SATFINITE.E4M3.F32.PACK_AB_MERGE_C R2, R47, R2, RZ ;  /* 0x000000022f02723e */ /* 0x000fe400048070ff */
[----:B------:R-:W-:Y:S01]  /*b36d0*/  F2FP.SATFINITE.E4M3.F32.PACK_AB_MERGE_C R45, R45, R46, RZ ;  /* 0x0000002e2d2d723e */ /* 0x000fe200048070ff */
[----:B----4-:R-:W-:-:S05]  /*b36e0*/  IMAD.X R25, R4, 0x1, R13, P1 ;  /* 0x0000000104197824 */ /* 0x010fca00008e060d */
[----:B------:R0:W-:Y:S04]  /*b36f0*/  STL.64 [R1+0x1cb8], R24 ;  /* 0x001cb81801007387 */ /* 0x0001e80000100a00 */
        /* <DEDUP_REMOVED lines=9> */
[----:B------:R0:W-:Y:S02]  /*b3790*/  STL [R1+0x55d0], R49 ;  /* 0x0055d03101007387 */ /* 0x0001e40000100800 */
[----:B------:R-:W-:-:S05]  /*b37a0*/  IMAD.X R25, R4, 0x1, R7, P1 ;  /* 0x0000000104197824 */ /* 0x000fca00008e0607 */
[----:B------:R1:W-:Y:S01]  /*b37b0*/  STL.64 [R1+0x1ca8], R24 ;  /* 0x001ca81801007387 */ /* 0x0003e20000100a00 */
[----:B0-----:R-:W-:Y:S02]  /*b37c0*/  F2FP.SATFINITE.E4M3.F32.PACK_AB_MERGE_C R49, R61, R60, RZ ;  /* 0x0000003c3d31723e */ /* 0x001fe400048070ff */
[----:B-1----:R-:W-:-:S03]  /*b37d0*/  IADD3 R24, P1, R3, R6, RZ ;  /* 0x0000000603187210 */ /* 0x002fc60007f3e0ff */
[----:B------:R-:W-:Y:S02]  /*b37e0*/  STL [R1+0x55cc], R49 ;  /* 0x0055cc3101007387 */ /* 0x000fe40000100800 */
[C---:B------:R-:W-:Y:S02]  /*b37f0*/  IMAD.X R25, R4.reuse, 0x1, R5, P1 ;  /* 0x0000000104197824 */ /* 0x040fe400008e0605 */
[----:B------:R0:W-:Y:S04]  /*b3800*/  STL [R1+0x55e0], R2 ;  /* 0x0055e00201007387 */ /* 0x0001e80000100800 */
[----:B------:R1:W-:Y:S01]  /*b3810*/  STL.64 [R1+0x1ca0], R24 ;  /* 0x001ca01801007387 */ /* 0x0003e20000100a00 */
[----:B0-----:R-:W-:Y:S02]  /*b3820*/  F2FP.SATFINITE.E4M3.F32.PACK_AB_MERGE_C R2, R39, R9, RZ ;  /* 0x000000092702723e */ /* 0x001fe400048070ff */
[----:B-1----:R-:W-:Y:S01]  /*b3830*/  IADD3 R24, P1, R3, R36, RZ ;  /* 0x0000002403187210 */ /* 0x002fe20007f3e0ff */
[----:B------:R-:W-:Y:S04]  /*b3840*/  STL [R1+0x55dc], R45 ;  /* 0x0055dc2d01007387 */ /* 0x000fe80000100800 */
[----:B------:R-:W-:Y:S01]  /*b3850*/  IMAD.X R25, R4, 0x1, R35, P1 ;  /* 0x0000000104197824 */ /* 0x000fe200008e0623 */
[----:B------:R0:W-:Y:S04]  /*b3860*/  STL [R1+0x55f0], R2 ;  /* 0x0055f00201007387 */ /* 0x0001e80000100800 */
[----:B------:R-:W3:Y:S04]  /*b3870*/  LDL.LU R9, [R1+0x1bd8] ;  /* 0x001bd80001097983 */ /* 0x000ee80000300800 */
[----:B------:R-:W3:Y:S04]  /*b3880*/  LDL.LU R39, [R1+0x1bdc] ;  /* 0x001bdc0001277983 */ /* 0x000ee80000300800 */
[----:B------:R1:W-:Y:S01]  /*b3890*/  STL.64 [R1+0x1c98], R24 ;  /* 0x001c981801007387 */ /* 0x0003e20000100a00 */
[----:B0-----:R-:W-:-:S03]  /*b38a0*/  F2FP.SATFINITE.E4M3.F32.PACK_AB_MERGE_C R2, R41, R40, RZ ;  /* 0x000000282902723e */ /* 0x001fc600048070ff */
[----:B------:R-:W4:Y:S01]  /*b38b0*/  LDL.LU R40, [R1+0x1bc0] ;  /* 0x001bc00001287983 */ /* 0x000f220000300800 */
[----:B-1----:R-:W-:-:S05]  /*b38c0*/  F2FP.SATFINITE.E4M3.F32.PACK_AB_MERGE_C R24, R48, R44, RZ ;  /* 0x0000002c3018723e */ /* 0x002fca00048070ff */
[----:B------:R0:W-:Y:S04]  /*b38d0*/  STL [R1+0x55ec], R24 ;  /* 0x0055ec1801007387 */ /* 0x0001e80000100800 */
[----:B------:R-:W4:Y:S01]  /*b38e0*/  LDL.LU R41, [R1+0x1bc4] ;  /* 0x001bc40001297983 */ /* 0x000f220000300800 */
[----:B0-----:R-:W-:-:S03]  /*b38f0*/  IADD3 R24, P1, R3, R34, RZ ;  /* 0x0000002203187210 */ /* 0x001fc60007f3e0ff */
[----:B------:R0:W-:Y:S02]  /*b3900*/  STL [R1+0x554c], R2 ;  /* 0x00554c0201007387 */ /* 0x0001e40000100800 */
[----:B------:R-:W-:Y:S02]  /*b3910*/  IMAD.X R25, R4, 0x1, R33, P1 ;  /* 0x0000000104197824 */ /* 0x000fe400008e0621 */
[----:B------:R-:W4:Y:S01]  /*b3920*/  LDL.LU R49, [R1+0x1bc8] ;  /* 0x001bc80001317983 */ /* 0x000f220000300800 */
[----:B0-----:R-:W-:Y:S02]  /*b3930*/  F2FP.SATFINITE.E4M3.F32.PACK_AB_MERGE_C R2, R8, R0, RZ ;  /* 0x000000000802723e */ /* 0x001fe400048070ff */
[----:B--2---:R-:W-:Y:S01]  /*b3940*/  F2FP.SATFINITE.E4M3.F32.PACK_AB_MERGE_C R0, R43, R42, RZ ;  /* 0x0000002a2b00723e */ /* 0x004fe200048070ff */
[----:B------:R0:W-:Y:S04]  /*b3950*/  STL.64 [R1+0x1c90], R24 ;  /* 0x001c901801007387 */ /* 0x0001e80000100a00 */
[----:B------:R1:W-:Y:S04]  /*b3960*/  STL [R1+0x5550], R2 ;  /* 0x0055500201007387 */ /* 0x0003e80000100800 */
[----:B------:R-:W2:Y:S04]  /*b3970*/  LDL.LU R50, [R1+0x1bcc] ;  /* 0x001bcc0001327983 */ /* 0x000ea80000300800 */
[----:B------:R3:W-:Y:S04]  /*b3980*/  STL [R1+0x54f8], R0 ;  /* 0x0054f80001007387 */ /* 0x0007e80000100800 */
[----:B------:R-:W2:Y:S04]  /*b3990*/  LDL.LU R42, [R1+0x1bb0] ;  /* 0x001bb000012a7983 */ /* 0x000ea80000300800 */
[----:B------:R-:W2:Y:S01]  /*b39a0*/  LDL.LU R43, [R1+0x1bb4] ;  /* 0x001bb400012b7983 */ /* 0x000ea20000300800 */
[----:B0-----:R-:W-:-:S03]  /*b39b0*/  IADD3 R24, P1, R3, R32, RZ ;  /* 0x0000002003187210 */ /* 0x001fc60007f3e0ff */
[----:B------:R-:W2:Y:S02]  /*b39c0*/  LDL.LU R51, [R1+0x1bb8] ;  /* 0x001bb80001337983 */ /* 0x000ea40000300800 */
[----:B------:R-:W-:Y:S02]  /*b39d0*/  IMAD.X R25, R4, 0x1, R31, P1 ;  /* 0x0000000104197824 */ /* 0x000fe400008e061f */
[----:B------:R-:W2:Y:S04]  /*b39e0*/  LDL.LU R52, [R1+0x1bbc] ;  /* 0x001bbc0001347983 */ /* 0x000ea80000300800 */
[----:B------:R-:W2:Y:S04]  /*b39f0*/  LDL.LU R53, [R1+0x1ba0] ;  /* 0x001ba00001357983 */ /* 0x000ea80000300800 */
[----:B------:R4:W-:Y:S04]  /*b3a00*/  STL.64 [R1+0x1c88], R24 ;  /* 0x001c881801007387 */ /* 0x0009e80000100a00 */
        /* <DEDUP_REMOVED lines=12> */
[----:B------:R-:W2:Y:S01]  /*b3ad0*/  LDL.LU R48, [R1+0x1b74] ;  /* 0x001b740001307983 */ /* 0x000ea20000300800 */
[----:B---3--:R-:W-:-:S03]  /*b3ae0*/  F2FP.SATFINITE.E4M3.F32.PACK_AB_MERGE_C R44, R39, R9, RZ ;  /* 0x00000009272c723e */ /* 0x008fc600048070ff */
[----:B------:R-:W3:Y:S04]  /*b3af0*/  LDL.LU R9, [R1+0x1b78] ;  /* 0x001b780001097983 */ /* 0x000ee80000300800 */
[----:B------:R-:W3:Y:S04]  /*b3b00*/  LDL.LU R39, [R1+0x1b7c] ;  /* 0x001b7c0001277983 */ /* 0x000ee80000300800 */
[----:B------:R-:W-:Y:S04]  /*b3b10*/  STL [R1+0x57f8], R44 ;  /* 0x0057f82c01007387 */ /* 0x000fe80000100800 */
[----:B------:R-:W3:Y:S04]  /*b3b20*/  LDL.LU R0, [R1+0x1b60] ;  /* 0x001b600001007983 */ /* 0x000ee80000300800 */
[----:B------:R-:W3:Y:S01]  /*b3b30*/  LDL.LU R8, [R1+0x1b64] ;  /* 0x001b640001087983 */ /* 0x000ee20000300800 */
[----:B----4-:R-:W-:-:S05]  /*b3b40*/  F2FP.SATFINITE.E4M3.F32.PACK_AB_MERGE_C R24, R41, R40, RZ ;  /* 0x000000282918723e */ /* 0x010fca00048070ff */
[----:B------:R0:W-:Y:S04]  /*b3b50*/  STL [R1+0x54d8], R24 ;  /* 0x0054d81801007387 */ /* 0x0001e80000100800 */
[----:B------:R-:W4:Y:S04]  /*b3b60*/  LDL.LU R40, [R1+0x1b68] ;  /* 0x001b680001287983 */ /* 0x000f280000300800 */
[----:B------:R-:W4:Y:S01]  /*b3b70*/  LDL.LU R41, [R1+0x1b6c] ;  /* 0x001b6c0001297983 */ /* 0x000f220000300800 */
[----:B0-----:R-:W-:-:S05]  /*b3b80*/  IADD3 R24, P1, R3, R30, RZ ;  /* 0x0000001e03187210 */ /* 0x001fca0007f3e0ff */
[----:B------:R-:W-:-:S05]  /*b3b90*/  IMAD.X R25, R4, 0x1, R29, P1 ;  /* 0x0000000104197824 */ /* 0x000fca00008e061d */
[----:B------:R2:W-:Y:S02]  /*b3ba0*/  STL.64 [R1+0x1c80], R24 ;  /* 0x001c801801007387 */ /* 0x0005e40000100a00 */
[----:B--2---:R-:W-:Y:S02]  /*b3bb0*/  F2FP.SATFINITE.E4M3.F32.PACK_AB_MERGE_C R25, R50, R49, RZ ;  /* 0x000000313219723e */ /* 0x004fe400048070ff */
[----:B------:R-:W-:Y:S02]  /*b3bc0*/  F2FP.SATFINITE.E4M3.F32.PACK_AB_MERGE_C R24, R43, R42, RZ ;  /* 0x0000002a2b18723e */ /* 0x000fe400048070ff */
[----:B------:R-:W2:Y:S04]  /*b3bd0*/  LDL.LU R42, [R1+0x600] ;  /* 0x00060000012a7983 */ /* 0x000ea80000300800 */
[----:B------:R-:W-:Y:S04]  /*b3be0*/  STL [R1+0x54d4], R25 ;  /* 0x0054d41901007387 */ /* 0x000fe80000100800 */
[----:B------:R-:W2:Y:S04]  /*b3bf0*/  LDL.LU R43, [R1+0x604] ;  /* 0x00060400012b7983 */ /* 0x000ea80000300800 */
[----:B------:R0:W-:Y:S02]  /*b3c00*/  STL [R1+0x548c], R24 ;  /* 0x00548c1801007387 */ /* 0x0001e40000100800 */
[----:B0-----:R-:W-:-:S05]  /*b3c10*/  IADD3 R24, P1, R3, R28, RZ ;  /* 0x0000001c03187210 */ /* 0x001fca0007f3e0ff */
[----:B------:R-:W-:-:S05]  /*b3c20*/  IMAD.X R25, R4, 0x1, R27, P1 ;  /* 0x0000000104197824 */ /* 0x000fca00008e061b */
[----:B------:R0:W-:Y:S04]  /*b3c30*/  STL.64 [R1+0x1c78], R24 ;  /* 0x001c781801007387 */ /* 0x0001e80000100a00 */
[----:B0-----:R-:W4:Y:S01]  /*b3c40*/  LDL.LU.64 R24, [R1+0x5a70] ;  /* 0x005a700001187983 */ /* 0x001f220000300a00 */
[----:B------:R-:W-:Y:S02]  /*b3c50*/  IADD3 R50, P1, R3, R26, RZ ;  /* 0x0000001a03327210 */ /* 0x000fe40007f3e0ff */
[----:B------:R-:W-:Y:S02]  /*b3c60*/  F2FP.SATFINITE.E4M3.F32.PACK_AB_MERGE_C R49, R52, R51, RZ ;  /* 0x000000333431723e */ /* 0x000fe400048070ff */
[----:B------:R-:W-:-:S03]  /*b3c70*/  F2FP.SATFINITE.E4M3.F32.PACK_AB_MERGE_C R44, R54, R53, RZ ;  /* 0x00000035362c723e */ /* 0x000fc600048070ff */
[----:B------:R0:W-:Y:S04]  /*b3c80*/  STL [R1+0x5490], R49 ;  /* 0x0054903101007387 */ /* 0x0001e80000100800 */
[----:B------:R1:W-:Y:S01]  /*b3c90*/  STL [R1+0x5440], R44 ;  /* 0x0054402c01007387 */ /* 0x0003e20000100800 */
[----:B0-----:R-:W-:Y:S02]  /*b3ca0*/  F2FP.SATFINITE.E4M3.F32.PACK_AB_MERGE_C R49, R56, R55, RZ ;  /* 0x000000373831723e */ /* 0x001fe400048070ff */
[----:B-1----:R-:W-:Y:S02]  /*b3cb0*/  F2FP.SATFINITE.E4M3.F32.PACK_AB_MERGE_C R44, R58, R57, RZ ;  /* 0x000000393a2c723e */ /* 0x002fe400048070ff */
[----:B------:R-:W-:Y:S02]  /*b3cc0*/  F2FP.SATFINITE.E4M3.F32.PACK_AB_MERGE_C R2, R2, R61, RZ ;  /* 0x0000003d0202723e */ /* 0x000fe400048070ff */
[----:B------:R-:W-:-:S02]  /*b3cd0*/  F2FP.SATFINITE.E4M3.F32.PACK_AB_MERGE_C R46, R46, R47, RZ ;  /* 0x0000002f2e2e723e */ /* 0x000fc400048070ff */
[----:B---3--:R-:W-:Y:S01]  /*b3ce0*/  F2FP.SATFINITE.E4M3.F32.PACK_AB_MERGE_C R0, R8, R0, RZ ;  /* 0x000000000800723e */ /* 0x008fe200048070ff */
[----:B----4-:R-:W-:-:S05]  /*b3cf0*/  IMAD.X R51, R4, 0x1, R25, P1 ;  /* 0x0000000104337824 */ /* 0x010fca00008e0619 */
[----:B------:R0:W-:Y:S04]  /*b3d00*/  STL.64 [R1+0x1c70], R50 ;  /* 0x001c703201007387 */ /* 0x0001e80000100a00 */
[----:B------:R-:W-:Y:S01]  /*b3d10*/  STL [R1+0x543c], R49 ;  /* 0x00543c3101007387 */ /* 0x000fe20000100800 */
[----:B0-----:R-:W-:-:S03]  /*b3d20*/  IADD3 R50, P1, R3, R24, RZ ;  /* 0x0000001803327210 */ /* 0x001fc60007f3e0ff */
[----:B------:R0:W-:Y:S02]  /*b3d30*/  STL [R1+0x53a0], R44 ;  /* 0x0053a02c01007387 */ /* 0x0001e40000100800 */
[----:B------:R-:W-:-:S05]  /*b3d40*/  IMAD.X R51, R4, 0x1, R23, P1 ;  /* 0x0000000104337824 */ /* 0x000fca00008e0617 */
[----:B------:R1:W-:Y:S01]  /*b3d50*/  STL.64 [R1+0x1c68], R50 ;  /* 0x001c683201007387 */ /* 0x0003e20000100a00 */
[----:B0-----:R-:W-:-:S05]  /*b3d60*/  F2FP.SATFINITE.E4M3.F32.PACK_AB_MERGE_C R44, R60, R59, RZ ;  /* 0x0000003b3c2c723e */ /* 0x001fca00048070ff */
[----:B------:R0:W-:Y:S01]  /*b3d70*/  STL [R1+0x53b8], R44 ;  /* 0x0053b82c01007387 */ /* 0x0001e20000100800 */
[----:B-1----:R-:W-:-:S03]  /*b3d80*/  IADD3 R50, P1, R3, R22, RZ ;  /* 0x0000001603327210 */ /* 0x002fc60007f3e0ff */
[----:B------:R1:W-:Y:S02]  /*b3d90*/  STL [R1+0x52f4], R2 ;  /* 0x0052f40201007387 */ /* 0x0003e40000100800 */
[----:B------:R-:W-:Y:S01]  /*b3da0*/  IMAD.X R51, R4, 0x1, R21, P1 ;  /* 0x0000000104337824 */ /* 0x000fe200008e0615 */
[----:B0-----:R-:W-:Y:S02]  /*b3db0*/  IADD3 R44, P1, R3, R20, RZ ;  /* 0x00000014032c7210 */ /* 0x001fe40007f3e0ff */
[----:B-1----:R-:W-:Y:S02]  /*b3dc0*/  F2FP.SATFINITE.E4M3.F32.PACK_AB_MERGE_C R2, R48, R45, RZ ;  /* 0x0000002d3002723e */ /* 0x002fe400048070ff */
[----:B------:R-:W-:Y:S01]  /*b3dd0*/  STL.64 [R1+0x1c60], R50 ;  /* 0x001c603201007387 */ /* 0x000fe20000100a00 */
[----:B------:R-:W-:-:S03]  /*b3de0*/  IMAD.X R45, R4, 0x1, R19, P1 ;  /* 0x00000001042d7824 */ /* 0x000fc600008e0613 */
[----:B------:R-:W-:Y:S04]  /*b3df0*/  STL [R1+0x52fc], R46 ;  /* 0x0052fc2e01007387 */ /* 0x000fe80000100800 */
[----:B------:R0:W-:Y:S04]  /*b3e00*/  STL [R1+0x529c], R2 ;  /* 0x00529c0201007387 */ /* 0x0001e80000100800 */
[----:B------:R1:W-:Y:S01]  /*b3e10*/  STL.64 [R1+0x1c58], R44 ;  /* 0x001c582c01007387 */ /* 0x0003e20000100a00 */
[----:B0-----:R-:W-:-:S05]  /*b3e20*/  F2FP.SATFINITE.E4M3.F32.PACK_AB_MERGE_C R2, R39, R9, RZ ;  /* 0x000000092702723e */ /* 0x001fca00048070ff */
[----:B------:R-:W-:Y:S01]  /*b3e30*/  STL [R1+0x52a8], R2 ;  /* 0x0052a80201007387 */ /* 0x000fe20000100800 */
[----:B-1----:R-:W-:-:S03]  /*b3e40*/  IADD3 R44, P1, R3, R18, RZ ;  /* 0x00000012032c7210 */ /* 0x002fc60007f3e0ff */
[----:B------:R-:W3:Y:S04]  /*b3e50*/  LDL.LU R9, [R1+0x608] ;  /* 0x0006080001097983 */ /* 0x000ee80000300800 */
[----:B------:R-:W3:Y:S01]  /*b3e60*/  LDL.LU R39, [R1+0x60c] ;  /* 0x00060c0001277983 */ /* 0x000ee20000300800 */
[----:B------:R-:W-:-:S05]  /*b3e70*/  IMAD.X R45, R4, 0x1, R17, P1 ;  /* 0x00000001042d7824 */ /* 0x000fca00008e0611 */
[----:B------:R0:W-:Y:S04]  /*b3e80*/  STL.64 [R1+0x1c50], R44 ;  /* 0x001c502c01007387 */ /* 0x0001e80000100a00 */
[----:B0-----:R-:W4:Y:S04]  /*b3e90*/  LDL.LU R45, [R1+0x1b50] ;  /* 0x001b5000012d7983 */ /* 0x001f280000300800 */
[----:B------:R-:W4:Y:S04]  /*b3ea0*/  LDL.LU R48, [R1+0x1b54] ;  /* 0x001b540001307983 */ /* 0x000f280000300800 */
[----:B------:R0:W-:Y:S02]  /*b3eb0*/  STL [R1+0x5260], R0 ;  /* 0x0052600001007387 */ /* 0x0001e40000100800 */
[----:B0-----:R-:W-:-:S02]  /*b3ec0*/  F2FP.SATFINITE.E4M3.F32.PACK_AB_MERGE_C R0, R41, R40, RZ ;  /* 0x000000282900723e */ /* 0x001fc400048070ff */
[----:B------:R-:W4:Y:S04]  /*b3ed0*/  LDL.LU R40, [R1+0x1b58] ;  /* 0x001b580001287983 */ /* 0x000f280000300800 */
[----:B------:R-:W4:Y:S04]  /*b3ee0*/  LDL.LU R41, [R1+0x1b5c] ;  /* 0x001b5c0001297983 */ /* 0x000f280000300800 */
[----:B------:R2:W-:Y:S02]  /*b3ef0*/  STL [R1+0x525c], R0 ;  /* 0x00525c0001007387 */ /* 0x0005e40000100800 */
[----:B--2---:R-:W-:-:S02]  /*b3f00*/  F2FP.SATFINITE.E4M3.F32.PACK_AB_MERGE_C R0, R43, R42, RZ ;  /* 0x0000002a2b00723e */ /* 0x004fc400048070ff */
[----:B------:R-:W2:Y:S04]  /*b3f10*/  LDL.LU R42, [R1+0x1b40] ;  /* 0x001b4000012a7983 */ /* 0x000ea80000300800 */
[----:B------:R-:W2:Y:S01]  /*b3f20*/  LDL.LU R43, [R1+0x1b44] ;  /* 0x001b4400012b7983 */ /* 0x000ea20000300800 */
[----:B------:R-:W-:Y:S01]  /*b3f30*/  VIADD R3, R3, UR6 ;  /* 0x0000000603037c36 */ /* 0x000fe20008000000 */
[----:B------:R-:W-:Y:S02]  /*b3f40*/  ULDC UR6, c[0x0][0x248] ;  /* 0x0000920000067ab9 */ /* 0x000fe40000000800 */
[----:B------:R-:W-:Y:S02]  /*b3f50*/  STL [R1+0x51fc], R0 ;  /* 0x0051fc0001007387 */ /* 0x000fe40000100800 */
[----:B------:R-:W-:-:S02]  /*b3f60*/  SHF.R.S32.HI R4, RZ, 0x1f, R3 ;  /* 0x0000001fff047819 */ /* 0x000fc40000011403 */
[----:B------:R-:W2:Y:S01]  /*b3f70*/  LDL.LU R51, [R1+0x1b48] ;  /* 0x001b480001337983 */ /* 0x000ea20000300800 */
[----:B------:R-:W-:-:S03]  /*b3f80*/  IADD3 R46, P1, R3, R16, RZ ;  /* 0x00000010032e7210 */ /* 0x000fc60007f3e0ff */
[----:B------:R-:W2:Y:S02]  /*b3f90*/  LDL.LU R52, [R1+0x1b4c] ;  /* 0x001b4c0001347983 */ /* 0x000ea40000300800 */
[----:B------:R-:W-:Y:S02]  /*b3fa0*/  IMAD.X R47, R4, 0x1, R38, P1 ;  /* 0x00000001042f7824 */ /* 0x000fe400008e0626 */
[----:B------:R-:W2:Y:S04]  /*b3fb0*/  LDL.LU R53, [R1+0x1b30] ;  /* 0x001b300001357983 */ /* 0x000ea80000300800 */
[----:B------:R-:W2:Y:S04]  /*b3fc0*/  LDL.LU R54, [R1+0x1b34] ;  /* 0x001b340001367983 */ /* 0x000ea80000300800 */
[----:B------:R-:W2:Y:S04]  /*b3fd0*/  LDL.LU R55, [R1+0x1b38] ;  /* 0x001b380001377983 */ /* 0x000ea80000300800 */
        /* <DEDUP_REMOVED lines=8> */
[----:B0-----:R-:W2:Y:S04]  /*b4060*/  LDL.LU R47, [R1+0x1b18] ;  /* 0x001b1800012f7983 */ /* 0x001ea80000300800 */
[----:B------:R-:W2:Y:S04]  /*b4070*/  LDL.LU R46, [R1+0x1b1c] ;  /* 0x001b1c00012e7983 */ /* 0x000ea80000300800 */
[----:B------:R-:W2:Y:S04]  /*b4080*/  LDL.LU R0, [R1+0x1b00] ;  /* 0x001b000001007983 */ /* 0x000ea80000300800 */
[----:B------:R-:W2:Y:S01]  /*b4090*/  LDL.LU R8, [R1+0x1b04] ;  /* 0x001b040001087983 */ /* 0x000ea20000300800 */
[----:B---3--:R-:W-:-:S03]  /*b40a0*/  F2FP.SATFINITE.E4M3.F32.PACK_AB_MERGE_C R44, R39, R9, RZ ;  /* 0x00000009272c723e */ /* 0x008fc600048070ff */
[----:B------:R-:W3:Y:S04]  /*b40b0*/  LDL.LU R9, [R1+0x1b08] ;  /* 0x001b080001097983 */ /* 0x000ee80000300800 */
[----:B------:R-:W3:Y:S04]  /*b40c0*/  LDL.LU R39, [R1+0x1b0c] ;  /* 0x001b0c0001277983 */ /* 0x000ee80000300800 */
[----:B------:R0:W-:Y:S02]  /*b40d0*/  STL [R1+0x51f8], R44 ;  /* 0x0051f82c01007387 */ /* 0x0001e40000100800 */
[----:B0-----:R-:W-:-:S02]  /*b40e0*/  IADD3 R44, P1, R3, R15, RZ ;  /* 0x0000000f032c7210 */ /* 0x001fc40007f3e0ff */
[----:B----4-:R-:W-:-:S03]  /*b40f0*/  F2FP.SATFINITE.E4M3.F32.PACK_AB_MERGE_C R48, R48, R45, RZ ;  /* 0x0000002d3030723e */ /* 0x010fc600048070ff */
[----:B------:R-:W-:Y:S02]  /*b4100*/  IMAD.X R45, R4, 0x1, R37, P1 ;  /* 0x00000001042d7824 */ /* 0x000fe400008e0625 */
[----:B------:R-:W-:Y:S04]  /*b4110*/  STL [R1+0x557c], R48 ;  /* 0x00557c3001007387 */ /* 0x000fe80000100800 */
[----:B------:R0:W-:Y:S04]  /*b4120*/  STL.64 [R1+0x1c40], R44 ;  /* 0x001c402c01007387 */ /* 0x0001e80000100a00 */
[----:B0-----:R-:W4:Y:S01]  /*b4130*/  LDL.LU R45, [R1+0x1af0] ;  /* 0x001af000012d7983 */ /* 0x001f220000300800 */
[----:B------:R-:W-:-:S03]  /*b4140*/  F2FP.SATFINITE.E4M3.F32.PACK_AB_MERGE_C R44, R41, R40, RZ ;  /* 0x00000028292c723e */ /* 0x000fc600048070ff */
[----:B------:R-:W4:Y:S04]  /*b4150*/  LDL.LU R48, [R1+0x1af4] ;  /* 0x001af40001307983 */ /* 0x000f280000300800 */
[----:B------:R-:W4:Y:S04]  /*b4160*/  LDL.LU R40, [R1+0x1af8] ;  /* 0x001af80001287983 */ /* 0x000f280000300800 */
[----:B------:R-:W4:Y:S04]  /*b4170*/  LDL.LU R41, [R1+0x1afc] ;  /* 0x001afc0001297983 */ /* 0x000f280000300800 */
[----:B------:R2:W-:Y:S02]  /*b4180*/  STL [R1+0x5578], R44 ;  /* 0x0055782c01007387 */ /* 0x0005e40000100800 */
[----:B--2---:R-:W-:-:S02]  /*b4190*/  F2FP.SATFINITE.E4M3.F32.PACK_AB_MERGE_C R44, R43, R42, RZ ;  /* 0x0000002a2b2c723e */ /* 0x004fc400048070ff */
[----:B------:R-:W-:-:S05]  /*b41a0*/  IADD3 R42, P1, R3, R14, RZ ;  /* 0x0000000e032a7210 */ /* 0x000fca0007f3e0ff */
[----:B------:R-:W-:Y:S01]  /*b41b0*/  IMAD.X R43, R4, 0x1, R13, P1 ;  /* 0x00000001042b7824 */ /* 0x000fe200008e060d */
[----:B------:R-:W-:Y:S04]  /*b41c0*/  STL [R1+0x5590], R44 ;  /* 0x0055902c01007387 */ /* 0x000fe80000100800 */
[----:B------:R0:W-:Y:S04]  /*b41d0*/  STL.64 [R1+0x1c38], R42 ;  /* 0x001c382a01007387 */ /* 0x0001e80000100a00 */
[----:B0-----:R-:W2:Y:S04]  /*b41e0*/  LDL.LU R42, [R1+0x1ae0] ;  /* 0x001ae000012a7983 */ /* 0x001ea80000300800 */
[----:B------:R-:W2:Y:S01]  /*b41f0*/  LDL.LU R43, [R1+0x1ae4] ;  /* 0x001ae400012b7983 */ /* 0x000ea20000300800 */
[----:B------:R-:W-:-:S02]  /*b4200*/  F2FP.SATFINITE.E4M3.F32.PACK_AB_MERGE_C R49, R52, R51, RZ ;  /* 0x000000333431723e */ /* 0x000fc400048070ff */
[----:B------:R-:W-:Y:S02]  /*b4210*/  IADD3 R50, P1, R3, R12, RZ ;  /* 0x0000000c03327210 */ /* 0x000fe40007f3e0ff */
[----:B------:R-:W-:Y:S01]  /*b4220*/  F2FP.SATFINITE.E4M3.F32.PACK_AB_MERGE_C R44, R54, R53, RZ ;  /* 0x00000035362c723e */ /* 0x000fe200048070ff */
[----:B------:R0:W-:Y:S02]  /*b4230*/  STL [R1+0x558c], R49 ;  /* 0x00558c3101007387 */ /* 0x0001e40000100800 */
[----:B------:R-:W-:Y:S02]  /*b4240*/  IMAD.X R51, R4, 0x1, R11, P1 ;  /* 0x0000000104337824 */ /* 0x000fe400008e060b */
[----:B------:R1:W-:Y:S04]  /*b4250*/  STL.64 [R1+0x5a68], R12 ;  /* 0x005a680c01007387 */ /* 0x0003e80000100a00 */
[----:B------:R1:W-:Y:S01]  /*b4260*/  STL [R1+0x55a8], R44 ;  /* 0x0055a82c01007387 */ /* 0x0003e20000100800 */
[----:B0-----:R-:W-:-:S02]  /*b4270*/  F2FP.SATFINITE.E4M3.F32.PACK_AB_MERGE_C R49, R56, R55, RZ ;  /* 0x000000373831723e */ /* 0x001fc400048070ff */
[----:B-1----:R-:W-:Y:S02]  /*b4280*/  IADD3 R12, P1, R3, R10, RZ ;  /* 0x0000000a030c7210 */ /* 0x002fe40007f3e0ff */
[----:B------:R-:W-:Y:S01]  /*b4290*/  F2FP.SATFINITE.E4M3.F32.PACK_AB_MERGE_C R44, R58, R57, RZ ;  /* 0x000000393a2c723e */ /* 0x000fe200048070ff */
[----:B------:R-:W-:Y:S02]  /*b42a0*/  STL.64 [R1+0x1c30], R50 ;  /* 0x001c303201007387 */ /* 0x000fe40000100a00 */
[----:B------:R-:W-:Y:S02]  /*b42b0*/  IMAD.X R13, R4, 0x1, R7, P1 ;  /* 0x00000001040d7824 */ /* 0x000fe400008e0607 */
[----:B------:R-:W-:Y:S04]  /*b42c0*/  STL [R1+0x55a0], R49 ;  /* 0x0055a03101007387 */ /* 0x000fe80000100800 */
[----:B------:R0:W-:Y:S04]  /*b42d0*/  STL [R1+0x55c0], R44 ;  /* 0x0055c02c01007387 */ /* 0x0001e80000100800 */
[----:B------:R1:W-:Y:S01]  /*b42e0*/  STL.64 [R1+0x1c28], R12 ;  /* 0x001c280c01007387 */ /* 0x0003e20000100a00 */
[----:B------:R-:W-:-:S02]  /*b42f0*/  F2FP.SATFINITE.E4M3.F32.PACK_AB_MERGE_C R2, R2, R61, RZ ;  /* 0x0000003d0202723e */ /* 0x000fc400048070ff */
[----:B0-----:R-:W-:Y:S02]  /*b4300*/  F2FP.SATFINITE.E4M3.F32.PACK_AB_MERGE_C R44, R60, R59, RZ ;  /* 0x0000003b3c2c723e */ /* 0x001fe400048070ff */
[----:B-1----:R-:W-:-:S03]  /*b4310*/  IADD3 R12, P1, R3, R6, RZ ;  /* 0x00000006030c7210 */ /* 0x002fc60007f3e0ff */
[----:B------:R-:W-:Y:S02]  /*b4320*/  STL [R1+0x55bc], R44 ;  /* 0x0055bc2c01007387 */ /* 0x000fe40000100800 */
[----:B------:R-:W-:Y:S02]  /*b4330*/  IMAD.X R13, R4, 0x1, R5, P1 ;  /* 0x00000001040d7824 */ /* 0x000fe400008e0605 */
[----:B------:R0:W-:Y:S01]  /*b4340*/  STL [R1+0x55d8], R2 ;  /* 0x0055d80201007387 */ /* 0x0001e20000100800 */
[----:B------:R-:W-:-:S03]  /*b4350*/  F2FP.SATFINITE.E4M3.F32.PACK_AB_MERGE_C R0, R8, R0, RZ ;  /* 0x000000000800723e */ /* 0x000fc600048070ff */
[----:B------:R1:W-:Y:S01]  /*b4360*/  STL.64 [R1+0x1c20], R12 ;  /* 0x001c200c01007387 */ /* 0x0003e20000100a00 */
[----:B0-----:R-:W-:Y:S02]  /*b4370*/  F2FP.SATFINITE.E4M3.F32.PACK_AB_MERGE_C R2, R46, R47, RZ ;  /* 0x0000002f2e02723e */ /* 0x001fe400048070ff */
[----:B-1----:R-:W-:-:S03]  /*b4380*/  IADD3 R12, P1, R3, R36, RZ ;  /* 0x00000024030c7210 */ /* 0x002fc60007f3e0ff */
[----:B------:R-:W-:Y:S02]  /*b4390*/  STL [R1+0x55d4], R2 ;  /* 0x0055d40201007387 */ /* 0x000fe40000100800 */
[----:B------:R-:W-:Y:S02]  /*b43a0*/  IMAD.X R13, R4, 0x1, R35, P1 ;  /* 0x00000001040d7824 */ /* 0x000fe400008e0623 */
[----:B------:R0:W-:Y:S04]  /*b43b0*/  STL [R1+0x55e8], R0 ;  /* 0x0055e80001007387 */ /* 0x0001e80000100800 */
[----:B0-----:R-:W2:Y:S04]  /*b43c0*/  LDL.LU R0, [R1+0x1ae8] ;  /* 0x001ae80001007983 */ /* 0x001ea80000300800 */
[----:B------:R-:W2:Y:S04]  /*b43d0*/  LDL.LU R8, [R1+0x1aec] ;  /* 0x001aec0001087983 */ /* 0x000ea80000300800 */
[----:B------:R0:W-:Y:S02]  /*b43e0*/  STL.64 [R1+0x1c18], R12 ;  /* 0x001c180c01007387 */ /* 0x0001e40000100a00 */
[----:B0-----:R-:W-:-:S05]  /*b43f0*/  IADD3 R12, P1, R3, R34, RZ ;  /* 0x00000022030c7210 */ /* 0x001fca0007f3e0ff */
[----:B------:R-:W-:Y:S01]  /*b4400*/  IMAD.X R13, R4, 0x1, R33, P1 ;  /* 0x00000001040d7824 */ /* 0x000fe200008e0621 */
[----:B---3--:R-:W-:-:S05]  /*b4410*/  F2FP.SATFINITE.E4M3.F32.PACK_AB_MERGE_C R2, R39, R9, RZ ;  /* 0x000000092702723e */ /* 0x008fca00048070ff */
[----:B------:R4:W-:Y:S04]  /*b4420*/  STL [R1+0x55e4], R2 ;  /* 0x0055e40201007387 */ /* 0x0009e80000100800 */
[----:B------:R-:W3:Y:S04]  /*b4430*/  LDL.LU R9, [R1+0x1ad0] ;  /* 0x001ad00001097983 */ /* 0x000ee80000300800 */
[----:B------:R-:W3:Y:S01]  /*b4440*/  LDL.LU R39, [R1+0x1ad4] ;  /* 0x001ad40001277983 */ /* 0x000ee20000300800 */
[----:B----4-:R-:W-:-:S05]  /*b4450*/  F2FP.SATFINITE.E4M3.F32.PACK_AB_MERGE_C R2, R48, R45, RZ ;  /* 0x0000002d3002723e */ /* 0x010fca00048070ff */
[----:B------:R0:W-:Y:S04]  /*b4460*/  STL [R1+0x5530], R2 ;  /* 0x0055300201007387 */ /* 0x0001e80000100800 */
[----:B------:R-:W4:Y:S04]  /*b4470*/  LDL.LU R49, [R1+0x1ad8] ;  /* 0x001ad80001317983 */ /* 0x000f280000300800 */
[----:B------:R-:W4:Y:S01]  /*b4480*/  LDL.LU R50, [R1+0x1adc] ;  /* 0x001adc0001327983 */ /* 0x000f220000300800 */
[----:B0-----:R-:W-:-:S03]  /*b4490*/  F2FP.SATFINITE.E4M3.F32.PACK_AB_MERGE_C R2, R41, R40, RZ ;  /* 0x000000282902723e */ /* 0x001fc600048070ff */
[----:B------:R-:W-:Y:S04]  /*b44a0*/  STL.64 [R1+0x1c10], R12 ;  /* 0x001c100c01007387 */ /* 0x000fe80000100a00 */
[----:B------:R2:W-:Y:S04]  /*b44b0*/  STL [R1+0x552c], R2 ;  /* 0x00552c0201007387 */ /* 0x0005e80000100800 */
[----:B------:R-:W4:Y:S04]  /*b44c0*/  LDL.LU R51, [R1+0x1ac0] ;  /* 0x001ac00001337983 */ /* 0x000f280000300800 */
[----:B------:R-:W4:Y:S01]  /*b44d0*/  LDL.LU R52, [R1+0x1ac4] ;  /* 0x001ac40001347983 */ /* 0x000f220000300800 */
[----:B--2---:R-:W-:-:S03]  /*b44e0*/  F2FP.SATFINITE.E4M3.F32.PACK_AB_MERGE_C R2, R43, R42, RZ ;  /* 0x0000002a2b02723e */ /* 0x004fc600048070ff */
[----:B------:R-:W2:Y:S04]  /*b44f0*/  LDL.LU R42, [R1+0x1ac8] ;  /* 0x001ac800012a7983 */ /* 0x000ea80000300800 */
        /* <DEDUP_REMOVED lines=17> */
[----:B------:R-:W2:Y:S01]  /*b4610*/  LDL.LU R41, [R1+0x1a8c] ;  /* 0x001a8c0001297983 */ /* 0x000ea20000300800 */
[----:B------:R-:W-:-:S05]  /*b4620*/  IADD3 R12, P1, R3, R32, RZ ;  /* 0x00000020030c7210 */ /* 0x000fca0007f3e0ff */
[----:B------:R-:W-:-:S05]  /*b4630*/  IMAD.X R13, R4, 0x1, R31, P1 ;  /* 0x00000001040d7824 */ /* 0x000fca00008e061f */
[----:B------:R0:W-:Y:S02]  /*b4640*/  STL.64 [R1+0x1c08], R12 ;  /* 0x001c080c01007387 */ /* 0x0001e40000100a00 */
[----:B0-----:R-:W-:Y:S02]  /*b4650*/  F2FP.SATFINITE.E4M3.F32.PACK_AB_MERGE_C R12, R8, R0, RZ ;  /* 0x00000000080c723e */ /* 0x001fe400048070ff */
[----:B------:R-:W-:-:S03]  /*b4660*/  IADD3 R8, P1, R3, R30, RZ ;  /* 0x0000001e03087210 */ /* 0x000fc60007f3e0ff */
[----:B------:R0:W-:Y:S01]  /*b4670*/  STL [R1+0x55f4], R12 ;  /* 0x0055f40c01007387 */ /* 0x0001e20000100800 */
[----:B---3--:R-:W-:Y:S01]  /*b4680*/  F2FP.SATFINITE.E4M3.F32.PACK_AB_MERGE_C R0, R39, R9, RZ ;  /* 0x000000092700723e */ /* 0x008fe200048070ff */
[----:B------:R-:W-:Y:S01]  /*b4690*/  IMAD.X R9, R4, 0x1, R29, P1 ;  /* 0x0000000104097824 */ /* 0x000fe200008e061d */
[----:B0-----:R-:W-:-:S03]  /*b46a0*/  IADD3 R12, P1, R3, R28, RZ ;  /* 0x0000001c030c7210 */ /* 0x001fc60007f3e0ff */
[----:B------:R0:W-:Y:S02]  /*b46b0*/  STL [R1+0x5498], R0 ;  /* 0x0054980001007387 */ /* 0x0001e40000100800 */
[----:B------:R-:W-:Y:S02]  /*b46c0*/  IMAD.X R13, R4, 0x1, R27, P1 ;  /* 0x00000001040d7824 */ /* 0x000fe400008e061b */
[----:B0-----:R-:W3:Y:S04]  /*b46d0*/  LDL.LU R0, [R1+0x1a70] ;  /* 0x001a700001007983 */ /* 0x001ee80000300800 */
[----:B------:R0:W-:Y:S04]  /*b46e0*/  STL.64 [R1+0x1c00], R8 ;  /* 0x001c000801007387 */ /* 0x0001e80000100a00 */
[----:B0-----:R-:W3:Y:S04]  /*b46f0*/  LDL.LU R8, [R1+0x1a74] ;  /* 0x001a740001087983 */ /* 0x001ee80000300800 */
[----:B------:R-:W3:Y:S04]  /*b4700*/  LDL.LU R9, [R1+0x1a78] ;  /* 0x001a780001097983 */ /* 0x000ee80000300800 */
[----:B------:R-:W3:Y:S01]  /*b4710*/  LDL.LU R39, [R1+0x1a7c] ;  /* 0x001a7c0001277983 */ /* 0x000ee20000300800 */
[----:B----4-:R-:W-:-:S05]  /*b4720*/  F2FP.SATFINITE.E4M3.F32.PACK_AB_MERGE_C R49, R50, R49, RZ ;  /* 0x000000313231723e */ /* 0x010fca00048070ff */
[----:B------:R-:W-:Y:S01]  /*b4730*/  STL [R1+0x549c], R49 ;  /* 0x00549c3101007387 */ /* 0x000fe20000100800 */
[----:B------:R-:W-:-:S05]  /*b4740*/  F2FP.SATFINITE.E4M3.F32.PACK_AB_MERGE_C R44, R52, R51, RZ ;  /* 0x00000033342c723e */ /* 0x000fca00048070ff */
[----:B------:R-:W-:Y:S04]  /*b4750*/  STL [R1+0x5458], R44 ;  /* 0x0054582c01007387 */ /* 0x000fe80000100800 */
[----:B------:R2:W-:Y:S02]  /*b4760*/  STL.64 [R1+0x1bf8], R12 ;  /* 0x001bf80c01007387 */ /* 0x0005e40000100a00 */
[----:B--2---:R-:W-:Y:S02]  /*b4770*/  F2FP.SATFINITE.E4M3.F32.PACK_AB_MERGE_C R12, R43, R42, RZ ;  /* 0x0000002a2b0c723e */ /* 0x004fe400048070ff */
[----:B------:R-:W2:Y:S04]  /*b4780*/  LDL.LU R42, [R1+0x5f0] ;  /* 0x0005f000012a7983 */ /* 0x000ea80000300800 */
[----:B------:R-:W2:Y:S04]  /*b4790*/  LDL.LU R43, [R1+0x5f4] ;  /* 0x0005f400012b7983 */ /* 0x000ea80000300800 */
[----:B------:R0:W-:Y:S01]  /*b47a0*/  STL [R1+0x55f8], R12 ;  /* 0x0055f80c01007387 */ /* 0x0001e20000100800 */
[----:B------:R-:W-:-:S02]  /*b47b0*/  F2FP.SATFINITE.E4M3.F32.PACK_AB_MERGE_C R44, R54, R53, RZ ;  /* 0x00000035362c723e */ /* 0x000fc400048070ff */
[----:B0-----:R-:W-:-:S03]  /*b47c0*/  IADD3 R12, P1, R3, R26, RZ ;  /* 0x0000001a030c7210 */ /* 0x001fc60007f3e0ff */
[----:B------:R0:W-:Y:S02]  /*b47d0*/  STL [R1+0x53ec], R44 ;  /* 0x0053ec2c01007387 */ /* 0x0001e40000100800 */
[----:B------:R-:W-:Y:S01]  /*b47e0*/  IMAD.X R13, R4, 0x1, R25, P1 ;  /* 0x00000001040d7824 */ /* 0x000fe200008e0619 */
[----:B------:R-:W-:-:S04]  /*b47f0*/  F2FP.SATFINITE.E4M3.F32.PACK_AB_MERGE_C R49, R56, R55, RZ ;  /* 0x000000373831723e */ /* 0x000fc800048070ff */
        /* <DEDUP_REMOVED lines=8> */
[----:B------:R-:W-:Y:S02]  /*b4880*/  F2FP.SATFINITE.E4M3.F32.PACK_AB_MERGE_C R2, R2, R61, RZ ;  /* 0x0000003d0202723e */ /* 0x000fe400048070ff */
[----:B-1----:R-:W-:Y:S01]  /*b4890*/  IADD3 R12, P1, R3, R22, RZ ;  /* 0x00000016030c7210 */ /* 0x002fe20007f3e0ff */
[----:B------:R0:W-:Y:S04]  /*b48a0*/  STL [R1+0x55fc], R44 ;  /* 0x0055fc2c01007387 */ /* 0x0001e80000100800 */
[----:B------:R-:W-:Y:S01]  /*b48b0*/  IMAD.X R13, R4, 0x1, R21, P1 ;  /* 0x00000001040d7824 */ /* 0x000fe200008e0615 */
[----:B------:R1:W-:Y:S04]  /*b48c0*/  STL [R1+0x52d4], R2 ;  /* 0x0052d40201007387 */ /* 0x0003e80000100800 */
[----:B------:R4:W-:Y:S01]  /*b48d0*/  STL.64 [R1+0x1be0], R12 ;  /* 0x001be00c01007387 */ /* 0x0009e20000100a00 */
[----:B0-----:R-:W-:-:S02]  /*b48e0*/  F2FP.SATFINITE.E4M3.F32.PACK_AB_MERGE_C R44, R46, R47, RZ ;  /* 0x0000002f2e2c723e */ /* 0x001fc400048070ff */
[----:B-1----:R-:W-:-:S03]  /*b48f0*/  F2FP.SATFINITE.E4M3.F32.PACK_AB_MERGE_C R2, R48, R45, RZ ;  /* 0x0000002d3002723e */ /* 0x002fc600048070ff */
[----:B------:R-:W-:Y:S01]  /*b4900*/  STL [R1+0x52d0], R44 ;  /* 0x0052d02c01007387 */ /* 0x000fe20000100800 */
[----:B----4-:R-:W-:-:S03]  /*b4910*/  IADD3 R12, P1, R3, R20, RZ ;  /* 0x00000014030c7210 */ /* 0x010fc60007f3e0ff */
[----:B------:R0:W-:Y:S02]  /*b4920*/  STL [R1+0x5268], R2 ;  /* 0x0052680201007387 */ /* 0x0001e40000100800 */
[----:B------:R-:W-:Y:S02]  /*b4930*/  IMAD.X R13, R4, 0x1, R19, P1 ;  /* 0x00000001040d7824 */ /* 0x000fe400008e0613 */
[----:B------:R-:W4:Y:S04]  /*b4940*/  LDL.LU R45, [R1+0x5f8] ;  /* 0x0005f800012d7983 */ /* 0x000f280000300800 */
[----:B------:R-:W4:Y:S01]  /*b4950*/  LDL.LU R48, [R1+0x5fc] ;  /* 0x0005fc0001307983 */ /* 0x000f220000300800 */
[----:B0-----:R-:W-:-:S03]  /*b4960*/  F2FP.SATFINITE.E4M3.F32.PACK_AB_MERGE_C R2, R41, R40, RZ ;  /* 0x000000282902723e */ /* 0x001fc600048070ff */
[----:B------:R0:W-:Y:S04]  /*b4970*/  STL.64 [R1+0x1bd8], R12 ;  /* 0x001bd80c01007387 */ /* 0x0001e80000100a00 */
[----:B------:R-:W-:Y:S04]  /*b4980*/  STL [R1+0x527c], R2 ;  /* 0x00527c0201007387 */ /* 0x000fe80000100800 */
[----:B------:R-:W4:Y:S04]  /*b4990*/  LDL.LU R40, [R1+0x1a60] ;  /* 0x001a600001287983 */ /* 0x000f280000300800 */
[----:B------:R-:W4:Y:S01]  /*b49a0*/  LDL.LU R41, [R1+0x1a64] ;  /* 0x001a640001297983 */ /* 0x000f220000300800 */
[----:B0-----:R-:W-:-:S03]  /*b49b0*/  IADD3 R12, P1, R3, R18, RZ ;  /* 0x00000012030c7210 */ /* 0x001fc60007f3e0ff */
[----:B------:R-:W4:Y:S02]  /*b49c0*/  LDL.LU R51, [R1+0x1a68] ;  /* 0x001a680001337983 */ /* 0x000f240000300800 */
[----:B------:R-:W-:-:S05]  /*b49d0*/  IMAD.X R13, R4, 0x1, R17, P1 ;  /* 0x00000001040d7824 */ /* 0x000fca00008e0611 */
[----:B------:R0:W-:Y:S01]  /*b49e0*/  STL.64 [R1+0x1bd0], R12 ;  /* 0x001bd00c01007387 */ /* 0x0001e20000100a00 */
[----:B------:R-:W-:Y:S01]  /*b49f0*/  VIADD R3, R3, UR6 ;  /* 0x0000000603037c36 */ /* 0x000fe20008000000 */
[----:B------:R-:W-:-:S04]  /*b4a00*/  ULDC UR6, c[0x0][0x248] ;  /* 0x0000920000067ab9 */ /* 0x000fc80000000800 */
[----:B------:R-:W-:Y:S02]  /*b4a10*/  SHF.R.S32.HI R4, RZ, 0x1f, R3 ;  /* 0x0000001fff047819 */ /* 0x000fe40000011403 */
[----:B0-----:R-:W-:-:S05]  /*b4a20*/  IADD3 R12, P1, R3, R16, RZ ;  /* 0x00000010030c7210 */ /* 0x001fca0007f3e0ff */
[----:B------:R-:W-:Y:S01]  /*b4a30*/  IMAD.X R13, R4, 0x1, R38, P1 ;  /* 0x00000001040d7824 */ /* 0x000fe200008e0626 */
[----:B---3--:R-:W-:-:S05]  /*b4a40*/  F2FP.SATFINITE.E4M3.F32.PACK_AB_MERGE_C R2, R8, R0, RZ ;  /* 0x000000000802723e */ /* 0x008fca00048070ff */
[----:B------:R-:W-:Y:S01]  /*b4a50*/  STL [R1+0x522c], R2 ;  /* 0x00522c0201007387 */ /* 0x000fe20000100800 */
[----:B------:R-:W-:-:S03]  /*b4a60*/  F2FP.SATFINITE.E4M3.F32.PACK_AB_MERGE_C R0, R39, R9, RZ ;  /* 0x000000092700723e */ /* 0x000fc600048070ff */
[----:B------:R-:W3:Y:S04]  /*b4a70*/  LDL.LU R52, [R1+0x1a6c] ;  /* 0x001a6c0001347983 */ /* 0x000ee80000300800 */
[----:B------:R0:W-:Y:S04]  /*b4a80*/  STL [R1+0x5604], R0 ;  /* 0x0056040001007387 */ /* 0x0001e80000100800 */
[----:B0-----:R-:W3:Y:S04]  /*b4a90*/  LDL.LU R0, [R1+0x1a50] ;  /* 0x001a500001007983 */ /* 0x001ee80000300800 */
[----:B------:R-:W3:Y:S04]  /*b4aa0*/  LDL.LU R8, [R1+0x1a54] ;  /* 0x001a540001087983 */ /* 0x000ee80000300800 */
[----:B------:R-:W3:Y:S04]  /*b4ab0*/  LDL.LU R53, [R1+0x1a58] ;  /* 0x001a580001357983 */ /* 0x000ee80000300800 */
        /* <DEDUP_REMOVED lines=17> */
[----:B------:R4:W-:Y:S02]  /*b4bd0*/  STL.64 [R1+0x1bc8], R12 ;  /* 0x001bc80c01007387 */ /* 0x0009e40000100a00 */
[----:B----4-:R-:W-:-:S02]  /*b4be0*/  F2FP.SATFINITE.E4M3.F32.PACK_AB_MERGE_C R13, R48, R45, RZ ;  /* 0x0000002d300d723e */ /* 0x010fc400048070ff */
[----:B------:R-:W4:Y:S04]  /*b4bf0*/  LDL.LU R45, [R1+0x1a18] ;  /* 0x001a1800012d7983 */ /* 0x000f280000300800 */
[----:B------:R-:W-:Y:S04]  /*b4c00*/  STL [R1+0x51dc], R13 ;  /* 0x0051dc0d01007387 */ /* 0x000fe80000100800 */
[----:B------:R-:W4:Y:S01]  /*b4c10*/  LDL.LU R48, [R1+0x1a1c] ;  /* 0x001a1c0001307983 */ /* 0x000f220000300800 */
[----:B------:R-:W-:-:S05]  /*b4c20*/  F2FP.SATFINITE.E4M3.F32.PACK_AB_MERGE_C R12, R41, R40, RZ ;  /* 0x00000028290c723e */ /* 0x000fca00048070ff */
[----:B------:R0:W-:Y:S04]  /*b4c30*/  STL [R1+0x5320], R12 ;  /* 0x0053200c01007387 */ /* 0x0001e80000100800 */
[----:B------:R-:W4:Y:S04]  /*b4c40*/  LDL.LU R40, [R1+0x1a00] ;  /* 0x001a000001287983 */ /* 0x000f280000300800 */
[----:B------:R-:W4:Y:S01]  /*b4c50*/  LDL.LU R41, [R1+0x1a04] ;  /* 0x001a040001297983 */ /* 0x000f220000300800 */
[----:B0-----:R-:W-:-:S05]  /*b4c60*/  IADD3 R12, P1, R3, R15, RZ ;  /* 0x0000000f030c7210 */ /* 0x001fca0007f3e0ff */
[----:B------:R-:W-:-:S05]  /*b4c70*/  IMAD.X R13, R4, 0x1, R37, P1 ;  /* 0x00000001040d7824 */ /* 0x000fca00008e0625 */
[----:B------:R0:W-:Y:S04]  /*b4c80*/  STL.64 [R1+0x1bc0], R12 ;  /* 0x001bc00c01007387 */ /* 0x0001e80000100a00 */
[----:B0-----:R-:W4:Y:S01]  /*b4c90*/  LDL.LU.64 R12, [R1+0x5a68] ;  /* 0x005a6800010c7983 */ /* 0x001f220000300a00 */
[----:B------:R-:W-:Y:S02]  /*b4ca0*/  IADD3 R50, P1, R3, R14, RZ ;  /* 0x0000000e03327210 */ /* 0x000fe40007f3e0ff */
[----:B---3--:R-:W-:Y:S02]  /*b4cb0*/  F2FP.SATFINITE.E4M3.F32.PACK_AB_MERGE_C R49, R52, R51, RZ ;  /* 0x000000333431723e */ /* 0x008fe400048070ff */
[----:B------:R-:W-:Y:S02]  /*b4cc0*/  F2FP.SATFINITE.E4M3.F32.PACK_AB_MERGE_C R44, R8, R0, RZ ;  /* 0x00000000082c723e */ /* 0x000fe400048070ff */
[----:B------:R-:W3:Y:S04]  /*b4cd0*/  LDL.LU R0, [R1+0x1a08] ;  /* 0x001a080001007983 */ /* 0x000ee80000300800 */
[----:B------:R0:W-:Y:S04]  /*b4ce0*/  STL [R1+0x5378], R49 ;  /* 0x0053783101007387 */ /* 0x0001e80000100800 */
[----:B------:R-:W3:Y:S04]  /*b4cf0*/  LDL.LU R8, [R1+0x1a0c] ;  /* 0x001a0c0001087983 */ /* 0x000ee80000300800 */
[----:B------:R2:W-:Y:S01]  /*b4d00*/  STL [R1+0x51f4], R44 ;  /* 0x0051f42c01007387 */ /* 0x0005e20000100800 */
[----:B0-----:R-:W-:-:S02]  /*b4d10*/  F2FP.SATFINITE.E4M3.F32.PACK_AB_MERGE_C R49, R54, R53, RZ ;  /* 0x000000353631723e */ /* 0x001fc400048070ff */
[----:B--2---:R-:W-:Y:S02]  /*b4d20*/  F2FP.SATFINITE.E4M3.F32.PACK_AB_MERGE_C R44, R39, R9, RZ ;  /* 0x00000009272c723e */ /* 0x004fe400048070ff */
[----:B------:R-:W2:Y:S01]  /*b4d30*/  LDL.LU R9, [R1+0x19f0] ;  /* 0x0019f00001097983 */ /* 0x000ea20000300800 */
[----:B------:R-:W-:Y:S01]  /*b4d40*/  F2FP.SATFINITE.E4M3.F32.PACK_AB_MERGE_C R2, R2, R61, RZ ;  /* 0x0000003d0202723e */ /* 0x000fe200048070ff */
[----:B----4-:R-:W-:-:S05]  /*b4d50*/  IMAD.X R51, R4, 0x1, R13, P1 ;  /* 0x0000000104337824 */ /* 0x010fca00008e060d */
[----:B------:R0:W-:Y:S04]  /*b4d60*/  STL.64 [R1+0x1bb8], R50 ;  /* 0x001bb83201007387 */ /* 0x0001e80000100a00 */
[----:B------:R1:W-:Y:S04]  /*b4d70*/  STL [R1+0x5228], R49 ;  /* 0x0052283101007387 */ /* 0x0003e80000100800 */
[----:B------:R-:W2:Y:S01]  /*b4d80*/  LDL.LU R39, [R1+0x19f4] ;  /* 0x0019f40001277983 */ /* 0x000ea20000300800 */
        /* <DEDUP_REMOVED lines=16> */
[----:B0-----:R-:W-:Y:S02]  /*b4e90*/  F2FP.SATFINITE.E4M3.F32.PACK_AB_MERGE_C R44, R46, R47, RZ ;  /* 0x0000002f2e2c723e */ /* 0x001fe400048070ff */
[----:B-1----:R-:W-:Y:S02]  /*b4ea0*/  F2FP.SATFINITE.E4M3.F32.PACK_AB_MERGE_C R2, R43, R42, RZ ;  /* 0x0000002a2b02723e */ /* 0x002fe400048070ff */
[----:B------:R-:W-:Y:S01]  /*b4eb0*/  IADD3 R42, P1, R3, R36, RZ ;  /* 0x00000024032a7210 */ /* 0x000fe20007f3e0ff */
[----:B------:R-:W-:Y:S04]  /*b4ec0*/  STL.64 [R1+0x1ba0], R50 ;  /* 0x001ba03201007387 */ /* 0x000fe80000100a00 */
[----:B------:R-:W-:Y:S01]  /*b4ed0*/  IMAD.X R43, R4, 0x1, R35, P1 ;  /* 0x00000001042b7824 */ /* 0x000fe200008e0623 */
[----:B------:R-:W-:Y:S04]  /*b4ee0*/  STL [R1+0x4f7c], R44 ;  /* 0x004f7c2c01007387 */ /* 0x000fe80000100800 */
[----:B------:R-:W-:Y:S04]  /*b4ef0*/  STL [R1+0x4ed0], R2 ;  /* 0x004ed00201007387 */ /* 0x000fe80000100800 */
[----:B------:R0:W-:Y:S04]  /*b4f00*/  STL.64 [R1+0x1b98], R42 ;  /* 0x001b982a01007387 */ /* 0x0001e80000100a00 */
[----:B0-----:R-:W4:Y:S04]  /*b4f10*/  LDL.LU R42, [R1+0x19f8] ;  /* 0x0019f800012a7983 */ /* 0x001f280000300800 */
[----:B------:R-:W4:Y:S01]  /*b4f20*/  LDL.LU R43, [R1+0x19fc] ;  /* 0x0019fc00012b7983 */ /* 0x000f220000300800 */
[----:B------:R-:W-:-:S03]  /*b4f30*/  F2FP.SATFINITE.E4M3.F32.PACK_AB_MERGE_C R2, R48, R45, RZ ;  /* 0x0000002d3002723e */ /* 0x000fc600048070ff */
[----:B------:R-:W4:Y:S04]  /*b4f40*/  LDL.LU R45, [R1+0x19e0] ;  /* 0x0019e000012d7983 */ /* 0x000f280000300800 */
[----:B------:R-:W4:Y:S04]  /*b4f50*/  LDL.LU R48, [R1+0x19e4] ;  /* 0x0019e40001307983 */ /* 0x000f280000300800 */
[----:B------:R0:W-:Y:S01]  /*b4f60*/  STL [R1+0x4ef4], R2 ;  /* 0x004ef40201007387 */ /* 0x0001e20000100800 */
[----:B------:R-:W-:Y:S02]  /*b4f70*/  IADD3 R46, P1, R3, R34, RZ ;  /* 0x00000022032e7210 */ /* 0x000fe40007f3e0ff */
[----:B0-----:R-:W-:-:S02]  /*b4f80*/  F2FP.SATFINITE.E4M3.F32.PACK_AB_MERGE_C R2, R41, R40, RZ ;  /* 0x000000282902723e */ /* 0x001fc400048070ff */
[----:B------:R-:W4:Y:S04]  /*b4f90*/  LDL.LU R40, [R1+0x19e8] ;  /* 0x0019e80001287983 */ /* 0x000f280000300800 */
[----:B------:R-:W4:Y:S01]  /*b4fa0*/  LDL.LU R41, [R1+0x19ec] ;  /* 0x0019ec0001297983 */ /* 0x000f220000300800 */
[----:B------:R-:W-:Y:S01]  /*b4fb0*/  IMAD.X R47, R4, 0x1, R33, P1 ;  /* 0x00000001042f7824 */ /* 0x000fe200008e0621 */
[----:B---3--:R-:W-:Y:S02]  /*b4fc0*/  F2FP.SATFINITE.E4M3.F32.PACK_AB_MERGE_C R0, R8, R0, RZ ;  /* 0x000000000800723e */ /* 0x008fe400048070ff */
[----:B------:R-:W-:Y:S04]  /*b4fd0*/  STL [R1+0x4e64], R2 ;  /* 0x004e640201007387 */ /* 0x000fe80000100800 */
[----:B------:R-:W3:Y:S04]  /*b4fe0*/  LDL.LU R51, [R1+0x19d0] ;  /* 0x0019d00001337983 */ /* 0x000ee80000300800 */
[----:B------:R-:W3:Y:S04]  /*b4ff0*/  LDL.LU R52, [R1+0x19d4] ;  /* 0x0019d40001347983 */ /* 0x000ee80000300800 */
[----:B------:R-:W-:Y:S04]  /*b5000*/  STL.64 [R1+0x1b90], R46 ;  /* 0x001b902e01007387 */ /* 0x000fe80000100a00 */
[----:B------:R0:W-:Y:S04]  /*b5010*/  STL [R1+0x4e68], R0 ;  /* 0x004e680001007387 */ /* 0x0001e80000100800 */
[----:B------:R-:W3:Y:S04]  /*b5020*/  LDL.LU R53, [R1+0x19d8] ;  /* 0x0019d80001357983 */ /* 0x000ee80000300800 */
[----:B------:R-:W3:Y:S04]  /*b5030*/  LDL.LU R54, [R1+0x19dc] ;  /* 0x0019dc0001367983 */ /* 0x000ee80000300800 */
[----:B0-----:R-:W3:Y:S04]  /*b5040*/  LDL.LU R0, [R1+0x19c0] ;  /* 0x0019c00001007983 */ /* 0x001ee80000300800 */
[----:B------:R-:W3:Y:S01]  /*b5050*/  LDL.LU R8, [R1+0x19c4] ;  /* 0x0019c40001087983 */ /* 0x000ee20000300800 */
[----:B------:R-:W-:-:S05]  /*b5060*/  IADD3 R46, P1, R3, R32, RZ ;  /* 0x00000020032e7210 */ /* 0x000fca0007f3e0ff */
[----:B------:R-:W-:Y:S01]  /*b5070*/  IMAD.X R47, R4, 0x1, R31, P1 ;  /* 0x00000001042f7824 */ /* 0x000fe200008e061f */
[----:B--2---:R-:W-:-:S05]  /*b5080*/  F2FP.SATFINITE.E4M3.F32.PACK_AB_MERGE_C R2, R39, R9, RZ ;  /* 0x000000092702723e */ /* 0x004fca00048070ff */
[----:B------:R0:W-:Y:S04]  /*b5090*/  STL [R1+0x4dec], R2 ;  /* 0x004dec0201007387 */ /* 0x0001e80000100800 */
        /* <DEDUP_REMOVED lines=8> */
[----:B0-----:R-:W2:Y:S04]  /*b5120*/  LDL.LU R2, [R1+0x19a4] ;  /* 0x0019a40001027983 */ /* 0x001ea80000300800 */
[----:B-1----:R-:W2:Y:S04]  /*b5130*/  LDL.LU R47, [R1+0x19a8] ;  /* 0x0019a800012f7983 */ /* 0x002ea80000300800 */
[----:B------:R-:W2:Y:S04]  /*b5140*/  LDL.LU R46, [R1+0x19ac] ;  /* 0x0019ac00012e7983 */ /* 0x000ea80000300800 */
[----:B------:R-:W2:Y:S04]  /*b5150*/  LDL.LU R9, [R1+0x1990] ;  /* 0x0019900001097983 */ /* 0x000ea80000300800 */
[----:B------:R-:W2:Y:S01]  /*b5160*/  LDL.LU R39, [R1+0x1994] ;  /* 0x0019940001277983 */ /* 0x000ea20000300800 */
[----:B----4-:R-:W-:-:S03]  /*b5170*/  F2FP.SATFINITE.E4M3.F32.PACK_AB_MERGE_C R44, R43, R42, RZ ;  /* 0x0000002a2b2c723e */ /* 0x010fc600048070ff */
[----:B------:R-:W4:Y:S04]  /*b5180*/  LDL.LU R42, [R1+0x1998] ;  /* 0x00199800012a7983 */ /* 0x000f280000300800 */
[----:B------:R-:W4:Y:S04]  /*b5190*/  LDL.LU R43, [R1+0x199c] ;  /* 0x00199c00012b7983 */ /* 0x000f280000300800 */
[----:B------:R0:W-:Y:S01]  /*b51a0*/  STL [R1+0x4df8], R44 ;  /* 0x004df82c01007387 */ /* 0x0001e20000100800 */
[----:B------:R-:W-:Y:S02]  /*b51b0*/  F2FP.SATFINITE.E4M3.F32.PACK_AB_MERGE_C R48, R48, R45, RZ ;  /* 0x0000002d3030723e */ /* 0x000fe400048070ff */
[----:B0-----:R-:W-:-:S03]  /*b51c0*/  IADD3 R44, P1, R3, R30, RZ ;  /* 0x0000001e032c7210 */ /* 0x001fc60007f3e0ff */
[----:B------:R-:W-:Y:S02]  /*b51d0*/  STL [R1+0x4d70], R48 ;  /* 0x004d703001007387 */ /* 0x000fe40000100800 */
[----:B------:R-:W-:Y:S01]  /*b51e0*/  IMAD.X R45, R4, 0x1, R29, P1 ;  /* 0x00000001042d7824 */ /* 0x000fe200008e061d */
[----:B------:R-:W-:-:S04]  /*b51f0*/  F2FP.SATFINITE.E4M3.F32.PACK_AB_MERGE_C R40, R41, R40, RZ ;  /* 0x000000282928723e */ /* 0x000fc800048070ff */
[----:B------:R0:W-:Y:S01]  /*b5200*/  STL.64 [R1+0x1b80], R44 ;  /* 0x001b802c01007387 */ /* 0x0001e20000100a00 */
[----:B------:R-:W-:-:S03]  /*b5210*/  IADD3 R50, P1, R3, R28, RZ ;  /* 0x0000001c03327210 */ /* 0x000fc60007f3e0ff */
[----:B0-----:R-:W4:Y:S04]  /*b5220*/  LDL.LU R45, [R1+0x1980] ;  /* 0x00198000012d7983 */ /* 0x001f280000300800 */
[----:B------:R-:W4:Y:S04]  /*b5230*/  LDL.LU R48, [R1+0x1984] ;  /* 0x0019840001307983 */ /* 0x000f280000300800 */
[----:B------:R0:W-:Y:S04]  /*b5240*/  STL [R1+0x4d74], R40 ;  /* 0x004d742801007387 */ /* 0x0001e80000100800 */
[----:B0-----:R-:W4:Y:S04]  /*b5250*/  LDL.LU R40, [R1+0x1988] ;  /* 0x0019880001287983 */ /* 0x001f280000300800 */
[----:B------:R-:W4:Y:S01]  /*b5260*/  LDL.LU R41, [R1+0x198c] ;  /* 0x00198c0001297983 */ /* 0x000f220000300800 */
[----:B---3--:R-:W-:Y:S01]  /*b5270*/  F2FP.SATFINITE.E4M3.F32.PACK_AB_MERGE_C R44, R52, R51, RZ ;  /* 0x00000033342c723e */ /* 0x008fe200048070ff */
[----:B------:R-:W-:Y:S01]  /*b5280*/  IMAD.X R51, R4, 0x1, R27, P1 ;  /* 0x0000000104337824 */ /* 0x000fe200008e061b */
[----:B------:R-:W-:-:S03]  /*b5290*/  F2FP.SATFINITE.E4M3.F32.PACK_AB_MERGE_C R49, R54, R53, RZ ;  /* 0x000000353631723e */ /* 0x000fc600048070ff */
[----:B------:R0:W-:Y:S02]  /*b52a0*/  STL [R1+0x4c68], R44 ;  /* 0x004c682c01007387 */ /* 0x0001e40000100800 */
[----:B0-----:R-:W-:Y:S02]  /*b52b0*/  F2FP.SATFINITE.E4M3.F32.PACK_AB_MERGE_C R44, R8, R0, RZ ;  /* 0x00000000082c723e */ /* 0x001fe400048070ff */
[----:B------:R-:W3:Y:S04]  /*b52c0*/  LDL.LU R0, [R1+0x5e0] ;  /* 0x0005e00001007983 */ /* 0x000ee80000300800 */
[----:B------:R0:W-:Y:S04]  /*b52d0*/  STL.64 [R1+0x1b78], R50 ;  /* 0x001b783201007387 */ /* 0x0001e80000100a00 */
[----:B------:R-:W-:Y:S04]  /*b52e0*/  STL [R1+0x4c6c], R49 ;  /* 0x004c6c3101007387 */ /* 0x000fe80000100800 */
[----:B------:R-:W3:Y:S01]  /*b52f0*/  LDL.LU R8, [R1+0x5e4] ;  /* 0x0005e40001087983 */ /* 0x000ee20000300800 */
[----:B0-----:R-:W-:-:S03]  /*b5300*/  IADD3 R50, P1, R3, R26, RZ ;  /* 0x0000001a03327210 */ /* 0x001fc60007f3e0ff */
[----:B------:R-:W-:Y:S04]  /*b5310*/  STL [R1+0x23c8], R44 ;  /* 0x0023c82c01007387 */ /* 0x000fe80000100800 */
[----:B------:R0:W-:Y:S01]  /*b5320*/  STL.64 [R1+0x5a60], R26 ;  /* 0x005a601a01007387 */ /* 0x0001e20000100a00 */
[----:B------:R-:W-:Y:S01]  /*b5330*/  IMAD.X R51, R4, 0x1, R25, P1 ;  /* 0x0000000104337824 */ /* 0x000fe200008e0619 */
[----:B0-----:R-:W-:-:S04]  /*b5340*/  IADD3 R26, P1, R3, R24, RZ ;  /* 0x00000018031a7210 */ /* 0x001fc80007f3e0ff */
[----:B------:R-:W-:Y:S01]  /*b5350*/  STL.64 [R1+0x1b70], R50 ;  /* 0x001b703201007387 */ /* 0x000fe20000100a00 */
[----:B------:R-:W-:Y:S01]  /*b5360*/  IMAD.X R27, R4, 0x1, R23, P1 ;  /* 0x00000001041b7824 */ /* 0x000fe200008e0617 */
[----:B--2---:R-:W-:-:S05]  /*b5370*/  F2FP.SATFINITE.E4M3.F32.PACK_AB_MERGE_C R49, R56, R55, RZ ;  /* 0x000000373831723e */ /* 0x004fca00048070ff */
[----:B------:R-:W-:Y:S01]  /*b5380*/  STL [R1+0x23d4], R49 ;  /* 0x0023d43101007387 */ /* 0x000fe20000100800 */
[----:B------:R-:W-:-:S05]  /*b5390*/  F2FP.SATFINITE.E4M3.F32.PACK_AB_MERGE_C R44, R58, R57, RZ ;  /* 0x000000393a2c723e */ /* 0x000fca00048070ff */
[----:B------:R0:W-:Y:S04]  /*b53a0*/  STL [R1+0x238c], R44 ;  /* 0x00238c2c01007387 */ /* 0x0001e80000100800 */
[----:B------:R1:W-:Y:S01]  /*b53b0*/  STL.64 [R1+0x1b68], R26 ;  /* 0x001b681a01007387 */ /* 0x0003e20000100a00 */
[----:B0-----:R-:W-:Y:S02]  /*b53c0*/  F2FP.SATFINITE.E4M3.F32.PACK_AB_MERGE_C R44, R60, R59, RZ ;  /* 0x0000003b3c2c723e */ /* 0x001fe400048070ff */
[----:B------:R-:W-:Y:S02]  /*b53d0*/  F2FP.SATFINITE.E4M3.F32.PACK_AB_MERGE_C R2, R2, R61, RZ ;  /* 0x0000003d0202723e */ /* 0x000fe400048070ff */
[----:B-1----:R-:W-:Y:S01]  /*b53e0*/  IADD3 R26, P1, R3, R22, RZ ;  /* 0x00000016031a7210 */ /* 0x002fe20007f3e0ff */
[----:B------:R0:W-:Y:S04]  /*b53f0*/  STL [R1+0x2040], R44 ;  /* 0x0020402c01007387 */ /* 0x0001e80000100800 */
[----:B------:R-:W-:Y:S01]  /*b5400*/  IMAD.X R27, R4, 0x1, R21, P1 ;  /* 0x00000001041b7824 */ /* 0x000fe200008e0615 */
[----:B------:R1:W-:Y:S01]  /*b5410*/  STL [R1+0x1dec], R2 ;  /* 0x001dec0201007387 */ /* 0x0003e20000100800 */
[----:B0-----:R-:W-:-:S03]  /*b5420*/  F2FP.SATFINITE.E4M3.F32.PACK_AB_MERGE_C R44, R46, R47, RZ ;  /* 0x0000002f2e2c723e */ /* 0x001fc600048070ff */
[----:B------:R0:W-:Y:S01]  /*b5430*/  STL.64 [R1+0x1b60], R26 ;  /* 0x001b601a01007387 */ /* 0x0001e20000100a00 */
[----:B-1----:R-:W-:-:S03]  /*b5440*/  F2FP.SATFINITE.E4M3.F32.PACK_AB_MERGE_C R2, R39, R9, RZ ;  /* 0x000000092702723e */ /* 0x002fc600048070ff */
[----:B------:R-:W-:Y:S04]  /*b5450*/  STL [R1+0x1e0c], R44 ;  /* 0x001e0c2c01007387 */ /* 0x000fe80000100800 */
[----:B------:R4:W-:Y:S04]  /*b5460*/  STL [R1+0x1db8], R2 ;  /* 0x001db80201007387 */ /* 0x0009e80000100800 */
[----:B------:R-:W2:Y:S04]  /*b5470*/  LDL.LU R9, [R1+0x5e8] ;  /* 0x0005e80001097983 */ /* 0x000ea80000300800 */
[----:B------:R-:W2:Y:S01]  /*b5480*/  LDL.LU R39, [R1+0x5ec] ;  /* 0x0005ec0001277983 */ /* 0x000ea20000300800 */
[----:B0-----:R-:W-:-:S05]  /*b5490*/  IADD3 R26, P1, R3, R20, RZ ;  /* 0x00000014031a7210 */ /* 0x001fca0007f3e0ff */
[----:B------:R-:W-:-:S05]  /*b54a0*/  IMAD.X R27, R4, 0x1, R19, P1 ;  /* 0x00000001041b7824 */ /* 0x000fca00008e0613 */
[----:B------:R0:W-:Y:S01]  /*b54b0*/  STL.64 [R1+0x1b58], R26 ;  /* 0x001b581a01007387 */ /* 0x0001e20000100a00 */
[----:B----4-:R-:W-:-:S05]  /*b54c0*/  F2FP.SATFINITE.E4M3.F32.PACK_AB_MERGE_C R2, R43, R42, RZ ;  /* 0x0000002a2b02723e */ /* 0x010fca00048070ff */
[----:B------:R1:W-:Y:S04]  /*b54d0*/  STL [R1+0x1dbc], R2 ;  /* 0x001dbc0201007387 */ /* 0x0003e80000100800 */
[----:B------:R-:W4:Y:S04]  /*b54e0*/  LDL.LU R42, [R1+0x1970] ;  /* 0x00197000012a7983 */ /* 0x000f280000300800 */
[----:B------:R-:W4:Y:S01]  /*b54f0*/  LDL.LU R43, [R1+0x1974] ;  /* 0x00197400012b7983 */ /* 0x000f220000300800 */
[----:B0-----:R-:W-:-:S03]  /*b5500*/  IADD3 R26, P1, R3, R18, RZ ;  /* 0x00000012031a7210 */ /* 0x001fc60007f3e0ff */
[----:B------:R-:W4:Y:S02]  /*b5510*/  LDL.LU R51, [R1+0x1978] ;  /* 0x0019780001337983 */ /* 0x000f240000300800 */
[----:B------:R-:W-:-:S05]  /*b5520*/  IMAD.X R27, R4, 0x1, R17, P1 ;  /* 0x00000001041b7824 */ /* 0x000fca00008e0611 */
[----:B------:R-:W-:Y:S01]  /*b5530*/  STL.64 [R1+0x1b50], R26 ;  /* 0x001b501a01007387 */ /* 0x000fe20000100a00 */
[----:B------:R-:W-:-:S05]  /*b5540*/  F2FP.SATFINITE.E4M3.F32.PACK_AB_MERGE_C R4, R48, R45, RZ ;  /* 0x0000002d3004723e */ /* 0x000fca00048070ff */
[----:B------:R-:W-:Y:S04]  /*b5550*/  STL [R1+0x1d78], R4 ;  /* 0x001d780401007387 */ /* 0x000fe80000100800 */
[----:B------:R-:W4:Y:S01]  /*b5560*/  LDL.LU R52, [R1+0x197c] ;  /* 0x00197c0001347983 */ /* 0x000f220000300800 */
[----:B-1----:R-:W-:-:S05]  /*b5570*/  F2FP.SATFINITE.E4M3.F32.PACK_AB_MERGE_C R2, R41, R40, RZ ;  /* 0x000000282902723e */ /* 0x002fca00048070ff */
[----:B------:R0:W-:Y:S04]  /*b5580*/  STL [R1+0x1d6c], R2 ;  /* 0x001d6c0201007387 */ /* 0x0001e80000100800 */
[----:B------:R-:W4:Y:S04]  /*b5590*/  LDL.LU R40, [R1+0x1960] ;  /* 0x0019600001287983 */ /* 0x000f280000300800 */
[----:B------:R-:W4:Y:S04]  /*b55a0*/  LDL.LU R41, [R1+0x1964] ;  /* 0x0019640001297983 */ /* 0x000f280000300800 */
[----:B------:R-:W4:Y:S04]  /*b55b0*/  LDL.LU R53, [R1+0x1968] ;  /* 0x0019680001357983 */ /* 0x000f280000300800 */
[----:B------:R-:W4:Y:S01]  /*b55c0*/  LDL.LU R54, [R1+0x196c] ;  /* 0x00196c0001367983 */ /* 0x000f220000300800 */
[----:B---3--:R-:W-:-:S05]  /*b55d0*/  F2FP.SATFINITE.E4M3.F32.PACK_AB_MERGE_C R0, R8, R0, RZ ;  /* 0x000000000800723e */ /* 0x008fca00048070ff */
[----:B------:R1:W-:Y:S04]  /*b55e0*/  STL [R1+0x61c], R0 ;  /* 0x00061c0001007387 */ /* 0x0003e80000100800 */
[----:B------:R-:W3:Y:S04]  /*b55f0*/  LDL.LU R45, [R1+0x1950] ;  /* 0x00195000012d7983 */ /* 0x000ee80000300800 */
[----:B------:R-:W3:Y:S04]  /*b5600*/  LDL.LU R48, [R1+0x1954] ;  /* 0x0019540001307983 */ /* 0x000ee80000300800 */
[----:B------:R-:W3:Y:S04]  /*b5610*/  LDL.LU R55, [R1+0x1958] ;  /* 0x0019580001377983 */ /* 0x000ee80000300800 */
[----:B------:R-:W3:Y:S04]  /*b5620*/  LDL.LU R56, [R1+0x195c] ;  /* 0x00195c0001387983 */ /* 0x000ee80000300800 */
[----:B------:R-:W3:Y:S04]  /*b5630*/  LDL.LU R57, [R1+0x1940] ;  /* 0x0019400001397983 */ /* 0x000ee80000300800 */
[----:B------:R-:W3:Y:S01]  /*b5640*/  LDL.LU R58, [R1+0x1944] ;  /* 0x00194400013a7983 */ /* 0x000ee20000300800 */
[----:B------:R-:W-:Y:S01]  /*b5650*/  VIADD R3, R3, UR6 ;  /* 0x0000000603037c36 */ /* 0x000fe20008000000 */
[----:B------:R-:W-:-:S02]  /*b5660*/  ULDC UR6, c[0x0][0x248] ;  /* 0x0000920000067ab9 */ /* 0x000fc40000000800 */
[----:B------:R-:W3:Y:S04]  /*b5670*/  LDL.LU R59, [R1+0x1948] ;  /* 0x00194800013b7983 */ /* 0x000ee80000300800 */
[----:B------:R-:W3:Y:S04]  /*b5680*/  LDL.LU R60, [R1+0x194c] ;  /* 0x00194c00013c7983 */ /* 0x000ee80000300800 */
[----:B------:R-:W3:Y:S04]  /*b5690*/  LDL.LU R61, [R1+0x1930] ;  /* 0x00193000013d7983 */ /* 0x000ee80000300800 */
[----:B0-----:R-:W3:Y:S01]  /*b56a0*/  LDL.LU R2, [R1+0x1934] ;  /* 0x0019340001027983 */ /* 0x001ee20000300800 */
[----:B------:R-:W-:-:S02]  /*b56b0*/  SHF.R.S32.HI R4, RZ, 0x1f, R3 ;  /* 0x0000001fff047819 */ /* 0x000fc40000011403 */
[----:B------:R-:W-:Y:S01]  /*b56c0*/  IADD3 R26, P1, R3, R16, RZ ;  /* 0x00000010031a7210 */ /* 0x000fe20007f3e0ff */
[----:B------:R-:W3:Y:S04]  /*b56d0*/  LDL.LU R47, [R1+0x1938] ;  /* 0x00193800012f7983 */ /* 0x000ee80000300800 */
[----:B------:R-:W3:Y:S04]  /*b56e0*/  LDL.LU R46, [R1+0x193c] ;  /* 0x00193c00012e7983 */ /* 0x000ee80000300800 */
[----:B-1----:R-:W3:Y:S01]  /*b56f0*/  LDL.LU R0, [R1+0x1920] ;  /* 0x0019200001007983 */ /* 0x002ee20000300800 */
[----:B------:R-:W-:-:S03]  /*b5700*/  IMAD.X R27, R4, 0x1, R38, P1 ;  /* 0x00000001041b7824 */ /* 0x000fc600008e0626 */
[----:B------:R-:W3:Y:S04]  /*b5710*/  LDL.LU R8, [R1+0x1924] ;  /* 0x0019240001087983 */ /* 0x000ee80000300800 */
[----:B------:R2:W-:Y:S02]  /*b5720*/  STL.64 [R1+0x1b48], R26 ;  /* 0x001b481a01007387 */ /* 0x0005e40000100a00 */
[----:B--2---:R-:W-:Y:S02]  /*b5730*/  F2FP.SATFINITE.E4M3.F32.PACK_AB_MERGE_C R27, R39, R9, RZ ;  /* 0x00000009271b723e */ /* 0x004fe400048070ff */
[----:B------:R-:W2:Y:S04]  /*b5740*/  LDL.LU R9, [R1+0x1928] ;  /* 0x0019280001097983 */ /* 0x000ea80000300800 */
[----:B------:R-:W-:Y:S04]  /*b5750*/  STL [R1+0x618], R27 ;  /* 0x0006181b01007387 */ /* 0x000fe80000100800 */
[----:B------:R-:W2:Y:S01]  /*b5760*/  LDL.LU R39, [R1+0x192c] ;  /* 0x00192c0001277983 */ /* 0x000ea20000300800 */
[----:B----4-:R-:W-:-:S05]  /*b5770*/  F2FP.SATFINITE.E4M3.F32.PACK_AB_MERGE_C R26, R43, R42, RZ ;  /* 0x0000002a2b1a723e */ /* 0x010fca00048070ff */
[----:B------:R0:W-:Y:S04]  /*b5780*/  STL [R1+0x5314], R26 ;  /* 0x0053141a01007387 */ /* 0x0001e80000100800 */
[----:B------:R-:W4:Y:S04]  /*b5790*/  LDL.LU R42, [R1+0x1910] ;  /* 0x00191000012a7983 */ /* 0x000f280000300800 */
[----:B------:R-:W4:Y:S01]  /*b57a0*/  LDL.LU R43, [R1+0x1914] ;  /* 0x00191400012b7983 */ /* 0x000f220000300800 */
[----:B0-----:R-:W-:-:S05]  /*b57b0*/  IADD3 R26, P1, R3, R15, RZ ;  /* 0x0000000f031a7210 */ /* 0x001fca0007f3e0ff */
[----:B------:R-:W-:-:S05]  /*b57c0*/  IMAD.X R27, R4, 0x1, R37, P1 ;  /* 0x00000001041b7824 */ /* 0x000fca00008e0625 */
[----:B------:R0:W-:Y:S02]  /*b57d0*/  STL.64 [R1+0x1b40], R26 ;  /* 0x001b401a01007387 */ /* 0x0001e40000100a00 */
[----:B0-----:R-:W-:Y:S02]  /*b57e0*/  F2FP.SATFINITE.E4M3.F32.PACK_AB_MERGE_C R27, R52, R51, RZ ;  /* 0x00000033341b723e */ /* 0x001fe400048070ff */
[----:B------:R-:W-:Y:S02]  /*b57f0*/  F2FP.SATFINITE.E4M3.F32.PACK_AB_MERGE_C R26, R41, R40, RZ ;  /* 0x00000028291a723e */ /* 0x000fe400048070ff */
[----:B------:R-:W4:Y:S04]  /*b5800*/  LDL.LU R40, [R1+0x1918] ;  /* 0x0019180001287983 */ /* 0x000f280000300800 */
[----:B------:R-:W-:Y:S04]  /*b5810*/  STL [R1+0x53d0], R27 ;  /* 0x0053d01b01007387 */ /* 0x000fe80000100800 */
[----:B------:R-:W4:Y:S04]  /*b5820*/  LDL.LU R41, [R1+0x191c] ;  /* 0x00191c0001297983 */ /* 0x000f280000300800 */
[----:B------:R0:W-:Y:S02]  /*b5830*/  STL [R1+0x5204], R26 ;  /* 0x0052041a01007387 */ /* 0x0001e40000100800 */
        /* <DEDUP_REMOVED lines=14> */
[----:B------:R-:W-:Y:S01]  /*b5920*/  STL [R1+0x5170], R49 ;  /* 0x0051703101007387 */ /* 0x000fe20000100800 */
[----:B0-----:R-:W-:-:S03]  /*b5930*/  IADD3 R26, P1, R3, R10, RZ ;  /* 0x0000000a031a7210 */ /* 0x001fc60007f3e0ff */
[----:B------:R0:W-:Y:S02]  /*b5940*/  STL [R1+0x507c], R44 ;  /* 0x00507c2c01007387 */ /* 0x0001e40000100800 */
[----:B------:R-:W-:Y:S01]  /*b5950*/  IMAD.X R27, R4, 0x1, R7, P1 ;  /* 0x00000001041b7824 */ /* 0x000fe200008e0607 */
[----:B------:R-:W-:-:S04]  /*b5960*/  F2FP.SATFINITE.E4M3.F32.PACK_AB_MERGE_C R2, R2, R61, RZ ;  /* 0x0000003d0202723e */ /* 0x000fc800048070ff */
[----:B------:R1:W-:Y:S01]  /*b5970*/  STL.64 [R1+0x1b28], R26 ;  /* 0x001b281a01007387 */ /* 0x0003e20000100a00 */
[----:B0-----:R-:W-:Y:S02]  /*b5980*/  F2FP.SATFINITE.E4M3.F32.PACK_AB_MERGE_C R44, R60, R59, RZ ;  /* 0x0000003b3c2c723e */ /* 0x001fe400048070ff */
[----:B------:R-:W-:-:S03]  /*b5990*/  F2FP.SATFINITE.E4M3.F32.PACK_AB_MERGE_C R0, R8, R0, RZ ;  /* 0x000000000800723e */ /* 0x000fc600048070ff */
[----:B------:R-:W-:Y:S01]  /*b59a0*/  STL [R1+0x5448], R44 ;  /* 0x0054482c01007387 */ /* 0x000fe20000100800 */
[----:B-1----:R-:W-:-:S03]  /*b59b0*/  IADD3 R26, P1, R3, R6, RZ ;  /* 0x00000006031a7210 */ /* 0x002fc60007f3e0ff */
[----:B------:R0:W-:Y:S02]  /*b59c0*/  STL [R1+0x4f6c], R2 ;  /* 0x004f6c0201007387 */ /* 0x0001e40000100800 */
[----:B------:R-:W-:Y:S01]  /*b59d0*/  IMAD.X R27, R4, 0x1, R5, P1 ;  /* 0x00000001041b7824 */ /* 0x000fe200008e0605 */
[----:B0-----:R-:W-:-:S04]  /*b59e0*/  F2FP.SATFINITE.E4M3.F32.PACK_AB_MERGE_C R2, R46, R47, RZ ;  /* 0x0000002f2e02723e */ /* 0x001fc800048070ff */
[----:B------:R0:W-:Y:S04]  /*b59f0*/  STL.64 [R1+0x1b20], R26 ;  /* 0x001b201a01007387 */ /* 0x0001e80000100a00 */
[----:B------:R-:W-:Y:S04]  /*b5a00*/  STL [R1+0x4f54], R2 ;  /* 0x004f540201007387 */ /* 0x000fe80000100800 */
[----:B------:R1:W-:Y:S01]  /*b5a10*/  STL [R1+0x4eb8], R0 ;  /* 0x004eb80001007387 */ /* 0x0003e20000100800 */
[----:B0-----:R-:W-:-:S03]  /*b5a20*/  IADD3 R26, P1, R3, R36, RZ ;  /* 0x00000024031a7210 */ /* 0x001fc60007f3e0ff */
[----:B-1----:R-:W3:Y:S02]  /*b5a30*/  LDL.LU R0, [R1+0x1908] ;  /* 0x0019080001007983 */ /* 0x002ee40000300800 */
[----:B------:R-:W-:Y:S02]  /*b5a40*/  IMAD.X R27, R4, 0x1, R35, P1 ;  /* 0x00000001041b7824 */ /* 0x000fe400008e0623 */
[----:B------:R-:W3:Y:S04]  /*b5a50*/  LDL.LU R8, [R1+0x190c] ;  /* 0x00190c0001087983 */ /* 0x000ee80000300800 */
[----:B------:R-:W-:Y:S01]  /*b5a60*/  STL.64 [R1+0x1b18], R26 ;  /* 0x001b181a01007387 */ /* 0x000fe20000100a00 */
[----:B--2---:R-:W-:-:S03]  /*b5a70*/  F2FP.SATFINITE.E4M3.F32.PACK_AB_MERGE_C R2, R39, R9, RZ ;  /* 0x000000092702723e */ /* 0x004fc600048070ff */
[----:B------:R-:W2:Y:S04]  /*b5a80*/  LDL.LU R9, [R1+0x18f0] ;  /* 0x0018f00001097983 */ /* 0x000ea80000300800 */
[----:B------:R-:W2:Y:S04]  /*b5a90*/  LDL.LU R39, [R1+0x18f4] ;  /* 0x0018f40001277983 */ /* 0x000ea80000300800 */
[----:B------:R4:W-:Y:S02]  /*b5aa0*/  STL [R1+0x5460], R2 ;  /* 0x0054600201007387 */ /* 0x0009e40000100800 */
[----:B----4-:R-:W-:-:S02]  /*b5ab0*/  F2FP.SATFINITE.E4M3.F32.PACK_AB_MERGE_C R2, R43, R42, RZ ;  /* 0x0000002a2b02723e */ /* 0x010fc400048070ff */
[----:B------:R-:W4:Y:S04]  /*b5ac0*/  LDL.LU R42, [R1+0x18f8] ;  /* 0x0018f800012a7983 */ /* 0x000f280000300800 */
[----:B------:R-:W4:Y:S01]  /*b5ad0*/  LDL.LU R43, [R1+0x18fc] ;  /* 0x0018fc00012b7983 */ /* 0x000f220000300800 */
[----:B------:R-:W-:-:S03]  /*b5ae0*/  IADD3 R26, P1, R3, R34, RZ ;  /* 0x00000022031a7210 */ /* 0x000fc60007f3e0ff */
[----:B------:R-:W-:Y:S02]  /*b5af0*/  STL [R1+0x4e5c], R2 ;  /* 0x004e5c0201007387 */ /* 0x000fe40000100800 */
[----:B------:R-:W-:Y:S02]  /*b5b00*/  IMAD.X R27, R4, 0x1, R33, P1 ;  /* 0x00000001041b7824 */ /* 0x000fe400008e0621 */
[----:B------:R-:W4:Y:S04]  /*b5b10*/  LDL.LU R51, [R1+0x18e0] ;  /* 0x0018e00001337983 */ /* 0x000f280000300800 */
[----:B------:R-:W4:Y:S04]  /*b5b20*/  LDL.LU R52, [R1+0x18e4] ;  /* 0x0018e40001347983 */ /* 0x000f280000300800 */
[----:B------:R0:W-:Y:S02]  /*b5b30*/  STL.64 [R1+0x1b10], R26 ;  /* 0x001b101a01007387 */ /* 0x0001e40000100a00 */
[----:B0-----:R-:W-:-:S05]  /*b5b40*/  IADD3 R26, P1, R3, R32, RZ ;  /* 0x00000020031a7210 */ /* 0x001fca0007f3e0ff */
[----:B------:R-:W-:Y:S01]  /*b5b50*/  IMAD.X R27, R4, 0x1, R31, P1 ;  /* 0x00000001041b7824 */ /* 0x000fe200008e061f */
[----:B------:R-:W-:-:S05]  /*b5b60*/  F2FP.SATFINITE.E4M3.F32.PACK_AB_MERGE_C R2, R41, R40, RZ ;  /* 0x000000282902723e */ /* 0x000fca00048070ff */
[----:B------:R3:W-:Y:S04]  /*b5b70*/  STL [R1+0x5488], R2 ;  /* 0x0054880201007387 */ /* 0x0007e80000100800 */
[----:B------:R-:W4:Y:S04]  /*b5b80*/  LDL.LU R53, [R1+0x18e8] ;  /* 0x0018e80001357983 */ /* 0x000f280000300800 */
[----:B------:R-:W4:Y:S04]  /*b5b90*/  LDL.LU R54, [R1+0x18ec] ;  /* 0x0018ec0001367983 */ /* 0x000f280000300800 */
        /* <DEDUP_REMOVED lines=11> */
[----:B------:R1:W-:Y:S04]  /*b5c50*/  STL.64 [R1+0x1b08], R26 ;  /* 0x001b081a01007387 */ /* 0x0003e80000100a00 */
[----:B0-----:R-:W3:Y:S04]  /*b5c60*/  LDL.LU R2, [R1+0x18b4] ;  /* 0x0018b40001027983 */ /* 0x001ee80000300800 */
[----:B------:R-:W3:Y:S04]  /*b5c70*/  LDL.LU R47, [R1+0x18b8] ;  /* 0x0018b800012f7983 */ /* 0x000ee80000300800 */
[----:B------:R-:W3:Y:S04]  /*b5c80*/  LDL.LU R46, [R1+0x18bc] ;  /* 0x0018bc00012e7983 */ /* 0x000ee80000300800 */
[----:B------:R-:W3:Y:S04]  /*b5c90*/  LDL.LU R45, [R1+0x18a0] ;  /* 0x0018a000012d7983 */ /* 0x000ee80000300800 */
[----:B------:R-:W3:Y:S01]  /*b5ca0*/  LDL.LU R48, [R1+0x18a4] ;  /* 0x0018a40001307983 */ /* 0x000ee20000300800 */
[----:B-1----:R-:W-:-:S03]  /*b5cb0*/  F2FP.SATFINITE.E4M3.F32.PACK_AB_MERGE_C R26, R8, R0, RZ ;  /* 0x00000000081a723e */ /* 0x002fc600048070ff */
[----:B------:R-:W3:Y:S04]  /*b5cc0*/  LDL.LU R0, [R1+0x18a8] ;  /* 0x0018a80001007983 */ /* 0x000ee80000300800 */
[----:B------:R-:W3:Y:S04]  /*b5cd0*/  LDL.LU R8, [R1+0x18ac] ;  /* 0x0018ac0001087983 */ /* 0x000ee80000300800 */
[----:B------:R0:W-:Y:S02]  /*b5ce0*/  STL [R1+0x5468], R26 ;  /* 0x0054681a01007387 */ /* 0x0001e40000100800 */
[----:B0-----:R-:W-:-:S05]  /*b5cf0*/  IADD3 R26, P1, R3, R30, RZ ;  /* 0x0000001e031a7210 */ /* 0x001fca0007f3e0ff */
[----:B------:R-:W-:Y:S01]  /*b5d00*/  IMAD.X R27, R4, 0x1, R29, P1 ;  /* 0x00000001041b7824 */ /* 0x000fe200008e061d */
[----:B--2---:R-:W-:-:S05]  /*b5d10*/  F2FP.SATFINITE.E4M3.F32.PACK_AB_MERGE_C R9, R39, R9, RZ ;  /* 0x000000092709723e */ /* 0x004fca00048070ff */
[----:B------:R-:W-:Y:S04]  /*b5d20*/  STL [R1+0x4d54], R9 ;  /* 0x004d540901007387 */ /* 0x000fe80000100800 */
[----:B------:R0:W-:Y:S04]  /*b5d30*/  STL.64 [R1+0x1b00], R26 ;  /* 0x001b001a01007387 */ /* 0x0001e80000100a00 */
[----:B0-----:R-:W2:Y:S04]  /*b5d40*/  LDL.LU.64 R26, [R1+0x5a60] ;  /* 0x005a6000011a7983 */ /* 0x001ea80000300a00 */
[----:B------:R-:W2:Y:S04]  /*b5d50*/  LDL.LU R9, [R1+0x1890] ;  /* 0x0018900001097983 */ /* 0x000ea80000300800 */
[----:B------:R-:W2:Y:S01]  /*b5d60*/  LDL.LU R39, [R1+0x1894] ;  /* 0x0018940001277983 */ /* 0x000ea20000300800 */
[----:B----4-:R-:W-:-:S05]  /*b5d70*/  F2FP.SATFINITE.E4M3.F32.PACK_AB_MERGE_C R42, R43, R42, RZ ;  /* 0x0000002a2b2a723e */ /* 0x010fca00048070ff */
[----:B------:R0:W-:Y:S04]  /*b5d80*/  STL [R1+0x5478], R42 ;  /* 0x0054782a01007387 */ /* 0x0001e80000100800 */
[----:B0-----:R-:W4:Y:S04]  /*b5d90*/  LDL.LU R42, [R1+0x1898] ;  /* 0x00189800012a7983 */ /* 0x001f280000300800 */
[----:B------:R-:W4:Y:S01]  /*b5da0*/  LDL.LU R43, [R1+0x189c] ;  /* 0x00189c00012b7983 */ /* 0x000f220000300800 */
[----:B------:R-:W-:Y:S02]  /*b5db0*/  IADD3 R50, P1, R3, R28, RZ ;  /* 0x0000001c03327210 */ /* 0x000fe40007f3e0ff */
[----:B------:R-:W-:-:S05]  /*b5dc0*/  F2FP.SATFINITE.E4M3.F32.PACK_AB_MERGE_C R44, R52, R51, RZ ;  /* 0x00000033342c723e */ /* 0x000fca00048070ff */
[----:B------:R0:W-:Y:S01]  /*b5dd0*/  STL [R1+0x23bc], R44 ;  /* 0x0023bc2c01007387 */ /* 0x0001e20000100800 */
[----:B------:R-:W-:Y:S02]  /*b5de0*/  F2FP.SATFINITE.E4M3.F32.PACK_AB_MERGE_C R49, R54, R53, RZ ;  /* 0x000000353631723e */ /* 0x000fe400048070ff */
[----:B0-----:R-:W-:Y:S02]  /*b5df0*/  F2FP.SATFINITE.E4M3.F32.PACK_AB_MERGE_C R44, R41, R40, RZ ;  /* 0x00000028292c723e */ /* 0x001fe400048070ff */
[----:B------:R-:W4:Y:S01]  /*b5e00*/  LDL.LU R40, [R1+0x5d0] ;  /* 0x0005d00001287983 */ /* 0x000f220000300800 */
[----:B---3--:R-:W-:Y:S02]  /*b5e10*/  F2FP.SATFINITE.E4M3.F32.PACK_AB_MERGE_C R2, R2, R61, RZ ;  /* 0x0000003d0202723e */ /* 0x008fe400048070ff */
[----:B------:R-:W-:Y:S01]  /*b5e20*/  F2FP.SATFINITE.E4M3.F32.PACK_AB_MERGE_C R0, R8, R0, RZ ;  /* 0x000000000800723e */ /* 0x000fe200048070ff */
[----:B--2---:R-:W-:-:S05]  /*b5e30*/  IMAD.X R51, R4, 0x1, R27, P1 ;  /* 0x0000000104337824 */ /* 0x004fca00008e061b */
        /* <DEDUP_REMOVED lines=13> */
[----:B------:R1:W-:Y:S01]  /*b5f10*/  STL [R1+0x1dfc], R44 ;  /* 0x001dfc2c01007387 */ /* 0x0003e20000100800 */
[----:B0-----:R-:W-:Y:S02]  /*b5f20*/  IADD3 R24, P1, R3, R22, RZ ;  /* 0x0000001603187210 */ /* 0x001fe40007f3e0ff */
[----:B-1----:R-:W-:-:S03]  /*b5f30*/  F2FP.SATFINITE.E4M3.F32.PACK_AB_MERGE_C R44, R60, R59, RZ ;  /* 0x0000003b3c2c723e */ /* 0x002fc600048070ff */
[----:B------:R-:W-:Y:S01]  /*b5f40*/  IMAD.X R25, R4, 0x1, R21, P1 ;  /* 0x0000000104197824 */ /* 0x000fe200008e0615 */
[----:B------:R-:W-:Y:S04]  /*b5f50*/  STL.64 [R1+0x1ae8], R50 ;  /* 0x001ae83201007387 */ /* 0x000fe80000100a00 */
[----:B------:R0:W-:Y:S04]  /*b5f60*/  STL [R1+0x1df8], R44 ;  /* 0x001df82c01007387 */ /* 0x0001e80000100800 */
[----:B------:R1:W-:Y:S04]  /*b5f70*/  STL [R1+0x1dac], R2 ;  /* 0x001dac0201007387 */ /* 0x0003e80000100800 */
[----:B------:R3:W-:Y:S01]  /*b5f80*/  STL.64 [R1+0x1ae0], R24 ;  /* 0x001ae01801007387 */ /* 0x0007e20000100a00 */
[----:B0-----:R-:W-:-:S02]  /*b5f90*/  F2FP.SATFINITE.E4M3.F32.PACK_AB_MERGE_C R44, R46, R47, RZ ;  /* 0x0000002f2e2c723e */ /* 0x001fc400048070ff */
[----:B-1----:R-:W-:-:S03]  /*b5fa0*/  F2FP.SATFINITE.E4M3.F32.PACK_AB_MERGE_C R2, R48, R45, RZ ;  /* 0x0000002d3002723e */ /* 0x002fc600048070ff */
[----:B------:R-:W-:Y:S01]  /*b5fb0*/  STL [R1+0x5484], R44 ;  /* 0x0054842c01007387 */ /* 0x000fe20000100800 */
[----:B---3--:R-:W-:-:S03]  /*b5fc0*/  IADD3 R24, P1, R3, R20, RZ ;  /* 0x0000001403187210 */ /* 0x008fc60007f3e0ff */
[----:B------:R-:W-:Y:S02]  /*b5fd0*/  STL [R1+0x1d68], R2 ;  /* 0x001d680201007387 */ /* 0x000fe40000100800 */
[----:B------:R-:W-:Y:S02]  /*b5fe0*/  IMAD.X R25, R4, 0x1, R19, P1 ;  /* 0x0000000104197824 */ /* 0x000fe400008e0613 */
[----:B------:R-:W3:Y:S04]  /*b5ff0*/  LDL.LU R45, [R1+0x5d8] ;  /* 0x0005d800012d7983 */ /* 0x000ee80000300800 */
[----:B------:R-:W3:Y:S04]  /*b6000*/  LDL.LU R48, [R1+0x5dc] ;  /* 0x0005dc0001307983 */ /* 0x000ee80000300800 */
[----:B------:R0:W-:Y:S04]  /*b6010*/  STL.64 [R1+0x1ad8], R24 ;  /* 0x001ad81801007387 */ /* 0x0001e80000100a00 */
[----:B------:R1:W-:Y:S01]  /*b6020*/  STL [R1+0x5480], R0 ;  /* 0x0054800001007387 */ /* 0x0003e20000100800 */
[----:B0-----:R-:W-:-:S03]  /*b6030*/  IADD3 R24, P1, R3, R18, RZ ;  /* 0x0000001203187210 */ /* 0x001fc60007f3e0ff */
[----:B-1----:R-:W3:Y:S04]  /*b6040*/  LDL.LU R0, [R1+0x1880] ;  /* 0x0018800001007983 */ /* 0x002ee80000300800 */
[----:B------:R-:W3:Y:S01]  /*b6050*/  LDL.LU R8, [R1+0x1884] ;  /* 0x0018840001087983 */ /* 0x000ee20000300800 */
[----:B------:R-:W-:Y:S01]  /*b6060*/  IMAD.X R25, R4, 0x1, R17, P1 ;  /* 0x0000000104197824 */ /* 0x000fe200008e0611 */
[----:B------:R-:W-:Y:S02]  /*b6070*/  F2FP.SATFINITE.E4M3.F32.PACK_AB_MERGE_C R4, R39, R9, RZ ;  /* 0x000000092704723e */ /* 0x000fe400048070ff */
[----:B----4-:R-:W-:Y:S01]  /*b6080*/  F2FP.SATFINITE.E4M3.F32.PACK_AB_MERGE_C R2, R43, R42, RZ ;  /* 0x0000002a2b02723e */ /* 0x010fe200048070ff */
[----:B------:R-:W4:Y:S04]  /*b6090*/  LDL.LU R9, [R1+0x1888] ;  /* 0x0018880001097983 */ /* 0x000f280000300800 */
[----:B------:R-:W-:Y:S04]  /*b60a0*/  STL.64 [R1+0x1ad0], R24 ;  /* 0x001ad01801007387 */ /* 0x000fe80000100a00 */
[----:B------:R0:W-:Y:S04]  /*b60b0*/  STL [R1+0x614], R4 ;  /* 0x0006140401007387 */ /* 0x0001e80000100800 */
[----:B------:R-:W4:Y:S04]  /*b60c0*/  LDL.LU R39, [R1+0x188c] ;  /* 0x00188c0001277983 */ /* 0x000f280000300800 */
[----:B------:R2:W-:Y:S04]  /*b60d0*/  STL [R1+0x545c], R2 ;  /* 0x00545c0201007387 */ /* 0x0005e80000100800 */
[----:B------:R-:W4:Y:S04]  /*b60e0*/  LDL.LU R42, [R1+0x1870] ;  /* 0x00187000012a7983 */ /* 0x000f280000300800 */
[----:B------:R-:W4:Y:S04]  /*b60f0*/  LDL.LU R43, [R1+0x1874] ;  /* 0x00187400012b7983 */ /* 0x000f280000300800 */
[----:B------:R-:W4:Y:S04]  /*b6100*/  LDL.LU R51, [R1+0x1878] ;  /* 0x0018780001337983 */ /* 0x000f280000300800 */
[----:B------:R-:W4:Y:S01]  /*b6110*/  LDL.LU R52, [R1+0x187c] ;  /* 0x00187c0001347983 */ /* 0x000f220000300800 */
[----:B------:R-:W-:Y:S01]  /*b6120*/  VIADD R3, R3, UR6 ;  /* 0x0000000603037c36 */ /* 0x000fe20008000000 */
[----:B------:R-:W-:-:S04]  /*b6130*/  ULDC UR6, c[0x0][0x248] ;  /* 0x0000920000067ab9 */ /* 0x000fc80000000800 */
[----:B0-----:R-:W-:Y:S02]  /*b6140*/  SHF.R.S32.HI R4, RZ, 0x1f, R3 ;  /* 0x0000001fff047819 */ /* 0x001fe40000011403 */
[----:B------:R-:W-:-:S05]  /*b6150*/  IADD3 R24, P1, R3, R16, RZ ;  /* 0x0000001003187210 */ /* 0x000fca0007f3e0ff */
[----:B------:R-:W-:Y:S01]  /*b6160*/  IMAD.X R25, R4, 0x1, R38, P1 ;  /* 0x0000000104197824 */ /* 0x000fe200008e0626 */
        /* <DEDUP_REMOVED lines=17> */
[----:B---3--:R-:W-:-:S02]  /*b6280*/  F2FP.SATFINITE.E4M3.F32.PACK_AB_MERGE_C R24, R48, R45, RZ ;  /* 0x0000002d3018723e */ /* 0x008fc400048070ff */
[----:B------:R-:W3:Y:S04]  /*b6290*/  LDL.LU R45, [R1+0x1838] ;  /* 0x00183800012d7983 */ /* 0x000ee80000300800 */
[----:B------:R0:W-:Y:S04]  /*b62a0*/  STL [R1+0x547c], R24 ;  /* 0x00547c1801007387 */ /* 0x0001e80000100800 */
[----:B------:R-:W3:Y:S01]  /*b62b0*/  LDL.LU R48, [R1+0x183c] ;  /* 0x00183c0001307983 */ /* 0x000ee20000300800 */
[----:B0-----:R-:W-:Y:S02]  /*b62c0*/  IADD3 R24, P1, R3, R15, RZ ;  /* 0x0000000f03187210 */ /* 0x001fe40007f3e0ff */
[----:B------:R-:W-:-:S03]  /*b62d0*/  F2FP.SATFINITE.E4M3.F32.PACK_AB_MERGE_C R0, R8, R0, RZ ;  /* 0x000000000800723e */ /* 0x000fc600048070ff */
[----:B------:R-:W-:Y:S02]  /*b62e0*/  IMAD.X R25, R4, 0x1, R37, P1 ;  /* 0x0000000104197824 */ /* 0x000fe400008e0625 */
[----:B------:R0:W-:Y:S04]  /*b62f0*/  STL [R1+0x52b0], R0 ;  /* 0x0052b00001007387 */ /* 0x0001e80000100800 */
[----:B0-----:R-:W3:Y:S04]  /*b6300*/  LDL.LU R0, [R1+0x1820] ;  /* 0x0018200001007983 */ /* 0x001ee80000300800 */
[----:B------:R-:W3:Y:S04]  /*b6310*/  LDL.LU R8, [R1+0x1824] ;  /* 0x0018240001087983 */ /* 0x000ee80000300800 */
[----:B------:R4:W-:Y:S02]  /*b6320*/  STL.64 [R1+0x1ac0], R24 ;  /* 0x001ac01801007387 */ /* 0x0009e40000100a00 */
[----:B----4-:R-:W-:-:S02]  /*b6330*/  F2FP.SATFINITE.E4M3.F32.PACK_AB_MERGE_C R24, R39, R9, RZ ;  /* 0x000000092718723e */ /* 0x010fc400048070ff */
[----:B------:R-:W-:Y:S02]  /*b6340*/  F2FP.SATFINITE.E4M3.F32.PACK_AB_MERGE_C R9, R43, R42, RZ ;  /* 0x0000002a2b09723e */ /* 0x000fe400048070ff */
[----:B------:R-:W4:Y:S04]  /*b6350*/  LDL.LU R42, [R1+0x1828] ;  /* 0x00182800012a7983 */ /* 0x000f280000300800 */
[----:B------:R0:W-:Y:S04]  /*b6360*/  STL [R1+0x52dc], R24 ;  /* 0x0052dc1801007387 */ /* 0x0001e80000100800 */
[----:B------:R-:W4:Y:S01]  /*b6370*/  LDL.LU R43, [R1+0x182c] ;  /* 0x00182c00012b7983 */ /* 0x000f220000300800 */
[----:B0-----:R-:W-:-:S03]  /*b6380*/  IADD3 R24, P1, R3, R14, RZ ;  /* 0x0000000e03187210 */ /* 0x001fc60007f3e0ff */
[----:B------:R0:W-:Y:S02]  /*b6390*/  STL [R1+0x51b4], R9 ;  /* 0x0051b40901007387 */ /* 0x0001e40000100800 */
[----:B------:R-:W-:Y:S02]  /*b63a0*/  IMAD.X R25, R4, 0x1, R13, P1 ;  /* 0x0000000104197824 */ /* 0x000fe400008e060d */
[----:B0-----:R-:W4:Y:S04]  /*b63b0*/  LDL.LU R9, [R1+0x1810] ;  /* 0x0018100001097983 */ /* 0x001f280000300800 */
[----:B------:R-:W4:Y:S04]  /*b63c0*/  LDL.LU R39, [R1+0x1814] ;  /* 0x0018140001277983 */ /* 0x000f280000300800 */
[----:B------:R0:W-:Y:S01]  /*b63d0*/  STL.64 [R1+0x1ab8], R24 ;  /* 0x001ab81801007387 */ /* 0x0001e20000100a00 */
[----:B------:R-:W-:-:S02]  /*b63e0*/  F2FP.SATFINITE.E4M3.F32.PACK_AB_MERGE_C R49, R52, R51, RZ ;  /* 0x000000333431723e */ /* 0x000fc400048070ff */
[----:B0-----:R-:W-:-:S03]  /*b63f0*/  IADD3 R24, P1, R3, R12, RZ ;  /* 0x0000000c03187210 */ /* 0x001fc60007f3e0ff */
[----:B------:R0:W-:Y:S02]  /*b6400*/  STL [R1+0x51c8], R49 ;  /* 0x0051c83101007387 */ /* 0x0001e40000100800 */
[----:B------:R-:W-:Y:S01]  /*b6410*/  IMAD.X R25, R4, 0x1, R11, P1 ;  /* 0x0000000104197824 */ /* 0x000fe200008e060b */
[----:B--2---:R-:W-:-:S05]  /*b6420*/  F2FP.SATFINITE.E4M3.F32.PACK_AB_MERGE_C R44, R54, R53, RZ ;  /* 0x00000035362c723e */ /* 0x004fca00048070ff */
[----:B------:R1:W-:Y:S04]  /*b6430*/  STL [R1+0x50e8], R44 ;  /* 0x0050e82c01007387 */ /* 0x0003e80000100800 */
[----:B------:R2:W-:Y:S01]  /*b6440*/  STL.64 [R1+0x1ab0], R24 ;  /* 0x001ab01801007387 */ /* 0x0005e20000100a00 */
[----:B0-----:R-:W-:Y:S02]  /*b6450*/  F2FP.SATFINITE.E4M3.F32.PACK_AB_MERGE_C R49, R56, R55, RZ ;  /* 0x000000373831723e */ /* 0x001fe400048070ff */
[----:B-1----:R-:W-:Y:S02]  /*b6460*/  F2FP.SATFINITE.E4M3.F32.PACK_AB_MERGE_C R44, R58, R57, RZ ;  /* 0x000000393a2c723e */ /* 0x002fe400048070ff */
        /* <DEDUP_REMOVED lines=8> */
[----:B------:R0:W-:Y:S02]  /*b64f0*/  STL [R1+0x5048], R44 ;  /* 0x0050482c01007387 */ /* 0x0001e40000100800 */
[----:B------:R-:W-:Y:S02]  /*b6500*/  IMAD.X R25, R4, 0x1, R5, P1 ;  /* 0x0000000104197824 */ /* 0x000fe400008e0605 */
[----:B------:R1:W-:Y:S01]  /*b6510*/  STL [R1+0x4f20], R2 ;  /* 0x004f200201007387 */ /* 0x0003e20000100800 */
[----:B0-----:R-:W-:-:S03]  /*b6520*/  F2FP.SATFINITE.E4M3.F32.PACK_AB_MERGE_C R44, R46, R47, RZ ;  /* 0x0000002f2e2c723e */ /* 0x001fc600048070ff */
[----:B------:R0:W-:Y:S01]  /*b6530*/  STL.64 [R1+0x1aa0], R24 ;  /* 0x001aa01801007387 */ /* 0x0001e20000100a00 */
[----:B-1----:R-:W-:-:S03]  /*b6540*/  F2FP.SATFINITE.E4M3.F32.PACK_AB_MERGE_C R2, R41, R40, RZ ;  /* 0x000000282902723e */ /* 0x002fc600048070ff */
[----:B------:R-:W-:Y:S04]  /*b6550*/  STL [R1+0x4f34], R44 ;  /* 0x004f342c01007387 */ /* 0x000fe80000100800 */
[----:B------:R3:W-:Y:S01]  /*b6560*/  STL [R1+0x4e94], R2 ;  /* 0x004e940201007387 */ /* 0x0007e20000100800 */
[----:B0-----:R-:W-:-:S03]  /*b6570*/  IADD3 R24, P1, R3, R36, RZ ;  /* 0x0000002403187210 */ /* 0x001fc60007f3e0ff */
[----:B------:R-:W2:Y:S02]  /*b6580*/  LDL.LU R40, [R1+0x1818] ;  /* 0x0018180001287983 */ /* 0x000ea40000300800 */
[----:B------:R-:W-:Y:S02]  /*b6590*/  IMAD.X R25, R4, 0x1, R35, P1 ;  /* 0x0000000104197824 */ /* 0x000fe400008e0623 */
[----:B------:R-:W2:Y:S01]  /*b65a0*/  LDL.LU R41, [R1+0x181c] ;  /* 0x00181c0001297983 */ /* 0x000ea20000300800 */
[----:B---3--:R-:W-:-:S03]  /*b65b0*/  F2FP.SATFINITE.E4M3.F32.PACK_AB_MERGE_C R2, R48, R45, RZ ;  /* 0x0000002d3002723e */ /* 0x008fc600048070ff */
[----:B------:R-:W-:Y:S04]  /*b65c0*/  STL.64 [R1+0x1a98], R24 ;  /* 0x001a981801007387 */ /* 0x000fe80000100a00 */
[----:B------:R-:W3:Y:S04]  /*b65d0*/  LDL.LU R45, [R1+0x1800] ;  /* 0x00180000012d7983 */ /* 0x000ee80000300800 */
[----:B------:R-:W3:Y:S04]  /*b65e0*/  LDL.LU R48, [R1+0x1804] ;  /* 0x0018040001307983 */ /* 0x000ee80000300800 */
[----:B------:R0:W-:Y:S02]  /*b65f0*/  STL [R1+0x4ea8], R2 ;  /* 0x004ea80201007387 */ /* 0x0001e40000100800 */
[----:B0-----:R-:W-:-:S02]  /*b6600*/  F2FP.SATFINITE.E4M3.F32.PACK_AB_MERGE_C R2, R8, R0, RZ ;  /* 0x000000000802723e */ /* 0x001fc400048070ff */
[----:B------:R-:W3:Y:S04]  /*b6610*/  LDL.LU R0, [R1+0x1808] ;  /* 0x0018080001007983 */ /* 0x000ee80000300800 */
[----:B------:R-:W3:Y:S04]  /*b6620*/  LDL.LU R8, [R1+0x180c] ;  /* 0x00180c0001087983 */ /* 0x000ee80000300800 */
[----:B------:R4:W-:Y:S02]  /*b6630*/  STL [R1+0x4e28], R2 ;  /* 0x004e280201007387 */ /* 0x0009e40000100800 */
[----:B----4-:R-:W-:-:S02]  /*b6640*/  F2FP.SATFINITE.E4M3.F32.PACK_AB_MERGE_C R2, R43, R42, RZ ;  /* 0x0000002a2b02723e */ /* 0x010fc400048070ff */
[----:B------:R-:W4:Y:S04]  /*b6650*/  LDL.LU R42, [R1+0x17f0] ;  /* 0x0017f000012a7983 */ /* 0x000f280000300800 */
[----:B------:R-:W4:Y:S01]  /*b6660*/  LDL.LU R43, [R1+0x17f4] ;  /* 0x0017f400012b7983 */ /* 0x000f220000300800 */
[----:B------:R-:W-:-:S05]  /*b6670*/  IADD3 R24, P1, R3, R34, RZ ;  /* 0x0000002203187210 */ /* 0x000fca0007f3e0ff */
[----:B------:R-:W-:-:S05]  /*b6680*/  IMAD.X R25, R4, 0x1, R33, P1 ;  /* 0x0000000104197824 */ /* 0x000fca00008e0621 */
[----:B------:R-:W-:Y:S04]  /*b6690*/  STL.64 [R1+0x1a90], R24 ;  /* 0x001a901801007387 */ /* 0x000fe80000100a00 */
[----:B------:R0:W-:Y:S04]  /*b66a0*/  STL [R1+0x4e2c], R2 ;  /* 0x004e2c0201007387 */ /* 0x0001e80000100800 */
[----:B------:R-:W4:Y:S04]  /*b66b0*/  LDL.LU R51, [R1+0x17f8] ;  /* 0x0017f80001337983 */ /* 0x000f280000300800 */
[----:B------:R-:W4:Y:S01]  /*b66c0*/  LDL.LU R52, [R1+0x17fc] ;  /* 0x0017fc0001347983 */ /* 0x000f220000300800 */
[----:B0-----:R-:W-:-:S02]  /*b66d0*/  F2FP.SATFINITE.E4M3.F32.PACK_AB_MERGE_C R2, R39, R9, RZ ;  /* 0x000000092702723e */ /* 0x001fc400048070ff */
[----:B------:R-:W-:-:S03]  /*b66e0*/  IADD3 R24, P1, R3, R32, RZ ;  /* 0x0000002003187210 */ /* 0x000fc60007f3e0ff */
[----:B------:R0:W-:Y:S04]  /*b66f0*/  STL [R1+0x4dac], R2 ;  /* 0x004dac0201007387 */ /* 0x0001e80000100800 */
[----:B------:R-:W4:Y:S01]  /*b6700*/  LDL.LU R53, [R1+0x17e0] ;  /* 0x0017e00001357983 */ /* 0x000f220000300800 */
[----:B------:R-:W-:-:S03]  /*b6710*/  IMAD.X R25, R4, 0x1, R31, P1 ;  /* 0x0000000104197824 */ /* 0x000fc600008e061f */
        /* <DEDUP_REMOVED lines=8> */
[----:B------:R2:W-:Y:S04]  /*b67a0*/  STL.64 [R1+0x1a88], R24 ;  /* 0x001a881801007387 */ /* 0x0005e80000100a00 */
[----:B0-----:R-:W4:Y:S04]  /*b67b0*/  LDL.LU R2, [R1+0x17c4] ;  /* 0x0017c40001027983 */ /* 0x001f280000300800 */
[----:B------:R-:W4:Y:S04]  /*b67c0*/  LDL.LU R47, [R1+0x17c8] ;  /* 0x0017c800012f7983 */ /* 0x000f280000300800 */
[----:B------:R-:W4:Y:S04]  /*b67d0*/  LDL.LU R46, [R1+0x17cc] ;  /* 0x0017cc00012e7983 */ /* 0x000f280000300800 */
[----:B------:R-:W4:Y:S04]  /*b67e0*/  LDL.LU R9, [R1+0x17b0] ;  /* 0x0017b00001097983 */ /* 0x000f280000300800 */
[----:B------:R-:W4:Y:S01]  /*b67f0*/  LDL.LU R39, [R1+0x17b4] ;  /* 0x0017b40001277983 */ /* 0x000f220000300800 */
[----:B--2---:R-:W-:-:S03]  /*b6800*/  F2FP.SATFINITE.E4M3.F32.PACK_AB_MERGE_C R24, R41, R40, RZ ;  /* 0x000000282918723e */ /* 0x004fc600048070ff */
[----:B------:R-:W2:Y:S04]  /*b6810*/  LDL.LU R40, [R1+0x17b8] ;  /* 0x0017b80001287983 */ /* 0x000ea80000300800 */
[----:B------:R-:W2:Y:S04]  /*b6820*/  LDL.LU R41, [R1+0x17bc] ;  /* 0x0017bc0001297983 */ /* 0x000ea80000300800 */
[----:B------:R0:W-:Y:S01]  /*b6830*/  STL [R1+0x4dbc], R24 ;  /* 0x004dbc1801007387 */ /* 0x0001e20000100800 */
[----:B---3--:R-:W-:Y:S02]  /*b6840*/  F2FP.SATFINITE.E4M3.F32.PACK_AB_MERGE_C R44, R48, R45, RZ ;  /* 0x0000002d302c723e */ /* 0x008fe400048070ff */
[----:B0-----:R-:W-:-:S03]  /*b6850*/  IADD3 R24, P1, R3, R30, RZ ;  /* 0x0000001e03187210 */ /* 0x001fc60007f3e0ff */
[----:B------:R-:W-:Y:S02]  /*b6860*/  STL [R1+0x23b4], R44 ;  /* 0x0023b42c01007387 */ /* 0x000fe40000100800 */
[----:B------:R-:W-:Y:S02]  /*b6870*/  IMAD.X R25, R4, 0x1, R29, P1 ;  /* 0x0000000104197824 */ /* 0x000fe400008e061d */
[----:B------:R-:W3:Y:S04]  /*b6880*/  LDL.LU R45, [R1+0x17a0] ;  /* 0x0017a000012d7983 */ /* 0x000ee80000300800 */
[----:B------:R-:W3:Y:S04]  /*b6890*/  LDL.LU R48, [R1+0x17a4] ;  /* 0x0017a40001307983 */ /* 0x000ee80000300800 */
[----:B------:R-:W-:Y:S01]  /*b68a0*/  STL.64 [R1+0x1a80], R24 ;  /* 0x001a801801007387 */ /* 0x000fe20000100a00 */
[----:B------:R-:W-:-:S05]  /*b68b0*/  F2FP.SATFINITE.E4M3.F32.PACK_AB_MERGE_C R0, R8, R0, RZ ;  /* 0x000000000800723e */ /* 0x000fca00048070ff */
[----:B------:R0:W-:Y:S04]  /*b68c0*/  STL [R1+0x23c0], R0 ;  /* 0x0023c00001007387 */ /* 0x0001e80000100800 */
[----:B0-----:R-:W3:Y:S04]  /*b68d0*/  LDL.LU R0, [R1+0x17a8] ;  /* 0x0017a80001007983 */ /* 0x001ee80000300800 */
[----:B------:R-:W3:Y:S01]  /*b68e0*/  LDL.LU R8, [R1+0x17ac] ;  /* 0x0017ac0001087983 */ /* 0x000ee20000300800 */
[----:B----4-:R-:W-:-:S03]  /*b68f0*/  F2FP.SATFINITE.E4M3.F32.PACK_AB_MERGE_C R24, R43, R42, RZ ;  /* 0x0000002a2b18723e */ /* 0x010fc600048070ff */
[----:B------:R-:W4:Y:S04]  /*b6900*/  LDL.LU R42, [R1+0x5c0] ;  /* 0x0005c000012a7983 */ /* 0x000f280000300800 */
[----:B------:R-:W4:Y:S04]  /*b6910*/  LDL.LU R43, [R1+0x5c4] ;  /* 0x0005c400012b7983 */ /* 0x000f280000300800 */
[----:B------:R0:W-:Y:S02]  /*b6920*/  STL [R1+0x1e28], R24 ;  /* 0x001e281801007387 */ /* 0x0001e40000100800 */
[----:B0-----:R-:W-:-:S05]  /*b6930*/  IADD3 R24, P1, R3, R28, RZ ;  /* 0x0000001c03187210 */ /* 0x001fca0007f3e0ff */
[----:B------:R-:W-:-:S05]  /*b6940*/  IMAD.X R25, R4, 0x1, R27, P1 ;  /* 0x0000000104197824 */ /* 0x000fca00008e061b */
[----:B------:R0:W-:Y:S04]  /*b6950*/  STL.64 [R1+0x1a78], R24 ;  /* 0x001a781801007387 */ /* 0x0001e80000100a00 */
[----:B0-----:R-:W2:Y:S01]  /*b6960*/  LDL.LU.64 R24, [R1+0x5a58] ;  /* 0x005a580001187983 */ /* 0x001ea20000300a00 */
[----:B------:R-:W-:Y:S02]  /*b6970*/  IADD3 R50, P1, R3, R26, RZ ;  /* 0x0000001a03327210 */ /* 0x000fe40007f3e0ff */
[----:B------:R-:W-:Y:S02]  /*b6980*/  F2FP.SATFINITE.E4M3.F32.PACK_AB_MERGE_C R49, R52, R51, RZ ;  /* 0x000000333431723e */ /* 0x000fe400048070ff */
[----:B------:R-:W-:-:S03]  /*b6990*/  F2FP.SATFINITE.E4M3.F32.PACK_AB_MERGE_C R44, R54, R53, RZ ;  /* 0x00000035362c723e */ /* 0x000fc600048070ff */
[----:B------:R0:W-:Y:S04]  /*b69a0*/  STL [R1+0x1e2c], R49 ;  /* 0x001e2c3101007387 */ /* 0x0001e80000100800 */
[----:B------:R1:W-:Y:S01]  /*b69b0*/  STL [R1+0x1ddc], R44 ;  /* 0x001ddc2c01007387 */ /* 0x0003e20000100800 */
[----:B0-----:R-:W-:Y:S02]  /*b69c0*/  F2FP.SATFINITE.E4M3.F32.PACK_AB_MERGE_C R49, R56, R55, RZ ;  /* 0x000000373831723e */ /* 0x001fe400048070ff */
[----:B-1----:R-:W-:Y:S02]  /*b69d0*/  F2FP.SATFINITE.E4M3.F32.PACK_AB_MERGE_C R44, R58, R57, RZ ;  /* 0x000000393a2c723e */ /* 0x002fe400048070ff */
[----:B------:R-:W-:Y:S01]  /*b69e0*/  F2FP.SATFINITE.E4M3.F32.PACK_AB_MERGE_C R2, R2, R61, RZ ;  /* 0x0000003d0202723e */ /* 0x000fe200048070ff */
[----:B--2---:R-:W-:-:S05]  /*b69f0*/  IMAD.X R51, R4, 0x1, R25, P1 ;  /* 0x0000000104337824 */ /* 0x004fca00008e0619 */
[----:B------:R0:W-:Y:S04]  /*b6a00*/  STL.64 [R1+0x1a70], R50 ;  /* 0x001a703201007387 */ /* 0x0001e80000100a00 */
[----:B------:R-:W-:Y:S01]  /*b6a10*/  STL [R1+0x1de8], R49 ;  /* 0x001de83101007387 */ /* 0x000fe20000100800 */
[----:B0-----:R-:W-:-:S03]  /*b6a20*/  IADD3 R50, P1, R3, R24, RZ ;  /* 0x0000001803327210 */ /* 0x001fc60007f3e0ff */
        /* <DEDUP_REMOVED lines=11> */
[----:B-1----:R-:W-:Y:S02]  /*b6ae0*/  F2FP.SATFINITE.E4M3.F32.PACK_AB_MERGE_C R2, R39, R9, RZ ;  /* 0x000000092702723e */ /* 0x002fe400048070ff */
[----:B--2---:R-:W-:Y:S01]  /*b6af0*/  IADD3 R24, P1, R3, R20, RZ ;  /* 0x0000001403187210 */ /* 0x004fe20007f3e0ff */
[----:B------:R-:W-:Y:S04]  /*b6b00*/  STL [R1+0x1d5c], R44 ;  /* 0x001d5c2c01007387 */ /* 0x000fe80000100800 */
[----:B------:R-:W-:Y:S01]  /*b6b10*/  IMAD.X R25, R4, 0x1, R19, P1 ;  /* 0x0000000104197824 */ /* 0x000fe200008e0613 */
[----:B------:R0:W-:Y:S04]  /*b6b20*/  STL [R1+0x60c], R2 ;  /* 0x00060c0201007387 */ /* 0x0001e80000100800 */
[----:B------:R1:W-:Y:S01]  /*b6b30*/  STL.64 [R1+0x1a58], R24 ;  /* 0x001a581801007387 */ /* 0x0003e20000100a00 */
[----:B0-----:R-:W-:-:S02]  /*b6b40*/  F2FP.SATFINITE.E4M3.F32.PACK_AB_MERGE_C R2, R41, R40, RZ ;  /* 0x000000282902723e */ /* 0x001fc400048070ff */
[----:B-1----:R-:W-:-:S03]  /*b6b50*/  IADD3 R24, P1, R3, R18, RZ ;  /* 0x0000001203187210 */ /* 0x002fc60007f3e0ff */
[----:B------:R0:W-:Y:S02]  /*b6b60*/  STL [R1+0x610], R2 ;  /* 0x0006100201007387 */ /* 0x0001e40000100800 */
[----:B------:R-:W-:Y:S02]  /*b6b70*/  IMAD.X R25, R4, 0x1, R17, P1 ;  /* 0x0000000104197824 */ /* 0x000fe400008e0611 */
[----:B------:R-:W2:Y:S04]  /*b6b80*/  LDL.LU R9, [R1+0x5c8] ;  /* 0x0005c80001097983 */ /* 0x000ea80000300800 */
[----:B------:R-:W2:Y:S04]  /*b6b90*/  LDL.LU R39, [R1+0x5cc] ;  /* 0x0005cc0001277983 */ /* 0x000ea80000300800 */
[----:B------:R-:W2:Y:S04]  /*b6ba0*/  LDL.LU R40, [R1+0x1790] ;  /* 0x0017900001287983 */ /* 0x000ea80000300800 */
[----:B------:R-:W-:Y:S04]  /*b6bb0*/  STL.64 [R1+0x1a50], R24 ;  /* 0x001a501801007387 */ /* 0x000fe80000100a00 */
[----:B------:R-:W2:Y:S01]  /*b6bc0*/  LDL.LU R41, [R1+0x1794] ;  /* 0x0017940001297983 */ /* 0x000ea20000300800 */
[----:B---3--:R-:W-:-:S02]  /*b6bd0*/  F2FP.SATFINITE.E4M3.F32.PACK_AB_MERGE_C R51, R8, R0, RZ ;  /* 0x000000000833723e */ /* 0x008fc400048070ff */
[----:B0-----:R-:W-:Y:S02]  /*b6be0*/  F2FP.SATFINITE.E4M3.F32.PACK_AB_MERGE_C R2, R48, R45, RZ ;  /* 0x0000002d3002723e */ /* 0x001fe400048070ff */
[----:B----4-:R-:W-:Y:S01]  /*b6bf0*/  F2FP.SATFINITE.E4M3.F32.PACK_AB_MERGE_C R0, R43, R42, RZ ;  /* 0x0000002a2b00723e */ /* 0x010fe200048070ff */
[----:B------:R-:W-:Y:S04]  /*b6c00*/  STL [R1+0x598c], R51 ;  /* 0x00598c3301007387 */ /* 0x000fe80000100800 */
[----:B------:R-:W-:Y:S04]  /*b6c10*/  STL [R1+0x5e8], R2 ;  /* 0x0005e80201007387 */ /* 0x000fe80000100800 */
[----:B------:R-:W3:Y:S04]  /*b6c20*/  LDL.LU R44, [R1+0x1798] ;  /* 0x00179800012c7983 */ /* 0x000ee80000300800 */
[----:B------:R-:W3:Y:S04]  /*b6c30*/  LDL.LU R49, [R1+0x179c] ;  /* 0x00179c0001317983 */ /* 0x000ee80000300800 */
[----:B------:R0:W-:Y:S04]  /*b6c40*/  STL [R1+0x5d0], R0 ;  /* 0x0005d00001007387 */ /* 0x0001e80000100800 */
        /* <DEDUP_REMOVED lines=10> */
[----:B------:R-:W-:Y:S01]  /*b6cf0*/  VIADD R3, R3, UR6 ;  /* 0x0000000603037c36 */ /* 0x000fe20008000000 */
[----:B------:R-:W-:-:S02]  /*b6d00*/  ULDC UR6, c[0x0][0x248] ;  /* 0x0000920000067ab9 */ /* 0x000fc40000000800 */
[----:B------:R-:W4:Y:S02]  /*b6d10*/  LDL.LU R59, [R1+0x1768] ;  /* 0x00176800013b7983 */ /* 0x000f240000300800 */
[----:B------:R-:W-:Y:S02]  /*b6d20*/  SHF.R.S32.HI R4, RZ, 0x1f, R3 ;  /* 0x0000001fff047819 */ /* 0x000fe40000011403 */
[----:B------:R-:W4:Y:S01]  /*b6d30*/  LDL.LU R60, [R1+0x176c] ;  /* 0x00176c00013c7983 */ /* 0x000f220000300800 */
[----:B------:R-:W-:-:S03]  /*b6d40*/  IADD3 R24, P1, R3, R16, RZ ;  /* 0x0000001003187210 */ /* 0x000fc60007f3e0ff */
[----:B------:R-:W4:Y:S04]  /*b6d50*/  LDL.LU R61, [R1+0x1750] ;  /* 0x00175000013d7983 */ /* 0x000f280000300800 */
[----:B------:R-:W4:Y:S01]  /*b6d60*/  LDL.LU R2, [R1+0x1754] ;  /* 0x0017540001027983 */ /* 0x000f220000300800 */
[----:B------:R-:W-:-:S03]  /*b6d70*/  IMAD.X R25, R4, 0x1, R38, P1 ;  /* 0x0000000104197824 */ /* 0x000fc600008e0626 */
[----:B------:R-:W4:Y:S04]  /*b6d80*/  LDL.LU R47, [R1+0x1758] ;  /* 0x00175800012f7983 */ /* 0x000f280000300800 */
[----:B------:R-:W4:Y:S04]  /*b6d90*/  LDL.LU R46, [R1+0x175c] ;  /* 0x00175c00012e7983 */ /* 0x000f280000300800 */
[----:B------:R-:W4:Y:S04]  /*b6da0*/  LDL.LU R42, [R1+0x1740] ;  /* 0x00174000012a7983 */ /* 0x000f280000300800 */
[----:B------:R-:W4:Y:S04]  /*b6db0*/  LDL.LU R43, [R1+0x1744] ;  /* 0x00174400012b7983 */ /* 0x000f280000300800 */
[----:B------:R2:W-:Y:S02]  /*b6dc0*/  STL.64 [R1+0x1a48], R24 ;  /* 0x001a481801007387 */ /* 0x0005e40000100a00 */
[----:B--2---:R-:W-:-:S02]  /*b6dd0*/  F2FP.SATFINITE.E4M3.F32.PACK_AB_MERGE_C R25, R39, R9, RZ ;  /* 0x000000092719723e */ /* 0x004fc400048070ff */
[----:B------:R-:W2:Y:S04]  /*b6de0*/  LDL.LU R9, [R1+0x1748] ;  /* 0x0017480001097983 */ /* 0x000ea80000300800 */
[----:B------:R-:W-:Y:S04]  /*b6df0*/  STL [R1+0x5c8], R25 ;  /* 0x0005c81901007387 */ /* 0x000fe80000100800 */
[----:B------:R-:W2:Y:S01]  /*b6e00*/  LDL.LU R39, [R1+0x174c] ;  /* 0x00174c0001277983 */ /* 0x000ea20000300800 */
[----:B------:R-:W-:-:S05]  /*b6e10*/  F2FP.SATFINITE.E4M3.F32.PACK_AB_MERGE_C R24, R41, R40, RZ ;  /* 0x000000282918723e */ /* 0x000fca00048070ff */
[----:B------:R0:W-:Y:S04]  /*b6e20*/  STL [R1+0x52ac], R24 ;  /* 0x0052ac1801007387 */ /* 0x0001e80000100800 */
[----:B------:R-:W2:Y:S04]  /*b6e30*/  LDL.LU R45, [R1+0x1730] ;  /* 0x00173000012d7983 */ /* 0x000ea80000300800 */
[----:B------:R-:W2:Y:S04]  /*b6e40*/  LDL.LU R48, [R1+0x1734] ;  /* 0x0017340001307983 */ /* 0x000ea80000300800 */
[----:B------:R-:W2:Y:S04]  /*b6e50*/  LDL.LU R40, [R1+0x1738] ;  /* 0x0017380001287983 */ /* 0x000ea80000300800 */
[----:B------:R-:W2:Y:S01]  /*b6e60*/  LDL.LU R41, [R1+0x173c] ;  /* 0x00173c0001297983 */ /* 0x000ea20000300800 */
[----:B0-----:R-:W-:-:S05]  /*b6e70*/  IADD3 R24, P1, R3, R15, RZ ;  /* 0x0000000f03187210 */ /* 0x001fca0007f3e0ff */
[----:B------:R-:W-:-:S05]  /*b6e80*/  IMAD.X R25, R4, 0x1, R37, P1 ;  /* 0x0000000104197824 */ /* 0x000fca00008e0625 */
[----:B------:R3:W-:Y:S02]  /*b6e90*/  STL.64 [R1+0x1a40], R24 ;  /* 0x001a401801007387 */ /* 0x0007e40000100a00 */
[----:B---3--:R-:W-:Y:S02]  /*b6ea0*/  F2FP.SATFINITE.E4M3.F32.PACK_AB_MERGE_C R25, R49, R44, RZ ;  /* 0x0000002c3119723e */ /* 0x008fe400048070ff */
[----:B----4-:R-:W-:Y:S02]  /*b6eb0*/  F2FP.SATFINITE.E4M3.F32.PACK_AB_MERGE_C R24, R8, R0, RZ ;  /* 0x000000000818723e */ /* 0x010fe400048070ff */
        /* <DEDUP_REMOVED lines=29> */
[----:B-1----:R-:W-:Y:S02]  /*b7090*/  F2FP.SATFINITE.E4M3.F32.PACK_AB_MERGE_C R2, R43, R42, RZ ;  /* 0x0000002a2b02723e */ /* 0x002fe400048070ff */
[C---:B----4-:R-:W-:Y:S01]  /*b70a0*/  IADD3 R24, P1, R3.reuse, R36, RZ ;  /* 0x0000002403187210 */ /* 0x050fe20007f3e0ff */
[----:B------:R-:W-:Y:S04]  /*b70b0*/  STL [R1+0x4f10], R44 ;  /* 0x004f102c01007387 */ /* 0x000fe80000100800 */
[----:B------:R-:W-:Y:S01]  /*b70c0*/  IMAD.X R25, R4, 0x1, R35, P1 ;  /* 0x0000000104197824 */ /* 0x000fe200008e0623 */
[----:B------:R-:W-:Y:S04]  /*b70d0*/  STL [R1+0x4e74], R2 ;  /* 0x004e740201007387 */ /* 0x000fe80000100800 */
[----:B------:R-:W4:Y:S04]  /*b70e0*/  LDL.LU R42, [R1+0x1728] ;  /* 0x00172800012a7983 */ /* 0x000f280000300800 */
[----:B------:R-:W4:Y:S04]  /*b70f0*/  LDL.LU R43, [R1+0x172c] ;  /* 0x00172c00012b7983 */ /* 0x000f280000300800 */
[----:B------:R0:W-:Y:S02]  /*b7100*/  STL.64 [R1+0x1a18], R24 ;  /* 0x001a181801007387 */ /* 0x0001e40000100a00 */
[----:B0-----:R-:W-:-:S05]  /*b7110*/  IADD3 R24, P1, R3, R34, RZ ;  /* 0x0000002203187210 */ /* 0x001fca0007f3e0ff */
[----:B------:R-:W-:Y:S01]  /*b7120*/  IMAD.X R25, R4, 0x1, R33, P1 ;  /* 0x0000000104197824 */ /* 0x000fe200008e0621 */
[----:B--2---:R-:W-:Y:S02]  /*b7130*/  F2FP.SATFINITE.E4M3.F32.PACK_AB_MERGE_C R2, R39, R9, RZ ;  /* 0x000000092702723e */ /* 0x004fe400048070ff */
[----:B------:R-:W2:Y:S04]  /*b7140*/  LDL.LU R9, [R1+0x1710] ;  /* 0x0017100001097983 */ /* 0x000ea80000300800 */
[----:B------:R-:W2:Y:S04]  /*b7150*/  LDL.LU R39, [R1+0x1714] ;  /* 0x0017140001277983 */ /* 0x000ea80000300800 */
[----:B------:R0:W-:Y:S02]  /*b7160*/  STL [R1+0x53e8], R2 ;  /* 0x0053e80201007387 */ /* 0x0001e40000100800 */
[----:B0-----:R-:W-:-:S05]  /*b7170*/  F2FP.SATFINITE.E4M3.F32.PACK_AB_MERGE_C R2, R48, R45, RZ ;  /* 0x0000002d3002723e */ /* 0x001fca00048070ff */
[----:B------:R0:W-:Y:S04]  /*b7180*/  STL [R1+0x4e14], R2 ;  /* 0x004e140201007387 */ /* 0x0001e80000100800 */
[----:B------:R-:W2:Y:S04]  /*b7190*/  LDL.LU R44, [R1+0x1718] ;  /* 0x00171800012c7983 */ /* 0x000ea80000300800 */
[----:B------:R-:W2:Y:S01]  /*b71a0*/  LDL.LU R49, [R1+0x171c] ;  /* 0x00171c0001317983 */ /* 0x000ea20000300800 */
[----:B0-----:R-:W-:-:S03]  /*b71b0*/  F2FP.SATFINITE.E4M3.F32.PACK_AB_MERGE_C R2, R41, R40, RZ ;  /* 0x000000282902723e */ /* 0x001fc600048070ff */
[----:B------:R0:W-:Y:S04]  /*b71c0*/  STL.64 [R1+0x1a10], R24 ;  /* 0x001a101801007387 */ /* 0x0001e80000100a00 */
[----:B------:R-:W-:Y:S04]  /*b71d0*/  STL [R1+0x5428], R2 ;  /* 0x0054280201007387 */ /* 0x000fe80000100800 */
[----:B------:R-:W2:Y:S04]  /*b71e0*/  LDL.LU R40, [R1+0x1700] ;  /* 0x0017000001287983 */ /* 0x000ea80000300800 */
[----:B------:R-:W2:Y:S01]  /*b71f0*/  LDL.LU R41, [R1+0x1704] ;  /* 0x0017040001297983 */ /* 0x000ea20000300800 */
[----:B0-----:R-:W-:-:S03]  /*b7200*/  IADD3 R24, P1, R3, R32, RZ ;  /* 0x0000002003187210 */ /* 0x001fc60007f3e0ff */
[----:B------:R-:W2:Y:S01]  /*b7210*/  LDL.LU R50, [R1+0x1708] ;  /* 0x0017080001327983 */ /* 0x000ea20000300800 */
[----:B---3--:R-:W-:-:S03]  /*b7220*/  F2FP.SATFINITE.E4M3.F32.PACK_AB_MERGE_C R0, R8, R0, RZ ;  /* 0x000000000800723e */ /* 0x008fc600048070ff */
[----:B------:R-:W3:Y:S01]  /*b7230*/  LDL.LU R52, [R1+0x170c] ;  /* 0x00170c0001347983 */ /* 0x000ee20000300800 */
[----:B------:R-:W-:-:S03]  /*b7240*/  IMAD.X R25, R4, 0x1, R31, P1 ;  /* 0x0000000104197824 */ /* 0x000fc600008e061f */
[----:B------:R-:W-:Y:S04]  /*b7250*/  STL [R1+0x4d98], R0 ;  /* 0x004d980001007387 */ /* 0x000fe80000100800 */
[----:B------:R-:W3:Y:S04]  /*b7260*/  LDL.LU R53, [R1+0x16f0] ;  /* 0x0016f00001357983 */ /* 0x000ee80000300800 */
[----:B------:R-:W3:Y:S04]  /*b7270*/  LDL.LU R54, [R1+0x16f4] ;  /* 0x0016f40001367983 */ /* 0x000ee80000300800 */
[----:B------:R-:W3:Y:S04]  /*b7280*/  LDL.LU R55, [R1+0x16f8] ;  /* 0x0016f80001377983 */ /* 0x000ee80000300800 */
[----:B------:R-:W3:Y:S04]  /*b7290*/  LDL.LU R56, [R1+0x16fc] ;  /* 0x0016fc0001387983 */ /* 0x000ee80000300800 */
[----:B------:R-:W3:Y:S04]  /*b72a0*/  LDL.LU R57, [R1+0x16e0] ;  /* 0x0016e00001397983 */ /* 0x000ee80000300800 */
[----:B------:R0:W-:Y:S04]  /*b72b0*/  STL.64 [R1+0x1a08], R24 ;  /* 0x001a081801007387 */ /* 0x0001e80000100a00 */
[----:B------:R-:W3:Y:S04]  /*b72c0*/  LDL.LU R58, [R1+0x16e4] ;  /* 0x0016e400013a7983 */ /* 0x000ee80000300800 */
[----:B------:R-:W3:Y:S04]  /*b72d0*/  LDL.LU R59, [R1+0x16e8] ;  /* 0x0016e800013b7983 */ /* 0x000ee80000300800 */
[----:B------:R-:W3:Y:S04]  /*b72e0*/  LDL.LU R60, [R1+0x16ec] ;  /* 0x0016ec00013c7983 */ /* 0x000ee80000300800 */
[----:B------:R-:W3:Y:S01]  /*b72f0*/  LDL.LU R61, [R1+0x16d0] ;  /* 0x0016d000013d7983 */ /* 0x000ee20000300800 */
[----:B0-----:R-:W-:-:S03]  /*b7300*/  IADD3 R24, P1, R3, R30, RZ ;  /* 0x0000001e03187210 */ /* 0x001fc60007f3e0ff */
[----:B------:R-:W3:Y:S04]  /*b7310*/  LDL.LU R2, [R1+0x16d4] ;  /* 0x0016d40001027983 */ /* 0x000ee80000300800 */
[----:B------:R-:W3:Y:S04]  /*b7320*/  LDL.LU R47, [R1+0x16d8] ;  /* 0x0016d800012f7983 */ /* 0x000ee80000300800 */
[----:B------:R-:W3:Y:S04]  /*b7330*/  LDL.LU R46, [R1+0x16dc] ;  /* 0x0016dc00012e7983 */ /* 0x000ee80000300800 */
[----:B------:R-:W3:Y:S04]  /*b7340*/  LDL.LU R45, [R1+0x16c0] ;  /* 0x0016c000012d7983 */ /* 0x000ee80000300800 */
[----:B------:R-:W3:Y:S01]  /*b7350*/  LDL.LU R48, [R1+0x16c4] ;  /* 0x0016c40001307983 */ /* 0x000ee20000300800 */
[----:B------:R-:W-:Y:S01]  /*b7360*/  IMAD.X R25, R4, 0x1, R29, P1 ;  /* 0x0000000104197824 */ /* 0x000fe200008e061d */
[----:B----4-:R-:W-:-:S02]  /*b7370*/  F2FP.SATFINITE.E4M3.F32.PACK_AB_MERGE_C R0, R43, R42, RZ ;  /* 0x0000002a2b00723e */ /* 0x010fc400048070ff */
[----:B------:R-:W4:Y:S04]  /*b7380*/  LDL.LU R42, [R1+0x16c8] ;  /* 0x0016c800012a7983 */ /* 0x000f280000300800 */
[----:B------:R-:W4:Y:S04]  /*b7390*/  LDL.LU R43, [R1+0x16cc] ;  /* 0x0016cc00012b7983 */ /* 0x000f280000300800 */
[----:B------:R0:W-:Y:S04]  /*b73a0*/  STL [R1+0x5408], R0 ;  /* 0x0054080001007387 */ /* 0x0001e80000100800 */
[----:B0-----:R-:W4:Y:S04]  /*b73b0*/  LDL.LU R0, [R1+0x16b0] ;  /* 0x0016b00001007983 */ /* 0x001f280000300800 */
[----:B------:R-:W4:Y:S01]  /*b73c0*/  LDL.LU R8, [R1+0x16b4] ;  /* 0x0016b40001087983 */ /* 0x000f220000300800 */
[----:B--2---:R-:W-:-:S05]  /*b73d0*/  F2FP.SATFINITE.E4M3.F32.PACK_AB_MERGE_C R9, R39, R9, RZ ;  /* 0x000000092709723e */ /* 0x004fca00048070ff */
[----:B------:R0:W-:Y:S04]  /*b73e0*/  STL [R1+0x2118], R9 ;  /* 0x0021180901007387 */ /* 0x0001e80000100800 */
[----:B0-----:R-:W2:Y:S04]  /*b73f0*/  LDL.LU R9, [R1+0x16b8] ;  /* 0x0016b80001097983 */ /* 0x001ea80000300800 */
[----:B------:R-:W2:Y:S04]  /*b7400*/  LDL.LU R39, [R1+0x16bc] ;  /* 0x0016bc0001277983 */ /* 0x000ea80000300800 */
[----:B------:R0:W-:Y:S02]  /*b7410*/  STL.64 [R1+0x1a00], R24 ;  /* 0x001a001801007387 */ /* 0x0001e40000100a00 */
[----:B0-----:R-:W-:-:S02]  /*b7420*/  F2FP.SATFINITE.E4M3.F32.PACK_AB_MERGE_C R25, R49, R44, RZ ;  /* 0x0000002c3119723e */ /* 0x001fc400048070ff */
        /* <DEDUP_REMOVED lines=9> */
[----:B---3--:R-:W-:Y:S02]  /*b74c0*/  F2FP.SATFINITE.E4M3.F32.PACK_AB_MERGE_C R49, R52, R50, RZ ;  /* 0x000000323431723e */ /* 0x008fe400048070ff */
[----:B------:R-:W-:Y:S02]  /*b74d0*/  IADD3 R50, P1, R3, R26, RZ ;  /* 0x0000001a03327210 */ /* 0x000fe40007f3e0ff */
[----:B------:R-:W-:Y:S01]  /*b74e0*/  F2FP.SATFINITE.E4M3.F32.PACK_AB_MERGE_C R44, R54, R53, RZ ;  /* 0x00000035362c723e */ /* 0x000fe200048070ff */
[----:B------:R0:W-:Y:S04]  /*b74f0*/  STL [R1+0x1e08], R49 ;  /* 0x001e083101007387 */ /* 0x0001e80000100800 */
[----:B------:R-:W-:Y:S04]  /*b7500*/  STL.64 [R1+0x5a48], R26 ;  /* 0x005a481a01007387 */ /* 0x000fe80000100a00 */
[----:B------:R1:W-:Y:S01]  /*b7510*/  STL [R1+0x1d9c], R44 ;  /* 0x001d9c2c01007387 */ /* 0x0003e20000100800 */
[----:B0-----:R-:W-:-:S02]  /*b7520*/  F2FP.SATFINITE.E4M3.F32.PACK_AB_MERGE_C R49, R56, R55, RZ ;  /* 0x000000373831723e */ /* 0x001fc400048070ff */
[----:B-1----:R-:W-:Y:S02]  /*b7530*/  F2FP.SATFINITE.E4M3.F32.PACK_AB_MERGE_C R44, R58, R57, RZ ;  /* 0x000000393a2c723e */ /* 0x002fe400048070ff */
[----:B------:R-:W-:Y:S01]  /*b7540*/  F2FP.SATFINITE.E4M3.F32.PACK_AB_MERGE_C R2, R2, R61, RZ ;  /* 0x0000003d0202723e */ /* 0x000fe200048070ff */
[----:B----4-:R-:W-:Y:S01]  /*b7550*/  IMAD.X R51, R4, 0x1, R25, P1 ;  /* 0x0000000104337824 */ /* 0x010fe200008e0619 */
[----:B------:R-:W-:-:S05]  /*b7560*/  IADD3 R26, P1, R3, R24, RZ ;  /* 0x00000018031a7210 */ /* 0x000fca0007f3e0ff */
[----:B------:R-:W-:Y:S01]  /*b7570*/  IMAD.X R27, R4, 0x1, R23, P1 ;  /* 0x00000001041b7824 */ /* 0x000fe200008e0617 */
[----:B------:R-:W-:Y:S04]  /*b7580*/  STL.64 [R1+0x19f0], R50 ;  /* 0x0019f03201007387 */ /* 0x000fe80000100a00 */
[----:B------:R-:W-:Y:S04]  /*b7590*/  STL [R1+0x5410], R49 ;  /* 0x0054103101007387 */ /* 0x000fe80000100800 */
[----:B------:R0:W-:Y:S04]  /*b75a0*/  STL [R1+0x1d58], R44 ;  /* 0x001d582c01007387 */ /* 0x0001e80000100800 */
[----:B------:R1:W-:Y:S01]  /*b75b0*/  STL.64 [R1+0x19e8], R26 ;  /* 0x0019e81a01007387 */ /* 0x0003e20000100a00 */
[----:B0-----:R-:W-:-:S02]  /*b75c0*/  F2FP.SATFINITE.E4M3.F32.PACK_AB_MERGE_C R44, R60, R59, RZ ;  /* 0x0000003b3c2c723e */ /* 0x001fc400048070ff */
[----:B-1----:R-:W-:-:S03]  /*b75d0*/  IADD3 R26, P1, R3, R22, RZ ;  /* 0x00000016031a7210 */ /* 0x002fc60007f3e0ff */
[----:B------:R0:W-:Y:S02]  /*b75e0*/  STL [R1+0x638], R44 ;  /* 0x0006382c01007387 */ /* 0x0001e40000100800 */
[----:B------:R-:W-:Y:S02]  /*b75f0*/  IMAD.X R27, R4, 0x1, R21, P1 ;  /* 0x00000001041b7824 */ /* 0x000fe400008e0615 */
[----:B------:R1:W-:Y:S04]  /*b7600*/  STL [R1+0x608], R2 ;  /* 0x0006080201007387 */ /* 0x0003e80000100800 */
[----:B------:R3:W-:Y:S01]  /*b7610*/  STL.64 [R1+0x19e0], R26 ;  /* 0x0019e01a01007387 */ /* 0x0007e20000100a00 */
[----:B0-----:R-:W-:Y:S02]  /*b7620*/  F2FP.SATFINITE.E4M3.F32.PACK_AB_MERGE_C R44, R46, R47, RZ ;  /* 0x0000002f2e2c723e */ /* 0x001fe400048070ff */
[----:B-1----:R-:W-:-:S03]  /*b7630*/  F2FP.SATFINITE.E4M3.F32.PACK_AB_MERGE_C R2, R48, R45, RZ ;  /* 0x0000002d3002723e */ /* 0x002fc600048070ff */
[----:B------:R-:W-:Y:S01]  /*b7640*/  STL [R1+0x5424], R44 ;  /* 0x0054242c01007387 */ /* 0x000fe20000100800 */
[----:B---3--:R-:W-:-:S03]  /*b7650*/  IADD3 R26, P1, R3, R20, RZ ;  /* 0x00000014031a7210 */ /* 0x008fc60007f3e0ff */
[----:B------:R0:W-:Y:S02]  /*b7660*/  STL [R1+0x5e0], R2 ;  /* 0x0005e00201007387 */ /* 0x0001e40000100800 */
[----:B------:R-:W-:Y:S01]  /*b7670*/  IMAD.X R27, R4, 0x1, R19, P1 ;  /* 0x00000001041b7824 */ /* 0x000fe200008e0613 */
[----:B0-----:R-:W-:-:S04]  /*b7680*/  F2FP.SATFINITE.E4M3.F32.PACK_AB_MERGE_C R2, R43, R42, RZ ;  /* 0x0000002a2b02723e */ /* 0x001fc800048070ff */
[----:B------:R0:W-:Y:S04]  /*b7690*/  STL.64 [R1+0x19d8], R26 ;  /* 0x0019d81a01007387 */ /* 0x0001e80000100a00 */
[----:B------:R2:W-:Y:S04]  /*b76a0*/  STL [R1+0x542c], R2 ;  /* 0x00542c0201007387 */ /* 0x0005e80000100800 */
[----:B------:R-:W3:Y:S04]  /*b76b0*/  LDL.LU R42, [R1+0x5b8] ;  /* 0x0005b800012a7983 */ /* 0x000ee80000300800 */
[----:B------:R-:W3:Y:S01]  /*b76c0*/  LDL.LU R43, [R1+0x5bc] ;  /* 0x0005bc00012b7983 */ /* 0x000ee20000300800 */
[----:B0-----:R-:W-:-:S05]  /*b76d0*/  IADD3 R26, P1, R3, R18, RZ ;  /* 0x00000012031a7210 */ /* 0x001fca0007f3e0ff */
[----:B------:R-:W-:Y:S01]  /*b76e0*/  IMAD.X R27, R4, 0x1, R17, P1 ;  /* 0x00000001041b7824 */ /* 0x000fe200008e0611 */
[----:B------:R-:W-:-:S04]  /*b76f0*/  F2FP.SATFINITE.E4M3.F32.PACK_AB_MERGE_C R4, R8, R0, RZ ;  /* 0x000000000804723e */ /* 0x000fc800048070ff */
[----:B------:R-:W-:Y:S04]  /*b7700*/  STL.64 [R1+0x19d0], R26 ;  /* 0x0019d01a01007387 */ /* 0x000fe80000100a00 */
[----:B------:R-:W4:Y:S01]  /*b7710*/  LDL.LU R0, [R1+0x16a0] ;  /* 0x0016a00001007983 */ /* 0x000f220000300800 */
[----:B--2---:R-:W-:-:S03]  /*b7720*/  F2FP.SATFINITE.E4M3.F32.PACK_AB_MERGE_C R2, R39, R9, RZ ;  /* 0x000000092702723e */ /* 0x004fc600048070ff */
[----:B------:R-:W-:Y:S04]  /*b7730*/  STL [R1+0x5c4], R4 ;  /* 0x0005c40401007387 */ /* 0x000fe80000100800 */
[----:B------:R-:W4:Y:S04]  /*b7740*/  LDL.LU R8, [R1+0x16a4] ;  /* 0x0016a40001087983 */ /* 0x000f280000300800 */
[----:B------:R0:W-:Y:S04]  /*b7750*/  STL [R1+0x53c8], R2 ;  /* 0x0053c80201007387 */ /* 0x0001e80000100800 */
[----:B------:R-:W2:Y:S04]  /*b7760*/  LDL.LU R51, [R1+0x16a8] ;  /* 0x0016a80001337983 */ /* 0x000ea80000300800 */
[----:B------:R-:W2:Y:S01]  /*b7770*/  LDL.LU R49, [R1+0x16ac] ;  /* 0x0016ac0001317983 */ /* 0x000ea20000300800 */
[----:B0-----:R-:W-:-:S05]  /*b7780*/  F2FP.SATFINITE.E4M3.F32.PACK_AB_MERGE_C R2, R41, R40, RZ ;  /* 0x000000282902723e */ /* 0x001fca00048070ff */
[----:B------:R0:W-:Y:S04]  /*b7790*/  STL [R1+0x5c0], R2 ;  /* 0x0005c00201007387 */ /* 0x0001e80000100800 */
[----:B------:R-:W2:Y:S04]  /*b77a0*/  LDL.LU R40, [R1+0x1690] ;  /* 0x0016900001287983 */ /* 0x000ea80000300800 */
[----:B------:R-:W2:Y:S01]  /*b77b0*/  LDL.LU R41, [R1+0x1694] ;  /* 0x0016940001297983 */ /* 0x000ea20000300800 */
[----:B------:R-:W-:Y:S01]  /*b77c0*/  VIADD R3, R3, UR6 ;  /* 0x0000000603037c36 */ /* 0x000fe20008000000 */
[----:B------:R-:W-:-:S02]  /*b77d0*/  ULDC UR6, c[0x0][0x248] ;  /* 0x0000920000067ab9 */ /* 0x000fc40000000800 */
[----:B------:R-:W2:Y:S02]  /*b77e0*/  LDL.LU R50, [R1+0x1698] ;  /* 0x0016980001327983 */ /* 0x000ea40000300800 */
[----:B------:R-:W-:Y:S02]  /*b77f0*/  SHF.R.S32.HI R4, RZ, 0x1f, R3 ;  /* 0x0000001fff047819 */ /* 0x000fe40000011403 */
[C---:B------:R-:W-:Y:S01]  /*b7800*/  IADD3 R26, P1, R3.reuse, R16, RZ ;  /* 0x00000010031a7210 */ /* 0x040fe20007f3e0ff */
[----:B------:R-:W2:Y:S04]  /*b7810*/  LDL.LU R52, [R1+0x169c] ;  /* 0x00169c0001347983 */ /* 0x000ea80000300800 */
[----:B------:R-:W-:Y:S01]  /*b7820*/  IMAD.X R27, R4, 0x1, R38, P1 ;  /* 0x00000001041b7824 */ /* 0x000fe200008e0626 */
        /* <DEDUP_REMOVED lines=14> */
[----:B------:R-:W2:Y:S01]  /*b7910*/  LDL.LU R39, [R1+0x1654] ;  /* 0x0016540001277983 */ /* 0x000ea20000300800 */
[----:B-1----:R-:W-:-:S05]  /*b7920*/  IADD3 R26, P1, R3, R15, RZ ;  /* 0x0000000f031a7210 */ /* 0x002fca0007f3e0ff */
[----:B------:R-:W-:Y:S01]  /*b7930*/  IMAD.X R27, R4, 0x1, R37, P1 ;  /* 0x00000001041b7824 */ /* 0x000fe200008e0625 */
[----:B---3--:R-:W-:Y:S02]  /*b7940*/  F2FP.SATFINITE.E4M3.F32.PACK_AB_MERGE_C R44, R43, R42, RZ ;  /* 0x0000002a2b2c723e */ /* 0x008fe400048070ff */
[----:B------:R-:W3:Y:S04]  /*b7950*/  LDL.LU R42, [R1+0x1658] ;  /* 0x00165800012a7983 */ /* 0x000ee80000300800 */
[----:B------:R-:W3:Y:S04]  /*b7960*/  LDL.LU R43, [R1+0x165c] ;  /* 0x00165c00012b7983 */ /* 0x000ee80000300800 */
[----:B------:R-:W-:Y:S04]  /*b7970*/  STL [R1+0x57fc], R44 ;  /* 0x0057fc2c01007387 */ /* 0x000fe80000100800 */
[----:B------:R-:W3:Y:S04]  /*b7980*/  LDL.LU R45, [R1+0x1640] ;  /* 0x00164000012d7983 */ /* 0x000ee80000300800 */
[----:B------:R-:W3:Y:S01]  /*b7990*/  LDL.LU R48, [R1+0x1644] ;  /* 0x0016440001307983 */ /* 0x000ee20000300800 */
[----:B----4-:R-:W-:-:S05]  /*b79a0*/  F2FP.SATFINITE.E4M3.F32.PACK_AB_MERGE_C R0, R8, R0, RZ ;  /* 0x000000000800723e */ /* 0x010fca00048070ff */
[----:B------:R0:W-:Y:S04]  /*b79b0*/  STL [R1+0x524c], R0 ;  /* 0x00524c0001007387 */ /* 0x0001e80000100800 */
[----:B0-----:R-:W4:Y:S04]  /*b79c0*/  LDL.LU R0, [R1+0x1648] ;  /* 0x0016480001007983 */ /* 0x001f280000300800 */
[----:B------:R-:W4:Y:S04]  /*b79d0*/  LDL.LU R8, [R1+0x164c] ;  /* 0x00164c0001087983 */ /* 0x000f280000300800 */
[----:B------:R2:W-:Y:S02]  /*b79e0*/  STL.64 [R1+0x19c0], R26 ;  /* 0x0019c01a01007387 */ /* 0x0005e40000100a00 */
[----:B--2---:R-:W-:-:S02]  /*b79f0*/  F2FP.SATFINITE.E4M3.F32.PACK_AB_MERGE_C R27, R49, R51, RZ ;  /* 0x00000033311b723e */ /* 0x004fc400048070ff */
[----:B------:R-:W-:Y:S02]  /*b7a00*/  F2FP.SATFINITE.E4M3.F32.PACK_AB_MERGE_C R26, R41, R40, RZ ;  /* 0x00000028291a723e */ /* 0x000fe400048070ff */
[----:B------:R-:W2:Y:S04]  /*b7a10*/  LDL.LU R40, [R1+0x1630] ;  /* 0x0016300001287983 */ /* 0x000ea80000300800 */
[----:B------:R-:W-:Y:S04]  /*b7a20*/  STL [R1+0x5264], R27 ;  /* 0x0052641b01007387 */ /* 0x000fe80000100800 */
[----:B------:R-:W2:Y:S04]  /*b7a30*/  LDL.LU R41, [R1+0x1634] ;  /* 0x0016340001297983 */ /* 0x000ea80000300800 */
        /* <DEDUP_REMOVED lines=28> */
[----:B------:R-:W-:-:S03]  /*b7c00*/  IADD3 R26, P1, R3, R36, RZ ;  /* 0x00000024031a7210 */ /* 0x000fc60007f3e0ff */
[----:B------:R-:W-:Y:S02]  /*b7c10*/  STL [R1+0x4e50], R2 ;  /* 0x004e500201007387 */ /* 0x000fe40000100800 */
[----:B------:R-:W-:Y:S02]  /*b7c20*/  IMAD.X R27, R4, 0x1, R35, P1 ;  /* 0x00000001041b7824 */ /* 0x000fe400008e0623 */
[----:B------:R-:W2:Y:S04]  /*b7c30*/  LDL.LU R9, [R1+0x1638] ;  /* 0x0016380001097983 */ /* 0x000ea80000300800 */
        /* <DEDUP_REMOVED lines=8> */
[----:B0-----:R-:W-:-:S05]  /*b7cc0*/  F2FP.SATFINITE.E4M3.F32.PACK_AB_MERGE_C R2, R48, R45, RZ ;  /* 0x0000002d3002723e */ /* 0x001fca00048070ff */
[----:B------:R-:W-:Y:S04]  /*b7cd0*/  STL [R1+0x4ddc], R2 ;  /* 0x004ddc0201007387 */ /* 0x000fe80000100800 */
[----:B------:R-:W3:Y:S04]  /*b7ce0*/  LDL.LU R51, [R1+0x1628] ;  /* 0x0016280001337983 */ /* 0x000ee80000300800 */
[----:B------:R-:W3:Y:S04]  /*b7cf0*/  LDL.LU R49, [R1+0x162c] ;  /* 0x00162c0001317983 */ /* 0x000ee80000300800 */
[----:B------:R-:W-:Y:S01]  /*b7d00*/  STL.64 [R1+0x1990], R26 ;  /* 0x0019901a01007387 */ /* 0x000fe20000100a00 */
[----:B----4-:R-:W-:-:S05]  /*b7d10*/  F2FP.SATFINITE.E4M3.F32.PACK_AB_MERGE_C R0, R8, R0, RZ ;  /* 0x000000000800723e */ /* 0x010fca00048070ff */
        /* <DEDUP_REMOVED lines=9> */
[----:B------:R-:W2:Y:S01]  /*b7db0*/  LDL.LU R55, [R1+0x1608] ;  /* 0x0016080001377983 */ /* 0x000ea20000300800 */
[----:B------:R-:W-:-:S03]  /*b7dc0*/  IADD3 R26, P1, R3, R32, RZ ;  /* 0x00000020031a7210 */ /* 0x000fc60007f3e0ff */
[----:B------:R-:W2:Y:S04]  /*b7dd0*/  LDL.LU R56, [R1+0x160c] ;  /* 0x00160c0001387983 */ /* 0x000ea80000300800 */
[----:B------:R-:W2:Y:S04]  /*b7de0*/  LDL.LU R57, [R1+0x15f0] ;  /* 0x0015f00001397983 */ /* 0x000ea80000300800 */
[----:B------:R-:W2:Y:S04]  /*b7df0*/  LDL.LU R58, [R1+0x15f4] ;  /* 0x0015f400013a7983 */ /* 0x000ea80000300800 */
[----:B------:R-:W2:Y:S04]  /*b7e00*/  LDL.LU R59, [R1+0x15f8] ;  /* 0x0015f800013b7983 */ /* 0x000ea80000300800 */
[----:B------:R-:W2:Y:S01]  /*b7e10*/  LDL.LU R60, [R1+0x15fc] ;  /* 0x0015fc00013c7983 */ /* 0x000ea20000300800 */
[----:B------:R-:W-:-:S03]  /*b7e20*/  IMAD.X R27, R4, 0x1, R31, P1 ;  /* 0x00000001041b7824 */ /* 0x000fc600008e061f */
        /* <DEDUP_REMOVED lines=8> */
[----:B------:R0:W-:Y:S02]  /*b7eb0*/  STL.64 [R1+0x1988], R26 ;  /* 0x0019881a01007387 */ /* 0x0001e40000100a00 */
[----:B0-----:R-:W-:-:S02]  /*b7ec0*/  F2FP.SATFINITE.E4M3.F32.PACK_AB_MERGE_C R26, R39, R9, RZ ;  /* 0x00000009271a723e */ /* 0x001fc400048070ff */
[----:B---3--:R-:W-:Y:S02]  /*b7ed0*/  F2FP.SATFINITE.E4M3.F32.PACK_AB_MERGE_C R9, R43, R42, RZ ;  /* 0x0000002a2b09723e */ /* 0x008fe400048070ff */
[----:B------:R-:W3:Y:S04]  /*b7ee0*/  LDL.LU R42, [R1+0x15c0] ;  /* 0x0015c000012a7983 */ /* 0x000ee80000300800 */
[----:B------:R0:W-:Y:S04]  /*b7ef0*/  STL [R1+0x4d6c], R26 ;  /* 0x004d6c1a01007387 */ /* 0x0001e80000100800 */
[----:B------:R-:W3:Y:S01]  /*b7f00*/  LDL.LU R43, [R1+0x15c4] ;  /* 0x0015c400012b7983 */ /* 0x000ee20000300800 */
[----:B0-----:R-:W-:-:S03]  /*b7f10*/  IADD3 R26, P1, R3, R30, RZ ;  /* 0x0000001e031a7210 */ /* 0x001fc60007f3e0ff */
[----:B------:R-:W-:Y:S02]  /*b7f20*/  STL [R1+0x1dc8], R9 ;  /* 0x001dc80901007387 */ /* 0x000fe40000100800 */
[----:B------:R-:W-:-:S05]  /*b7f30*/  IMAD.X R27, R4, 0x1, R29, P1 ;  /* 0x00000001041b7824 */ /* 0x000fca00008e061d */
[----:B------:R0:W-:Y:S04]  /*b7f40*/  STL.64 [R1+0x1980], R26 ;  /* 0x0019801a01007387 */ /* 0x0001e80000100a00 */
[----:B0-----:R-:W3:Y:S04]  /*b7f50*/  LDL.LU.64 R26, [R1+0x5a48] ;  /* 0x005a4800011a7983 */ /* 0x001ee80000300a00 */
[----:B------:R-:W3:Y:S04]  /*b7f60*/  LDL.LU R9, [R1+0x15c8] ;  /* 0x0015c80001097983 */ /* 0x000ee80000300800 */
[----:B------:R-:W3:Y:S01]  /*b7f70*/  LDL.LU R39, [R1+0x15cc] ;  /* 0x0015cc0001277983 */ /* 0x000ee20000300800 */
[----:B------:R-:W-:-:S02]  /*b7f80*/  F2FP.SATFINITE.E4M3.F32.PACK_AB_MERGE_C R49, R49, R51, RZ ;  /* 0x000000333131723e */ /* 0x000fc400048070ff */
[----:B----4-:R-:W-:-:S03]  /*b7f90*/  F2FP.SATFINITE.E4M3.F32.PACK_AB_MERGE_C R44, R52, R50, RZ ;  /* 0x00000032342c723e */ /* 0x010fc600048070ff */
[----:B------:R-:W-:Y:S04]  /*b7fa0*/  STL [R1+0x1dd8], R49 ;  /* 0x001dd83101007387 */ /* 0x000fe80000100800 */
[----:B------:R2:W-:Y:S02]  /*b7fb0*/  STL [R1+0x1d7c], R44 ;  /* 0x001d7c2c01007387 */ /* 0x0005e40000100800 */
[----:B--2---:R-:W-:Y:S02]  /*b7fc0*/  F2FP.SATFINITE.E4M3.F32.PACK_AB_MERGE_C R44, R41, R40, RZ ;  /* 0x00000028292c723e */ /* 0x004fe400048070ff */
[----:B------:R-:W2:Y:S04]  /*b7fd0*/  LDL.LU R40, [R1+0x5a0] ;  /* 0x0005a00001287983 */ /* 0x000ea80000300800 */
[----:B------:R-:W2:Y:S01]  /*b7fe0*/  LDL.LU R41, [R1+0x5a4] ;  /* 0x0005a40001297983 */ /* 0x000ea20000300800 */
[----:B------:R-:W-:-:S02]  /*b7ff0*/  IADD3 R50, P1, R3, R28, RZ ;  /* 0x0000001c03327210 */ /* 0x000fc40007f3e0ff */
[----:B------:R-:W-:Y:S02]  /*b8000*/  F2FP.SATFINITE.E4M3.F32.PACK_AB_MERGE_C R49, R56, R55, RZ ;  /* 0x000000373831723e */ /* 0x000fe400048070ff */
[----:B------:R-:W-:Y:S02]  /*b8010*/  F2FP.SATFINITE.E4M3.F32.PACK_AB_MERGE_C R2, R2, R61, RZ ;  /* 0x0000003d0202723e */ /* 0x000fe400048070ff */
[----:B------:R-:W-:Y:S02]  /*b8020*/  F2FP.SATFINITE.E4M3.F32.PACK_AB_MERGE_C R46, R46, R47, RZ ;  /* 0x0000002f2e2e723e */ /* 0x000fe400048070ff */
[----:B------:R-:W-:Y:S01]  /*b8030*/  F2FP.SATFINITE.E4M3.F32.PACK_AB_MERGE_C R0, R8, R0, RZ ;  /* 0x000000000800723e */ /* 0x000fe200048070ff */
[----:B---3--:R-:W-:-:S05]  /*b8040*/  IMAD.X R51, R4, 0x1, R27, P1 ;  /* 0x0000000104337824 */ /* 0x008fca00008e061b */
[----:B------:R0:W-:Y:S04]  /*b8050*/  STL.64 [R1+0x1978], R50 ;  /* 0x0019783201007387 */ /* 0x0001e80000100a00 */
[----:B------:R1:W-:Y:S01]  /*b8060*/  STL [R1+0x1d8c], R44 ;  /* 0x001d8c2c01007387 */ /* 0x0003e20000100800 */
[----:B0-----:R-:W-:Y:S02]  /*b8070*/  IADD3 R50, P1, R3, R26, RZ ;  /* 0x0000001a03327210 */ /* 0x001fe40007f3e0ff */
[----:B-1----:R-:W-:-:S03]  /*b8080*/  F2FP.SATFINITE.E4M3.F32.PACK_AB_MERGE_C R44, R54, R53, RZ ;  /* 0x00000035362c723e */ /* 0x002fc600048070ff */
[----:B------:R-:W-:Y:S02]  /*b8090*/  IMAD.X R51, R4, 0x1, R25, P1 ;  /* 0x0000000104337824 */ /* 0x000fe400008e0619 */
[----:B------:R0:W-:Y:S04]  /*b80a0*/  STL [R1+0x628], R44 ;  /* 0x0006282c01007387 */ /* 0x0001e80000100800 */
[----:B------:R1:W-:Y:S01]  /*b80b0*/  STL.64 [R1+0x1970], R50 ;  /* 0x0019703201007387 */ /* 0x0003e20000100a00 */
[----:B0-----:R-:W-:Y:S02]  /*b80c0*/  F2FP.SATFINITE.E4M3.F32.PACK_AB_MERGE_C R44, R58, R57, RZ ;  /* 0x000000393a2c723e */ /* 0x001fe400048070ff */
[----:B-1----:R-:W-:Y:S01]  /*b80d0*/  IADD3 R50, P1, R3, R24, RZ ;  /* 0x0000001803327210 */ /* 0x002fe20007f3e0ff */
        /* <DEDUP_REMOVED lines=8> */
[----:B------:R1:W-:Y:S01]  /*b8160*/  STL [R1+0x5cc], R2 ;  /* 0x0005cc0201007387 */ /* 0x0003e20000100800 */
[----:B0-----:R-:W-:-:S03]  /*b8170*/  IADD3 R44, P1, R3, R20, RZ ;  /* 0x00000014032c7210 */ /* 0x001fc60007f3e0ff */
[----:B------:R-:W-:Y:S01]  /*b8180*/  STL.64 [R1+0x1960], R50 ;  /* 0x0019603201007387 */ /* 0x000fe20000100a00 */
[----:B-1----:R-:W-:Y:S01]  /*b8190*/  F2FP.SATFINITE.E4M3.F32.PACK_AB_MERGE_C R2, R48, R45, RZ ;  /* 0x0000002d3002723e */ /* 0x002fe200048070ff */
[----:B------:R-:W-:Y:S02]  /*b81a0*/  IMAD.X R45, R4, 0x1, R19, P1 ;  /* 0x00000001042d7824 */ /* 0x000fe400008e0613 */
[----:B------:R-:W-:Y:S04]  /*b81b0*/  STL [R1+0x5dc], R46 ;  /* 0x0005dc2e01007387 */ /* 0x000fe80000100800 */
[----:B------:R-:W-:Y:S04]  /*b81c0*/  STL [R1+0x5b8], R2 ;  /* 0x0005b80201007387 */ /* 0x000fe80000100800 */
[----:B------:R0:W-:Y:S04]  /*b81d0*/  STL.64 [R1+0x1958], R44 ;  /* 0x0019582c01007387 */ /* 0x0001e80000100a00 */
[----:B------:R1:W-:Y:S01]  /*b81e0*/  STL [R1+0x5bc], R0 ;  /* 0x0005bc0001007387 */ /* 0x0003e20000100800 */
[----:B0-----:R-:W-:-:S03]  /*b81f0*/  IADD3 R44, P1, R3, R18, RZ ;  /* 0x00000012032c7210 */ /* 0x001fc60007f3e0ff */
[----:B-1----:R-:W3:Y:S02]  /*b8200*/  LDL.LU R0, [R1+0x5a8] ;  /* 0x0005a80001007983 */ /* 0x002ee40000300800 */
[----:B------:R-:W-:Y:S02]  /*b8210*/  IMAD.X R45, R4, 0x1, R17, P1 ;  /* 0x00000001042d7824 */ /* 0x000fe400008e0611 */
[----:B------:R-:W3:Y:S01]  /*b8220*/  LDL.LU R8, [R1+0x5ac] ;  /* 0x0005ac0001087983 */ /* 0x000ee20000300800 */
[----:B------:R-:W-:-:S03]  /*b8230*/  F2FP.SATFINITE.E4M3.F32.PACK_AB_MERGE_C R2, R43, R42, RZ ;  /* 0x0000002a2b02723e */ /* 0x000fc600048070ff */
[----:B------:R-:W-:Y:S04]  /*b8240*/  STL.64 [R1+0x1950], R44 ;  /* 0x0019502c01007387 */ /* 0x000fe80000100a00 */
[----:B------:R-:W4:Y:S04]  /*b8250*/  LDL.LU R42, [R1+0x15b0] ;  /* 0x0015b000012a7983 */ /* 0x000f280000300800 */
[----:B------:R-:W4:Y:S04]  /*b8260*/  LDL.LU R43, [R1+0x15b4] ;  /* 0x0015b400012b7983 */ /* 0x000f280000300800 */
[----:B------:R0:W-:Y:S04]  /*b8270*/  STL [R1+0x5b4], R2 ;  /* 0x0005b40201007387 */ /* 0x0001e80000100800 */
[----:B------:R-:W4:Y:S04]  /*b8280*/  LDL.LU R50, [R1+0x15b8] ;  /* 0x0015b80001327983 */ /* 0x000f280000300800 */
[----:B------:R-:W4:Y:S01]  /*b8290*/  LDL.LU R52, [R1+0x15bc] ;  /* 0x0015bc0001347983 */ /* 0x000f220000300800 */
[----:B0-----:R-:W-:-:S05]  /*b82a0*/  F2FP.SATFINITE.E4M3.F32.PACK_AB_MERGE_C R2, R39, R9, RZ ;  /* 0x000000092702723e */ /* 0x001fca00048070ff */
        /* <DEDUP_REMOVED lines=8> */
[----:B------:R-:W2:Y:S01]  /*b8330*/  LDL.LU R41, [R1+0x1594] ;  /* 0x0015940001297983 */ /* 0x000ea20000300800 */
[----:B------:R-:W-:Y:S01]  /*b8340*/  VIADD R3, R3, UR6 ;  /* 0x0000000603037c36 */ /* 0x000fe20008000000 */
[----:B------:R-:W-:-:S02]  /*b8350*/  ULDC UR6, c[0x0][0x248] ;  /* 0x0000920000067ab9 */ /* 0x000fc40000000800 */
[----:B------:R-:W2:Y:S02]  /*b8360*/  LDL.LU R55, [R1+0x1598] ;  /* 0x0015980001377983 */ /* 0x000ea40000300800 */
[----:B------:R-:W-:Y:S02]  /*b8370*/  SHF.R.S32.HI R4, RZ, 0x1f, R3 ;  /* 0x0000001fff047819 */ /* 0x000fe40000011403 */
[----:B------:R-:W-:Y:S01]  /*b8380*/  IADD3 R44, P1, R3, R16, RZ ;  /* 0x00000010032c7210 */ /* 0x000fe20007f3e0ff */
        /* <DEDUP_REMOVED lines=8> */
[----:B0-----:R-:W2:Y:S04]  /*b8410*/  LDL.LU R2, [R1+0x1574] ;  /* 0x0015740001027983 */ /* 0x001ea80000300800 */
[----:B------:R-:W2:Y:S04]  /*b8420*/  LDL.LU R47, [R1+0x1578] ;  /* 0x00157800012f7983 */ /* 0x000ea80000300800 */
[----:B------:R-:W2:Y:S04]  /*b8430*/  LDL.LU R46, [R1+0x157c] ;  /* 0x00157c00012e7983 */ /* 0x000ea80000300800 */
[----:B-1----:R-:W2:Y:S04]  /*b8440*/  LDL.LU R45, [R1+0x1560] ;  /* 0x00156000012d7983 */ /* 0x002ea80000300800 */
[----:B------:R-:W2:Y:S01]  /*b8450*/  LDL.LU R48, [R1+0x1564] ;  /* 0x0015640001307983 */ /* 0x000ea20000300800 */
[----:B---3--:R-:W-:-:S03]  /*b8460*/  F2FP.SATFINITE.E4M3.F32.PACK_AB_MERGE_C R44, R8, R0, RZ ;  /* 0x00000000082c723e */ /* 0x008fc600048070ff */
[----:B------:R-:W3:Y:S04]  /*b8470*/  LDL.LU R0, [R1+0x1568] ;  /* 0x0015680001007983 */ /* 0x000ee80000300800 */
[----:B------:R-:W3:Y:S04]  /*b8480*/  LDL.LU R8, [R1+0x156c] ;  /* 0x00156c0001087983 */ /* 0x000ee80000300800 */
[----:B------:R4:W-:Y:S02]  /*b8490*/  STL [R1+0x224], R44 ;  /* 0x0002242c01007387 */ /* 0x0009e40000100800 */
[----:B----4-:R-:W-:-:S02]  /*b84a0*/  F2FP.SATFINITE.E4M3.F32.PACK_AB_MERGE_C R44, R43, R42, RZ ;  /* 0x0000002a2b2c723e */ /* 0x010fc400048070ff */
[----:B------:R-:W-:-:S05]  /*b84b0*/  IADD3 R42, P1, R3, R15, RZ ;  /* 0x0000000f032a7210 */ /* 0x000fca0007f3e0ff */
[----:B------:R-:W-:Y:S01]  /*b84c0*/  IMAD.X R43, R4, 0x1, R37, P1 ;  /* 0x00000001042b7824 */ /* 0x000fe200008e0625 */
[----:B------:R-:W-:Y:S04]  /*b84d0*/  STL [R1+0x5238], R44 ;  /* 0x0052382c01007387 */ /* 0x000fe80000100800 */
[----:B------:R0:W-:Y:S01]  /*b84e0*/  STL.64 [R1+0x1940], R42 ;  /* 0x0019402a01007387 */ /* 0x0001e20000100a00 */
[----:B------:R-:W-:-:S03]  /*b84f0*/  F2FP.SATFINITE.E4M3.F32.PACK_AB_MERGE_C R49, R52, R50, RZ ;  /* 0x000000323431723e */ /* 0x000fc600048070ff */
[----:B0-----:R-:W4:Y:S04]  /*b8500*/  LDL.LU R42, [R1+0x1550] ;  /* 0x00155000012a7983 */ /* 0x001f280000300800 */
[----:B------:R-:W4:Y:S01]  /*b8510*/  LDL.LU R43, [R1+0x1554] ;  /* 0x00155400012b7983 */ /* 0x000f220000300800 */
[----:B------:R-:W-:-:S03]  /*b8520*/  F2FP.SATFINITE.E4M3.F32.PACK_AB_MERGE_C R44, R39, R9, RZ ;  /* 0x00000009272c723e */ /* 0x000fc600048070ff */
[----:B------:R-:W4:Y:S04]  /*b8530*/  LDL.LU R9, [R1+0x1558] ;  /* 0x0015580001097983 */ /* 0x000f280000300800 */
[----:B------:R2:W-:Y:S04]  /*b8540*/  STL [R1+0x5298], R49 ;  /* 0x0052983101007387 */ /* 0x0005e80000100800 */
[----:B------:R-:W4:Y:S01]  /*b8550*/  LDL.LU R39, [R1+0x155c] ;  /* 0x00155c0001277983 */ /* 0x000f220000300800 */
[----:B------:R-:W-:-:S03]  /*b8560*/  IADD3 R50, P1, R3, R14, RZ ;  /* 0x0000000e03327210 */ /* 0x000fc60007f3e0ff */
[----:B------:R0:W-:Y:S02]  /*b8570*/  STL [R1+0x5150], R44 ;  /* 0x0051502c01007387 */ /* 0x0001e40000100800 */
[----:B------:R-:W-:Y:S01]  /*b8580*/  IMAD.X R51, R4, 0x1, R13, P1 ;  /* 0x0000000104337824 */ /* 0x000fe200008e060d */
[----:B--2---:R-:W-:Y:S02]  /*b8590*/  F2FP.SATFINITE.E4M3.F32.PACK_AB_MERGE_C R49, R54, R53, RZ ;  /* 0x000000353631723e */ /* 0x004fe400048070ff */
[----:B0-----:R-:W-:Y:S02]  /*b85a0*/  F2FP.SATFINITE.E4M3.F32.PACK_AB_MERGE_C R44, R41, R40, RZ ;  /* 0x00000028292c723e */ /* 0x001fe400048070ff */
[----:B------:R-:W2:Y:S04]  /*b85b0*/  LDL.LU R40, [R1+0x1540] ;  /* 0x0015400001287983 */ /* 0x000ea80000300800 */
[----:B------:R0:W-:Y:S04]  /*b85c0*/  STL.64 [R1+0x1938], R50 ;  /* 0x0019383201007387 */ /* 0x0001e80000100a00 */
[----:B------:R1:W-:Y:S04]  /*b85d0*/  STL [R1+0x52b4], R49 ;  /* 0x0052b43101007387 */ /* 0x0003e80000100800 */
[----:B------:R-:W2:Y:S01]  /*b85e0*/  LDL.LU R41, [R1+0x1544] ;  /* 0x0015440001297983 */ /* 0x000ea20000300800 */
[----:B0-----:R-:W-:-:S03]  /*b85f0*/  IADD3 R50, P1, R3, R12, RZ ;  /* 0x0000000c03327210 */ /* 0x001fc60007f3e0ff */
[----:B------:R0:W-:Y:S04]  /*b8600*/  STL [R1+0x506c], R44 ;  /* 0x00506c2c01007387 */ /* 0x0001e80000100800 */
[----:B------:R0:W-:Y:S01]  /*b8610*/  STL.64 [R1+0x5a40], R12 ;  /* 0x005a400c01007387 */ /* 0x0001e20000100a00 */
[----:B------:R-:W-:Y:S01]  /*b8620*/  IMAD.X R51, R4, 0x1, R11, P1 ;  /* 0x0000000104337824 */ /* 0x000fe200008e060b */
[----:B-1----:R-:W-:Y:S02]  /*b8630*/  F2FP.SATFINITE.E4M3.F32.PACK_AB_MERGE_C R49, R56, R55, RZ ;  /* 0x000000373831723e */ /* 0x002fe400048070ff */
[----:B0-----:R-:W-:Y:S02]  /*b8640*/  F2FP.SATFINITE.E4M3.F32.PACK_AB_MERGE_C R44, R58, R57, RZ ;  /* 0x000000393a2c723e */ /* 0x001fe400048070ff */
[----:B------:R-:W-:Y:S01]  /*b8650*/  IADD3 R12, P1, R3, R10, RZ ;  /* 0x0000000a030c7210 */ /* 0x000fe20007f3e0ff */
[----:B------:R-:W-:Y:S04]  /*b8660*/  STL.64 [R1+0x1930], R50 ;  /* 0x0019303201007387 */ /* 0x000fe80000100a00 */
[----:B------:R-:W-:Y:S01]  /*b8670*/  IMAD.X R13, R4, 0x1, R7, P1 ;  /* 0x00000001040d7824 */ /* 0x000fe200008e0607 */
[----:B------:R-:W-:Y:S04]  /*b8680*/  STL [R1+0x50c4], R49 ;  /* 0x0050c43101007387 */ /* 0x000fe80000100800 */
[----:B------:R0:W-:Y:S04]  /*b8690*/  STL [R1+0x4fb4], R44 ;  /* 0x004fb42c01007387 */ /* 0x0001e80000100800 */
[----:B------:R1:W-:Y:S01]  /*b86a0*/  STL.64 [R1+0x1928], R12 ;  /* 0x0019280c01007387 */ /* 0x0003e20000100a00 */
[----:B------:R-:W-:-:S02]  /*b86b0*/  F2FP.SATFINITE.E4M3.F32.PACK_AB_MERGE_C R2, R2, R61, RZ ;  /* 0x0000003d0202723e */ /* 0x000fc400048070ff */
[----:B0-----:R-:W-:Y:S02]  /*b86c0*/  F2FP.SATFINITE.E4M3.F32.PACK_AB_MERGE_C R44, R60, R59, RZ ;  /* 0x0000003b3c2c723e */ /* 0x001fe400048070ff */
[----:B-1----:R-:W-:-:S03]  /*b86d0*/  IADD3 R12, P1, R3, R6, RZ ;  /* 0x00000006030c7210 */ /* 0x002fc60007f3e0ff */
[----:B------:R0:W-:Y:S02]  /*b86e0*/  STL [R1+0x52e4], R44 ;  /* 0x0052e42c01007387 */ /* 0x0001e40000100800 */
[----:B------:R-:W-:Y:S02]  /*b86f0*/  IMAD.X R13, R4, 0x1, R5, P1 ;  /* 0x00000001040d7824 */ /* 0x000fe400008e0605 */
[----:B------:R1:W-:Y:S04]  /*b8700*/  STL [R1+0x4ecc], R2 ;  /* 0x004ecc0201007387 */ /* 0x0003e80000100800 */
[----:B------:R1:W-:Y:S01]  /*b8710*/  STL.64 [R1+0x1920], R12 ;  /* 0x0019200c01007387 */ /* 0x0003e20000100a00 */
[----:B0-----:R-:W-:Y:S02]  /*b8720*/  F2FP.SATFINITE.E4M3.F32.PACK_AB_MERGE_C R44, R46, R47, RZ ;  /* 0x0000002f2e2c723e */ /* 0x001fe400048070ff */
[----:B-1----:R-:W-:-:S02]  /*b8730*/  F2FP.SATFINITE.E4M3.F32.PACK_AB_MERGE_C R2, R48, R45, RZ ;  /* 0x0000002d3002723e */ /* 0x002fc400048070ff */
[C---:B------:R-:W-:Y:S01]  /*b8740*/  IADD3 R12, P1, R3.reuse, R36, RZ ;  /* 0x00000024030c7210 */ /* 0x040fe20007f3e0ff */
[----:B------:R-:W-:Y:S04]  /*b8750*/  STL [R1+0x4ebc], R44 ;  /* 0x004ebc2c01007387 */ /* 0x000fe80000100800 */
[----:B------:R-:W-:Y:S01]  /*b8760*/  IMAD.X R13, R4, 0x1, R35, P1 ;  /* 0x00000001040d7824 */ /* 0x000fe200008e0623 */
[----:B------:R-:W-:Y:S04]  /*b8770*/  STL [R1+0x4e38], R2 ;  /* 0x004e380201007387 */ /* 0x000fe80000100800 */
[----:B------:R-:W2:Y:S04]  /*b8780*/  LDL.LU R51, [R1+0x1548] ;  /* 0x0015480001337983 */ /* 0x000ea80000300800 */
[----:B------:R-:W2:Y:S04]  /*b8790*/  LDL.LU R49, [R1+0x154c] ;  /* 0x00154c0001317983 */ /* 0x000ea80000300800 */
[----:B------:R0:W-:Y:S02]  /*b87a0*/  STL.64 [R1+0x1918], R12 ;  /* 0x0019180c01007387 */ /* 0x0001e40000100a00 */
[----:B0-----:R-:W-:-:S05]  /*b87b0*/  IADD3 R12, P1, R3, R34, RZ ;  /* 0x00000022030c7210 */ /* 0x001fca0007f3e0ff */
[----:B------:R-:W-:Y:S01]  /*b87c0*/  IMAD.X R13, R4, 0x1, R33, P1 ;  /* 0x00000001040d7824 */ /* 0x000fe200008e0621 */
[----:B---3--:R-:W-:-:S05]  /*b87d0*/  F2FP.SATFINITE.E4M3.F32.PACK_AB_MERGE_C R0, R8, R0, RZ ;  /* 0x000000000800723e */ /* 0x008fca00048070ff */
[----:B------:R0:W-:Y:S04]  /*b87e0*/  STL [R1+0x5308], R0 ;  /* 0x0053080001007387 */ /* 0x0001e80000100800 */
[----:B0-----:R-:W3:Y:S04]  /*b87f0*/  LDL.LU R0, [R1+0x1530] ;  /* 0x0015300001007983 */ /* 0x001ee80000300800 */
[----:B------:R-:W3:Y:S01]  /*b8800*/  LDL.LU R8, [R1+0x1534] ;  /* 0x0015340001087983 */ /* 0x000ee20000300800 */
[----:B----4-:R-:W-:-:S03]  /*b8810*/  F2FP.SATFINITE.E4M3.F32.PACK_AB_MERGE_C R2, R43, R42, RZ ;  /* 0x0000002a2b02723e */ /* 0x010fc600048070ff */
[----:B------:R-:W4:Y:S04]  /*b8820*/  LDL.LU R42, [R1+0x1538] ;  /* 0x00153800012a7983 */ /* 0x000f280000300800 */
[----:B------:R-:W4:Y:S04]  /*b8830*/  LDL.LU R43, [R1+0x153c] ;  /* 0x00153c00012b7983 */ /* 0x000f280000300800 */
[----:B------:R0:W-:Y:S04]  /*b8840*/  STL [R1+0x4dcc], R2 ;  /* 0x004dcc0201007387 */ /* 0x0001e80000100800 */
        /* <DEDUP_REMOVED lines=28> */
[----:B0-----:R-:W-:Y:S02]  /*b8a10*/  IADD3 R12, P1, R3, R30, RZ ;  /* 0x0000001e030c7210 */ /* 0x001fe40007f3e0ff */
[----:B------:R-:W-:-:S03]  /*b8a20*/  F2FP.SATFINITE.E4M3.F32.PACK_AB_MERGE_C R44, R49, R51, RZ ;  /* 0x00000033312c723e */ /* 0x000fc600048070ff */
[----:B------:R-:W-:Y:S02]  /*b8a30*/  IMAD.X R13, R4, 0x1, R29, P1 ;  /* 0x00000001040d7824 */ /* 0x000fe400008e061d */
[----:B------:R-:W-:Y:S01]  /*b8a40*/  STL [R1+0x531c], R44 ;  /* 0x00531c2c01007387 */ /* 0x000fe20000100800 */
[----:B---3--:R-:W-:-:S05]  /*b8a50*/  F2FP.SATFINITE.E4M3.F32.PACK_AB_MERGE_C R0, R8, R0, RZ ;  /* 0x000000000800723e */ /* 0x008fca00048070ff */
[----:B------:R0:W-:Y:S04]  /*b8a60*/  STL [R1+0x1d88], R0 ;  /* 0x001d880001007387 */ /* 0x0001e80000100800 */
[----:B------:R4:W-:Y:S04]  /*b8a70*/  STL.64 [R1+0x1900], R12 ;  /* 0x0019000c01007387 */ /* 0x0009e80000100a00 */
[----:B0-----:R-:W3:Y:S04]  /*b8a80*/  LDL.LU R0, [R1+0x14d0] ;  /* 0x0014d00001007983 */ /* 0x001ee80000300800 */
[----:B------:R-:W3:Y:S01]  /*b8a90*/  LDL.LU R8, [R1+0x14d4] ;  /* 0x0014d40001087983 */ /* 0x000ee20000300800 */
[----:B----4-:R-:W-:-:S05]  /*b8aa0*/  F2FP.SATFINITE.E4M3.F32.PACK_AB_MERGE_C R12, R43, R42, RZ ;  /* 0x0000002a2b0c723e */ /* 0x010fca00048070ff */
[----:B------:R0:W-:Y:S04]  /*b8ab0*/  STL [R1+0x5334], R12 ;  /* 0x0053340c01007387 */ /* 0x0001e80000100800 */
[----:B------:R-:W4:Y:S01]  /*b8ac0*/  LDL.LU R42, [R1+0x14d8] ;  /* 0x0014d800012a7983 */ /* 0x000f220000300800 */
[----:B------:R-:W-:-:S03]  /*b8ad0*/  F2FP.SATFINITE.E4M3.F32.PACK_AB_MERGE_C R44, R52, R50, RZ ;  /* 0x00000032342c723e */ /* 0x000fc600048070ff */
[----:B------:R-:W4:Y:S01]  /*b8ae0*/  LDL.LU R43, [R1+0x14dc] ;  /* 0x0014dc00012b7983 */ /* 0x000f220000300800 */
[----:B0-----:R-:W-:-:S05]  /*b8af0*/  IADD3 R12, P1, R3, R28, RZ ;  /* 0x0000001c030c7210 */ /* 0x001fca0007f3e0ff */
[----:B------:R-:W-:Y:S01]  /*b8b00*/  IMAD.X R13, R4, 0x1, R27, P1 ;  /* 0x00000001040d7824 */ /* 0x000fe200008e061b */
[----:B------:R-:W-:Y:S04]  /*b8b10*/  STL [R1+0x624], R44 ;  /* 0x0006242c01007387 */ /* 0x000fe80000100800 */
        /* <DEDUP_REMOVED lines=8> */
[----:B------:R-:W-:Y:S01]  /*b8ba0*/  IMAD.X R13, R4, 0x1, R25, P1 ;  /* 0x00000001040d7824 */ /* 0x000fe200008e0619 */
[----:B--2---:R-:W-:-:S04]  /*b8bb0*/  F2FP.SATFINITE.E4M3.F32.PACK_AB_MERGE_C R49, R56, R55, RZ ;  /* 0x000000373831723e */ /* 0x004fc800048070ff */
[----:B------:R0:W-:Y:S01]  /*b8bc0*/  STL.64 [R1+0x18f0], R12 ;  /* 0x0018f00c01007387 */ /* 0x0001e20000100a00 */
[----:B------:R-:W-:-:S03]  /*b8bd0*/  F2FP.SATFINITE.E4M3.F32.PACK_AB_MERGE_C R44, R58, R57, RZ ;  /* 0x000000393a2c723e */ /* 0x000fc600048070ff */
[----:B------:R-:W-:Y:S01]  /*b8be0*/  STL [R1+0x5328], R49 ;  /* 0x0053283101007387 */ /* 0x000fe20000100800 */
[----:B0-----:R-:W-:-:S03]  /*b8bf0*/  IADD3 R12, P1, R3, R24, RZ ;  /* 0x00000018030c7210 */ /* 0x001fc60007f3e0ff */
        /* <DEDUP_REMOVED lines=12> */
[----:B--2---:R-:W-:Y:S01]  /*b8cc0*/  IADD3 R12, P1, R3, R20, RZ ;  /* 0x00000014030c7210 */ /* 0x004fe20007f3e0ff */
[----:B------:R0:W-:Y:S04]  /*b8cd0*/  STL [R1+0x5338], R44 ;  /* 0x0053382c01007387 */ /* 0x0001e80000100800 */
[----:B------:R-:W-:Y:S01]  /*b8ce0*/  IMAD.X R13, R4, 0x1, R19, P1 ;  /* 0x00000001040d7824 */ /* 0x000fe200008e0613 */
[----:B------:R-:W-:Y:S04]  /*b8cf0*/  STL [R1+0x5a8], R2 ;  /* 0x0005a80201007387 */ /* 0x000fe80000100800 */
[----:B------:R-:W2:Y:S01]  /*b8d00*/  LDL.LU R45, [R1+0x598] ;  /* 0x00059800012d7983 */ /* 0x000ea20000300800 */
[----:B0-----:R-:W-:-:S03]  /*b8d10*/  F2FP.SATFINITE.E4M3.F32.PACK_AB_MERGE_C R44, R41, R40, RZ ;  /* 0x00000028292c723e */ /* 0x001fc600048070ff */
[----:B------:R-:W2:Y:S04]  /*b8d20*/  LDL.LU R48, [R1+0x59c] ;  /* 0x00059c0001307983 */ /* 0x000ea80000300800 */
[----:B------:R0:W-:Y:S04]  /*b8d30*/  STL.64 [R1+0x18d8], R12 ;  /* 0x0018d80c01007387 */ /* 0x0001e80000100a00 */
[----:B------:R-:W2:Y:S04]  /*b8d40*/  LDL.LU R40, [R1+0x14c0] ;  /* 0x0014c00001287983 */ /* 0x000ea80000300800 */
[----:B------:R-:W2:Y:S01]  /*b8d50*/  LDL.LU R41, [R1+0x14c4] ;  /* 0x0014c40001297983 */ /* 0x000ea20000300800 */
[----:B0-----:R-:W-:-:S03]  /*b8d60*/  IADD3 R12, P1, R3, R18, RZ ;  /* 0x00000012030c7210 */ /* 0x001fc60007f3e0ff */
[----:B------:R-:W-:Y:S02]  /*b8d70*/  STL [R1+0x5800], R44 ;  /* 0x0058002c01007387 */ /* 0x000fe40000100800 */
[----:B------:R-:W-:Y:S02]  /*b8d80*/  IMAD.X R13, R4, 0x1, R17, P1 ;  /* 0x00000001040d7824 */ /* 0x000fe400008e0611 */
[----:B------:R-:W-:Y:S01]  /*b8d90*/  VIADD R3, R3, UR6 ;  /* 0x0000000603037c36 */ /* 0x000fe20008000000 */
[----:B------:R-:W-:Y:S01]  /*b8da0*/  ULDC UR6, c[0x0][0x248] ;  /* 0x0000920000067ab9 */ /* 0x000fe20000000800 */
[----:B---3--:R-:W-:Y:S02]  /*b8db0*/  F2FP.SATFINITE.E4M3.F32.PACK_AB_MERGE_C R4, R8, R0, RZ ;  /* 0x000000000804723e */ /* 0x008fe400048070ff */
[----:B------:R-:W3:Y:S04]  /*b8dc0*/  LDL.LU R0, [R1+0x14c8] ;  /* 0x0014c80001007983 */ /* 0x000ee80000300800 */
[----:B------:R-:W-:Y:S04]  /*b8dd0*/  STL.64 [R1+0x18d0], R12 ;  /* 0x0018d00c01007387 */ /* 0x000fe80000100a00 */
[----:B------:R0:W-:Y:S04]  /*b8de0*/  STL [R1+0x5a0], R4 ;  /* 0x0005a00401007387 */ /* 0x0001e80000100800 */
[----:B------:R-:W3:Y:S01]  /*b8df0*/  LDL.LU R8, [R1+0x14cc] ;  /* 0x0014cc0001087983 */ /* 0x000ee20000300800 */
[----:B----4-:R-:W-:-:S05]  /*b8e00*/  F2FP.SATFINITE.E4M3.F32.PACK_AB_MERGE_C R2, R43, R42, RZ ;  /* 0x0000002a2b02723e */ /* 0x010fca00048070ff */
[----:B------:R1:W-:Y:S04]  /*b8e10*/  STL [R1+0x52f8], R2 ;  /* 0x0052f80201007387 */ /* 0x0003e80000100800 */
[----:B------:R-:W4:Y:S01]  /*b8e20*/  LDL.LU R42, [R1+0x14b0] ;  /* 0x0014b000012a7983 */ /* 0x000f220000300800 */
[----:B0-----:R-:W-:-:S03]  /*b8e30*/  SHF.R.S32.HI R4, RZ, 0x1f, R3 ;  /* 0x0000001fff047819 */ /* 0x001fc60000011403 */
[----:B------:R-:W4:Y:S01]  /*b8e40*/  LDL.LU R43, [R1+0x14b4] ;  /* 0x0014b400012b7983 */ /* 0x000f220000300800 */
[----:B------:R-:W-:-:S03]  /*b8e50*/  IADD3 R12, P1, R3, R16, RZ ;  /* 0x00000010030c7210 */ /* 0x000fc60007f3e0ff */
[----:B------:R-:W4:Y:S04]  /*b8e60*/  LDL.LU R50, [R1+0x14b8] ;  /* 0x0014b80001327983 */ /* 0x000f280000300800 */
[----:B------:R-:W4:Y:S01]  /*b8e70*/  LDL.LU R52, [R1+0x14bc] ;  /* 0x0014bc0001347983 */ /* 0x000f220000300800 */
[----:B------:R-:W-:Y:S01]  /*b8e80*/  IMAD.X R13, R4, 0x1, R38, P1 ;  /* 0x00000001040d7824 */ /* 0x000fe200008e0626 */
[----:B-1----:R-:W-:-:S05]  /*b8e90*/  F2FP.SATFINITE.E4M3.F32.PACK_AB_MERGE_C R2, R39, R9, RZ ;  /* 0x000000092702723e */ /* 0x002fca00048070ff */
        /* <DEDUP_REMOVED lines=18> */
[----:B------:R-:W-:Y:S04]  /*b8fc0*/  STL [R1+0x5330], R13 ;  /* 0x0053300d01007387 */ /* 0x000fe80000100800 */
[----:B------:R-:W2:Y:S01]  /*b8fd0*/  LDL.LU R48, [R1+0x147c] ;  /* 0x00147c0001307983 */ /* 0x000ea20000300800 */
[----:B------:R-:W-:-:S05]  /*b8fe0*/  F2FP.SATFINITE.E4M3.F32.PACK_AB_MERGE_C R12, R41, R40, RZ ;  /* 0x00000028290c723e */ /* 0x000fca00048070ff */
[----:B------:R0:W-:Y:S04]  /*b8ff0*/  STL [R1+0x54a4], R12 ;  /* 0x0054a40c01007387 */ /* 0x0001e80000100800 */
[----:B------:R-:W2:Y:S04]  /*b9000*/  LDL.LU R40, [R1+0x1460] ;  /* 0x0014600001287983 */ /* 0x000ea80000300800 */
[----:B------:R-:W2:Y:S01]  /*b9010*/  LDL.LU R41, [R1+0x1464] ;  /* 0x0014640001297983 */ /* 0x000ea20000300800 */
[----:B0-----:R-:W-:-:S05]  /*b9020*/  IADD3 R12, P1, R3, R15, RZ ;  /* 0x0000000f030c7210 */ /* 0x001fca0007f3e0ff */
[----:B------:R-:W-:-:S05]  /*b9030*/  IMAD.X R13, R4, 0x1, R37, P1 ;  /* 0x00000001040d7824 */ /* 0x000fca00008e0625 */
[----:B------:R0:W-:Y:S04]  /*b9040*/  STL.64 [R1+0x18c0], R12 ;  /* 0x0018c00c01007387 */ /* 0x0001e80000100a00 */
[----:B0-----:R-:W2:Y:S01]  /*b9050*/  LDL.LU.64 R12, [R1+0x5a40] ;  /* 0x005a4000010c7983 */ /* 0x001ea20000300a00 */
[----:B---3--:R-:W-:-:S05]  /*b9060*/  F2FP.SATFINITE.E4M3.F32.PACK_AB_MERGE_C R8, R8, R0, RZ ;  /* 0x000000000808723e */ /* 0x008fca00048070ff */
[----:B------:R-:W-:Y:S01]  /*b9070*/  STL [R1+0x54a0], R8 ;  /* 0x0054a00801007387 */ /* 0x000fe20000100800 */
[----:B----4-:R-:W-:Y:S02]  /*b9080*/  F2FP.SATFINITE.E4M3.F32.PACK_AB_MERGE_C R0, R43, R42, RZ ;  /* 0x0000002a2b00723e */ /* 0x010fe400048070ff */
[----:B------:R-:W-:-:S03]  /*b9090*/  IADD3 R42, P1, R3, R14, RZ ;  /* 0x0000000e032a7210 */ /* 0x000fc60007f3e0ff */
[----:B------:R0:W-:Y:S04]  /*b90a0*/  STL [R1+0x54e4], R0 ;  /* 0x0054e40001007387 */ /* 0x0001e80000100800 */
[----:B0-----:R-:W3:Y:S04]  /*b90b0*/  LDL.LU R0, [R1+0x1468] ;  /* 0x0014680001007983 */ /* 0x001ee80000300800 */
[----:B------:R-:W3:Y:S01]  /*b90c0*/  LDL.LU R8, [R1+0x146c] ;  /* 0x00146c0001087983 */ /* 0x000ee20000300800 */
[----:B------:R-:W-:Y:S02]  /*b90d0*/  F2FP.SATFINITE.E4M3.F32.PACK_AB_MERGE_C R49, R52, R50, RZ ;  /* 0x000000323431723e */ /* 0x000fe400048070ff */
[----:B------:R-:W-:-:S02]  /*b90e0*/  F2FP.SATFINITE.E4M3.F32.PACK_AB_MERGE_C R44, R54, R53, RZ ;  /* 0x00000035362c723e */ /* 0x000fc400048070ff */
[----:B------:R-:W-:Y:S01]  /*b90f0*/  F2FP.SATFINITE.E4M3.F32.PACK_AB_MERGE_C R2, R2, R61, RZ ;  /* 0x0000003d0202723e */ /* 0x000fe200048070ff */
[----:B--2---:R-:W-:-:S05]  /*b9100*/  IMAD.X R43, R4, 0x1, R13, P1 ;  /* 0x00000001042b7824 */ /* 0x004fca00008e060d */
[----:B------:R0:W-:Y:S04]  /*b9110*/  STL.64 [R1+0x18b8], R42 ;  /* 0x0018b82a01007387 */ /* 0x0001e80000100a00 */
[----:B0-----:R-:W2:Y:S04]  /*b9120*/  LDL.LU R42, [R1+0x1450] ;  /* 0x00145000012a7983 */ /* 0x001ea80000300800 */
[----:B------:R-:W2:Y:S01]  /*b9130*/  LDL.LU R43, [R1+0x1454] ;  /* 0x00145400012b7983 */ /* 0x000ea20000300800 */
[----:B------:R-:W-:-:S05]  /*b9140*/  IADD3 R50, P1, R3, R12, RZ ;  /* 0x0000000c03327210 */ /* 0x000fca0007f3e0ff */
[----:B------:R-:W-:Y:S01]  /*b9150*/  IMAD.X R51, R4, 0x1, R11, P1 ;  /* 0x0000000104337824 */ /* 0x000fe200008e060b */
[----:B------:R0:W-:Y:S04]  /*b9160*/  STL [R1+0x54e0], R49 ;  /* 0x0054e03101007387 */ /* 0x0001e80000100800 */
[----:B------:R1:W-:Y:S04]  /*b9170*/  STL [R1+0x5510], R44 ;  /* 0x0055102c01007387 */ /* 0x0003e80000100800 */
[----:B------:R4:W-:Y:S01]  /*b9180*/  STL.64 [R1+0x18b0], R50 ;  /* 0x0018b03201007387 */ /* 0x0009e20000100a00 */
[----:B0-----:R-:W-:-:S02]  /*b9190*/  F2FP.SATFINITE.E4M3.F32.PACK_AB_MERGE_C R49, R56, R55, RZ ;  /* 0x000000373831723e */ /* 0x001fc400048070ff */
[----:B-1----:R-:W-:-:S03]  /*b91a0*/  F2FP.SATFINITE.E4M3.F32.PACK_AB_MERGE_C R44, R58, R57, RZ ;  /* 0x000000393a2c723e */ /* 0x002fc600048070ff */
[----:B------:R-:W-:Y:S01]  /*b91b0*/  STL [R1+0x550c], R49 ;  /* 0x00550c3101007387 */ /* 0x000fe20000100800 */
[----:B----4-:R-:W-:-:S03]  /*b91c0*/  IADD3 R50, P1, R3, R10, RZ ;  /* 0x0000000a03327210 */ /* 0x010fc60007f3e0ff */
        /* <DEDUP_REMOVED lines=17> */
[----:B------:R-:W4:Y:S04]  /*b92e0*/  LDL.LU R39, [R1+0x145c] ;  /* 0x00145c0001277983 */ /* 0x000f280000300800 */
[----:B------:R1:W-:Y:S01]  /*b92f0*/  STL.64 [R1+0x1898], R10 ;  /* 0x0018980a01007387 */ /* 0x0003e20000100a00 */
[----:B0-----:R-:W-:-:S03]  /*b9300*/  F2FP.SATFINITE.E4M3.F32.PACK_AB_MERGE_C R2, R41, R40, RZ ;  /* 0x000000282902723e */ /* 0x001fc600048070ff */
[----:B------:R-:W4:Y:S01]  /*b9310*/  LDL.LU R49, [R1+0x1440] ;  /* 0x0014400001317983 */ /* 0x000f220000300800 */
[----:B-1----:R-:W-:-:S05]  /*b9320*/  F2FP.SATFINITE.E4M3.F32.PACK_AB_MERGE_C R10, R48, R45, RZ ;  /* 0x0000002d300a723e */ /* 0x002fca00048070ff */
[----:B------:R0:W-:Y:S04]  /*b9330*/  STL [R1+0x5568], R10 ;  /* 0x0055680a01007387 */ /* 0x0001e80000100800 */
[----:B------:R-:W4:Y:S04]  /*b9340*/  LDL.LU R50, [R1+0x1444] ;  /* 0x0014440001327983 */ /* 0x000f280000300800 */
[----:B------:R1:W-:Y:S04]  /*b9350*/  STL [R1+0x538c], R2 ;  /* 0x00538c0201007387 */ /* 0x0003e80000100800 */
[----:B------:R-:W4:Y:S04]  /*b9360*/  LDL.LU R40, [R1+0x1448] ;  /* 0x0014480001287983 */ /* 0x000f280000300800 */
[----:B------:R-:W4:Y:S01]  /*b9370*/  LDL.LU R41, [R1+0x144c] ;  /* 0x00144c0001297983 */ /* 0x000f220000300800 */
[----:B0-----:R-:W-:-:S03]  /*b9380*/  IADD3 R10, P1, R3, R34, RZ ;  /* 0x00000022030a7210 */ /* 0x001fc60007f3e0ff */
[----:B-1----:R-:W4:Y:S02]  /*b9390*/  LDL.LU R2, [R1+0x1430] ;  /* 0x0014300001027983 */ /* 0x002f240000300800 */
[----:B------:R-:W-:Y:S02]  /*b93a0*/  IMAD.X R11, R4, 0x1, R33, P1 ;  /* 0x00000001040b7824 */ /* 0x000fe400008e0621 */
[----:B------:R-:W4:Y:S04]  /*b93b0*/  LDL.LU R47, [R1+0x1434] ;  /* 0x00143400012f7983 */ /* 0x000f280000300800 */
[----:B------:R0:W-:Y:S01]  /*b93c0*/  STL.64 [R1+0x1890], R10 ;  /* 0x0018900a01007387 */ /* 0x0001e20000100a00 */
[----:B---3--:R-:W-:Y:S02]  /*b93d0*/  F2FP.SATFINITE.E4M3.F32.PACK_AB_MERGE_C R8, R8, R0, RZ ;  /* 0x000000000808723e */ /* 0x008fe400048070ff */
[----:B0-----:R-:W-:-:S05]  /*b93e0*/  IADD3 R10, P1, R3, R32, RZ ;  /* 0x00000020030a7210 */ /* 0x001fca0007f3e0ff */
[----:B------:R-:W-:Y:S01]  /*b93f0*/  IMAD.X R11, R4, 0x1, R31, P1 ;  /* 0x00000001040b7824 */ /* 0x000fe200008e061f */
[----:B--2---:R-:W-:Y:S02]  /*b9400*/  F2FP.SATFINITE.E4M3.F32.PACK_AB_MERGE_C R0, R43, R42, RZ ;  /* 0x0000002a2b00723e */ /* 0x004fe400048070ff */
[----:B------:R-:W2:Y:S04]  /*b9410*/  LDL.LU R42, [R1+0x1438] ;  /* 0x00143800012a7983 */ /* 0x000ea80000300800 */
[----:B------:R-:W-:Y:S04]  /*b9420*/  STL [R1+0x5394], R8 ;  /* 0x0053940801007387 */ /* 0x000fe80000100800 */
[----:B------:R-:W2:Y:S04]  /*b9430*/  LDL.LU R43, [R1+0x143c] ;  /* 0x00143c00012b7983 */ /* 0x000ea80000300800 */
[----:B------:R0:W-:Y:S04]  /*b9440*/  STL [R1+0x52cc], R0 ;  /* 0x0052cc0001007387 */ /* 0x0001e80000100800 */
[----:B------:R-:W3:Y:S04]  /*b9450*/  LDL.LU R52, [R1+0x1420] ;  /* 0x0014200001347983 */ /* 0x000ee80000300800 */
[----:B------:R-:W3:Y:S04]  /*b9460*/  LDL.LU R53, [R1+0x1424] ;  /* 0x0014240001357983 */ /* 0x000ee80000300800 */
[----:B------:R-:W3:Y:S04]  /*b9470*/  LDL.LU R54, [R1+0x1428] ;  /* 0x0014280001367983 */ /* 0x000ee80000300800 */
[----:B------:R1:W-:Y:S04]  /*b9480*/  STL.64 [R1+0x1888], R10 ;  /* 0x0018880a01007387 */ /* 0x0003e80000100a00 */
        /* <DEDUP_REMOVED lines=9> */
[----:B0-----:R-:W3:Y:S04]  /*b9520*/  LDL.LU R0, [R1+0x13f0] ;  /* 0x0013f00001007983 */ /* 0x001ee80000300800 */
[----:B------:R-:W3:Y:S01]  /*b9530*/  LDL.LU R8, [R1+0x13f4] ;  /* 0x0013f40001087983 */ /* 0x000ee20000300800 */
[----:B----4-:R-:W-:-:S03]  /*b9540*/  F2FP.SATFINITE.E4M3.F32.PACK_AB_MERGE_C R48, R39, R9, RZ ;  /* 0x000000092730723e */ /* 0x010fc600048070ff */
[----:B------:R-:W4:Y:S04]  /*b9550*/  LDL.LU R9, [R1+0x13f8] ;  /* 0x0013f80001097983 */ /* 0x000f280000300800 */
[----:B------:R-:W4:Y:S01]  /*b9560*/  LDL.LU R39, [R1+0x13fc] ;  /* 0x0013fc0001277983 */ /* 0x000f220000300800 */
[----:B-1----:R-:W-:-:S05]  /*b9570*/  IADD3 R10, P1, R3, R30, RZ ;  /* 0x0000001e030a7210 */ /* 0x002fca0007f3e0ff */
[----:B------:R-:W-:Y:S01]  /*b9580*/  IMAD.X R11, R4, 0x1, R29, P1 ;  /* 0x00000001040b7824 */ /* 0x000fe200008e061d */
[----:B------:R-:W-:Y:S01]  /*b9590*/  STL [R1+0x5810], R48 ;  /* 0x0058103001007387 */ /* 0x000fe20000100800 */
[----:B------:R-:W-:-:S05]  /*b95a0*/  F2FP.SATFINITE.E4M3.F32.PACK_AB_MERGE_C R44, R50, R49, RZ ;  /* 0x00000031322c723e */ /* 0x000fca00048070ff */
[----:B------:R-:W-:Y:S04]  /*b95b0*/  STL [R1+0x5278], R44 ;  /* 0x0052782c01007387 */ /* 0x000fe80000100800 */
[----:B------:R0:W-:Y:S02]  /*b95c0*/  STL.64 [R1+0x1880], R10 ;  /* 0x0018800a01007387 */ /* 0x0001e40000100a00 */
[----:B0-----:R-:W-:Y:S02]  /*b95d0*/  F2FP.SATFINITE.E4M3.F32.PACK_AB_MERGE_C R10, R41, R40, RZ ;  /* 0x00000028290a723e */ /* 0x001fe400048070ff */
[----:B------:R-:W4:Y:S04]  /*b95e0*/  LDL.LU R40, [R1+0x13e0] ;  /* 0x0013e00001287983 */ /* 0x000f280000300800 */
[----:B------:R-:W4:Y:S01]  /*b95f0*/  LDL.LU R41, [R1+0x13e4] ;  /* 0x0013e40001297983 */ /* 0x000f220000300800 */
[----:B------:R-:W-:-:S03]  /*b9600*/  F2FP.SATFINITE.E4M3.F32.PACK_AB_MERGE_C R2, R47, R2, RZ ;  /* 0x000000022f02723e */ /* 0x000fc600048070ff */
[----:B------:R0:W-:Y:S02]  /*b9610*/  STL [R1+0x5280], R10 ;  /* 0x0052800a01007387 */ /* 0x0001e40000100800 */
[----:B0-----:R-:W-:Y:S02]  /*b9620*/  IADD3 R10, P1, R3, R28, RZ ;  /* 0x0000001c030a7210 */ /* 0x001fe40007f3e0ff */
[----:B------:R0:W-:Y:S03]  /*b9630*/  STL [R1+0x5240], R2 ;  /* 0x0052400201007387 */ /* 0x0001e60000100800 */
[----:B------:R-:W-:Y:S01]  /*b9640*/  IMAD.X R11, R4, 0x1, R27, P1 ;  /* 0x00000001040b7824 */ /* 0x000fe200008e061b */
[----:B0-----:R-:W4:Y:S04]  /*b9650*/  LDL.LU R2, [R1+0x13e8] ;  /* 0x0013e80001027983 */ /* 0x001f280000300800 */
[----:B------:R-:W4:Y:S04]  /*b9660*/  LDL.LU R47, [R1+0x13ec] ;  /* 0x0013ec00012f7983 */ /* 0x000f280000300800 */
[----:B------:R2:W-:Y:S02]  /*b9670*/  STL.64 [R1+0x1878], R10 ;  /* 0x0018780a01007387 */ /* 0x0005e40000100a00 */
[----:B--2---:R-:W-:-:S02]  /*b9680*/  F2FP.SATFINITE.E4M3.F32.PACK_AB_MERGE_C R10, R43, R42, RZ ;  /* 0x0000002a2b0a723e */ /* 0x004fc400048070ff */
[----:B------:R-:W2:Y:S04]  /*b9690*/  LDL.LU R42, [R1+0x580] ;  /* 0x00058000012a7983 */ /* 0x000ea80000300800 */
[----:B------:R-:W2:Y:S04]  /*b96a0*/  LDL.LU R43, [R1+0x584] ;  /* 0x00058400012b7983 */ /* 0x000ea80000300800 */
[----:B------:R0:W-:Y:S01]  /*b96b0*/  STL [R1+0x523c], R10 ;  /* 0x00523c0a01007387 */ /* 0x0001e20000100800 */
[----:B---3--:R-:W-:Y:S02]  /*b96c0*/  F2FP.SATFINITE.E4M3.F32.PACK_AB_MERGE_C R44, R53, R52, RZ ;  /* 0x00000034352c723e */ /* 0x008fe400048070ff */
        /* <DEDUP_REMOVED lines=17> */
[----:B------:R-:W-:-:S04]  /*b97e0*/  F2FP.SATFINITE.E4M3.F32.PACK_AB_MERGE_C R0, R8, R0, RZ ;  /* 0x000000000800723e */ /* 0x000fc800048070ff */
[----:B------:R1:W-:Y:S01]  /*b97f0*/  STL.64 [R1+0x1860], R10 ;  /* 0x0018600a01007387 */ /* 0x0003e20000100a00 */
[----:B0-----:R-:W-:-:S05]  /*b9800*/  F2FP.SATFINITE.E4M3.F32.PACK_AB_MERGE_C R44, R45, R46, RZ ;  /* 0x0000002e2d2c723e */ /* 0x001fca00048070ff */
[----:B------:R-:W-:Y:S01]  /*b9810*/  STL [R1+0x5154], R44 ;  /* 0x0051542c01007387 */ /* 0x000fe20000100800 */
[----:B-1----:R-:W-:-:S03]  /*b9820*/  IADD3 R10, P1, R3, R20, RZ ;  /* 0x00000014030a7210 */ /* 0x002fc60007f3e0ff */
[----:B------:R4:W-:Y:S02]  /*b9830*/  STL [R1+0x5124], R0 ;  /* 0x0051240001007387 */ /* 0x0009e40000100800 */
[----:B------:R-:W-:Y:S02]  /*b9840*/  IMAD.X R11, R4, 0x1, R19, P1 ;  /* 0x00000001040b7824 */ /* 0x000fe400008e0613 */
[----:B------:R-:W3:Y:S04]  /*b9850*/  LDL.LU R46, [R1+0x588] ;  /* 0x00058800012e7983 */ /* 0x000ee80000300800 */
[----:B------:R-:W3:Y:S01]  /*b9860*/  LDL.LU R45, [R1+0x58c] ;  /* 0x00058c00012d7983 */ /* 0x000ee20000300800 */
[----:B----4-:R-:W-:-:S03]  /*b9870*/  F2FP.SATFINITE.E4M3.F32.PACK_AB_MERGE_C R0, R39, R9, RZ ;  /* 0x000000092700723e */ /* 0x010fc600048070ff */
[----:B------:R0:W-:Y:S04]  /*b9880*/  STL.64 [R1+0x1858], R10 ;  /* 0x0018580a01007387 */ /* 0x0001e80000100a00 */
[----:B------:R1:W-:Y:S04]  /*b9890*/  STL [R1+0x5120], R0 ;  /* 0x0051200001007387 */ /* 0x0003e80000100800 */
[----:B------:R-:W4:Y:S04]  /*b98a0*/  LDL.LU R9, [R1+0x13d0] ;  /* 0x0013d00001097983 */ /* 0x000f280000300800 */
[----:B------:R-:W4:Y:S01]  /*b98b0*/  LDL.LU R39, [R1+0x13d4] ;  /* 0x0013d40001277983 */ /* 0x000f220000300800 */
[----:B0-----:R-:W-:-:S03]  /*b98c0*/  IADD3 R10, P1, R3, R18, RZ ;  /* 0x00000012030a7210 */ /* 0x001fc60007f3e0ff */
[----:B-1----:R-:W4:Y:S02]  /*b98d0*/  LDL.LU R0, [R1+0x13d8] ;  /* 0x0013d80001007983 */ /* 0x002f240000300800 */
[----:B------:R-:W-:Y:S02]  /*b98e0*/  IMAD.X R11, R4, 0x1, R17, P1 ;  /* 0x00000001040b7824 */ /* 0x000fe400008e0611 */
[----:B------:R-:W4:Y:S01]  /*b98f0*/  LDL.LU R8, [R1+0x13dc] ;  /* 0x0013dc0001087983 */ /* 0x000f220000300800 */
[----:B------:R-:W-:-:S03]  /*b9900*/  F2FP.SATFINITE.E4M3.F32.PACK_AB_MERGE_C R4, R41, R40, RZ ;  /* 0x000000282904723e */ /* 0x000fc600048070ff */
[----:B------:R-:W-:Y:S04]  /*b9910*/  STL.64 [R1+0x1850], R10 ;  /* 0x0018500a01007387 */ /* 0x000fe80000100a00 */
[----:B------:R0:W-:Y:S04]  /*b9920*/  STL [R1+0x50d4], R4 ;  /* 0x0050d40401007387 */ /* 0x0001e80000100800 */
[----:B------:R-:W4:Y:S04]  /*b9930*/  LDL.LU R40, [R1+0x13c0] ;  /* 0x0013c00001287983 */ /* 0x000f280000300800 */
[----:B------:R-:W4:Y:S01]  /*b9940*/  LDL.LU R41, [R1+0x13c4] ;  /* 0x0013c40001297983 */ /* 0x000f220000300800 */
[----:B------:R-:W-:Y:S01]  /*b9950*/  VIADD R3, R3, UR6 ;  /* 0x0000000603037c36 */ /* 0x000fe20008000000 */
[----:B------:R-:W-:Y:S01]  /*b9960*/  ULDC UR6, c[0x0][0x248] ;  /* 0x0000920000067ab9 */ /* 0x000fe20000000800 */
[----:B------:R-:W-:-:S05]  /*b9970*/  F2FP.SATFINITE.E4M3.F32.PACK_AB_MERGE_C R2, R47, R2, RZ ;  /* 0x000000022f02723e */ /* 0x000fca00048070ff */
[----:B------:R2:W-:Y:S04]  /*b9980*/  STL [R1+0x50e0], R2 ;  /* 0x0050e00201007387 */ /* 0x0005e80000100800 */
[----:B------:R-:W4:Y:S04]  /*b9990*/  LDL.LU R49, [R1+0x13c8] ;  /* 0x0013c80001317983 */ /* 0x000f280000300800 */
[----:B------:R-:W4:Y:S01]  /*b99a0*/  LDL.LU R50, [R1+0x13cc] ;  /* 0x0013cc0001327983 */ /* 0x000f220000300800 */
        /* <DEDUP_REMOVED lines=19> */
[----:B------:R3:W-:Y:S02]  /*b9ae0*/  STL.64 [R1+0x1848], R10 ;  /* 0x0018480a01007387 */ /* 0x0007e40000100a00 */
[----:B---3--:R-:W-:-:S02]  /*b9af0*/  F2FP.SATFINITE.E4M3.F32.PACK_AB_MERGE_C R11, R45, R46, RZ ;  /* 0x0000002e2d0b723e */ /* 0x008fc400048070ff */
[----:B----4-:R-:W-:Y:S02]  /*b9b00*/  F2FP.SATFINITE.E4M3.F32.PACK_AB_MERGE_C R10, R39, R9, RZ ;  /* 0x00000009270a723e */ /* 0x010fe400048070ff */
[----:B------:R-:W3:Y:S04]  /*b9b10*/  LDL.LU R9, [R1+0x1388] ;  /* 0x0013880001097983 */ /* 0x000ee80000300800 */
[----:B------:R-:W-:Y:S04]  /*b9b20*/  STL [R1+0x5080], R11 ;  /* 0x0050800b01007387 */ /* 0x000fe80000100800 */
[----:B------:R-:W3:Y:S04]  /*b9b30*/  LDL.LU R39, [R1+0x138c] ;  /* 0x00138c0001277983 */ /* 0x000ee80000300800 */
[----:B------:R0:W-:Y:S01]  /*b9b40*/  STL [R1+0x5470], R10 ;  /* 0x0054700a01007387 */ /* 0x0001e20000100800 */
[----:B------:R-:W-:-:S03]  /*b9b50*/  F2FP.SATFINITE.E4M3.F32.PACK_AB_MERGE_C R8, R8, R0, RZ ;  /* 0x000000000808723e */ /* 0x000fc600048070ff */
[----:B------:R-:W4:Y:S01]  /*b9b60*/  LDL.LU R46, [R1+0x1370] ;  /* 0x00137000012e7983 */ /* 0x000f220000300800 */
[----:B0-----:R-:W-:-:S05]  /*b9b70*/  IADD3 R10, P1, R3, R15, RZ ;  /* 0x0000000f030a7210 */ /* 0x001fca0007f3e0ff */
[----:B------:R-:W-:Y:S01]  /*b9b80*/  IMAD.X R11, R4, 0x1, R37, P1 ;  /* 0x00000001040b7824 */ /* 0x000fe200008e0625 */
[----:B------:R-:W-:-:S04]  /*b9b90*/  F2FP.SATFINITE.E4M3.F32.PACK_AB_MERGE_C R0, R41, R40, RZ ;  /* 0x000000282900723e */ /* 0x000fc800048070ff */
[----:B------:R0:W-:Y:S04]  /*b9ba0*/  STL.64 [R1+0x1840], R10 ;  /* 0x0018400a01007387 */ /* 0x0001e80000100a00 */
[----:B------:R-:W-:Y:S04]  /*b9bb0*/  STL [R1+0x546c], R8 ;  /* 0x00546c0801007387 */ /* 0x000fe80000100800 */
[----:B------:R-:W4:Y:S01]  /*b9bc0*/  LDL.LU R45, [R1+0x1374] ;  /* 0x00137400012d7983 */ /* 0x000f220000300800 */
[----:B0-----:R-:W-:-:S03]  /*b9bd0*/  IADD3 R10, P1, R3, R14, RZ ;  /* 0x0000000e030a7210 */ /* 0x001fc60007f3e0ff */
[----:B------:R0:W-:Y:S02]  /*b9be0*/  STL [R1+0x54b4], R0 ;  /* 0x0054b40001007387 */ /* 0x0001e40000100800 */
[----:B------:R-:W-:Y:S02]  /*b9bf0*/  IMAD.X R11, R4, 0x1, R13, P1 ;  /* 0x00000001040b7824 */ /* 0x000fe400008e060d */
[----:B0-----:R-:W4:Y:S04]  /*b9c00*/  LDL.LU R0, [R1+0x1378] ;  /* 0x0013780001007983 */ /* 0x001f280000300800 */
[----:B------:R-:W4:Y:S04]  /*b9c10*/  LDL.LU R8, [R1+0x137c] ;  /* 0x00137c0001087983 */ /* 0x000f280000300800 */
[----:B------:R-:W4:Y:S04]  /*b9c20*/  LDL.LU R40, [R1+0x1360] ;  /* 0x0013600001287983 */ /* 0x000f280000300800 */
[----:B------:R-:W4:Y:S04]  /*b9c30*/  LDL.LU R41, [R1+0x1364] ;  /* 0x0013640001297983 */ /* 0x000f280000300800 */
[----:B------:R0:W-:Y:S04]  /*b9c40*/  STL.64 [R1+0x1838], R10 ;  /* 0x0018380a01007387 */ /* 0x0001e80000100a00 */
[----:B0-----:R-:W3:Y:S01]  /*b9c50*/  LDL.LU.64 R10, [R1+0x5a38] ;  /* 0x005a3800010a7983 */ /* 0x001ee20000300a00 */
[----:B------:R-:W-:-:S02]  /*b9c60*/  IADD3 R48, P1, R3, R12, RZ ;  /* 0x0000000c03307210 */ /* 0x000fc40007f3e0ff */
[----:B------:R-:W-:-:S05]  /*b9c70*/  F2FP.SATFINITE.E4M3.F32.PACK_AB_MERGE_C R50, R50, R49, RZ ;  /* 0x000000313232723e */ /* 0x000fca00048070ff */
[----:B------:R0:W-:Y:S01]  /*b9c80*/  STL [R1+0x54b0], R50 ;  /* 0x0054b03201007387 */ /* 0x0001e20000100800 */
[----:B--2---:R-:W-:-:S05]  /*b9c90*/  F2FP.SATFINITE.E4M3.F32.PACK_AB_MERGE_C R44, R53, R52, RZ ;  /* 0x00000034352c723e */ /* 0x004fca00048070ff */
[----:B------:R1:W-:Y:S01]  /*b9ca0*/  STL [R1+0x54f0], R44 ;  /* 0x0054f02c01007387 */ /* 0x0003e20000100800 */
[----:B0-----:R-:W-:Y:S02]  /*b9cb0*/  F2FP.SATFINITE.E4M3.F32.PACK_AB_MERGE_C R50, R55, R54, RZ ;  /* 0x000000363732723e */ /* 0x001fe400048070ff */
[----:B-1----:R-:W-:Y:S01]  /*b9cc0*/  F2FP.SATFINITE.E4M3.F32.PACK_AB_MERGE_C R44, R57, R56, RZ ;  /* 0x00000038392c723e */ /* 0x002fe200048070ff */
[----:B---3--:R-:W-:-:S05]  /*b9cd0*/  IMAD.X R49, R4, 0x1, R11, P1 ;  /* 0x0000000104317824 */ /* 0x008fca00008e060b */
[----:B------:R0:W-:Y:S04]  /*b9ce0*/  STL.64 [R1+0x1830], R48 ;  /* 0x0018303001007387 */ /* 0x0001e80000100a00 */
[----:B------:R1:W-:Y:S01]  /*b9cf0*/  STL [R1+0x54ec], R50 ;  /* 0x0054ec3201007387 */ /* 0x0003e20000100800 */
[----:B0-----:R-:W-:-:S03]  /*b9d00*/  IADD3 R48, P1, R3, R10, RZ ;  /* 0x0000000a03307210 */ /* 0x001fc60007f3e0ff */
[----:B------:R0:W-:Y:S01]  /*b9d10*/  STL [R1+0x551c], R44 ;  /* 0x00551c2c01007387 */ /* 0x0001e20000100800 */
[----:B-1----:R-:W-:Y:S01]  /*b9d20*/  F2FP.SATFINITE.E4M3.F32.PACK_AB_MERGE_C R50, R59, R58, RZ ;  /* 0x0000003a3b32723e */ /* 0x002fe200048070ff */
[----:B------:R-:W-:-:S05]  /*b9d30*/  IMAD.X R49, R4, 0x1, R7, P1 ;  /* 0x0000000104317824 */ /* 0x000fca00008e0607 */
[----:B------:R1:W-:Y:S01]  /*b9d40*/  STL.64 [R1+0x1828], R48 ;  /* 0x0018283001007387 */ /* 0x0003e20000100a00 */
[----:B0-----:R-:W-:-:S03]  /*b9d50*/  F2FP.SATFINITE.E4M3.F32.PACK_AB_MERGE_C R44, R61, R60, RZ ;  /* 0x0000003c3d2c723e */ /* 0x001fc600048070ff */
[----:B------:R-:W-:Y:S04]  /*b9d60*/  STL [R1+0x5518], R50 ;  /* 0x0055183201007387 */ /* 0x000fe80000100800 */
[----:B------:R0:W-:Y:S01]  /*b9d70*/  STL [R1+0x5540], R44 ;  /* 0x0055402c01007387 */ /* 0x0001e20000100800 */
[----:B-1----:R-:W-:-:S05]  /*b9d80*/  IADD3 R48, P1, R3, R6, RZ ;  /* 0x0000000603307210 */ /* 0x002fca0007f3e0ff */
[C---:B------:R-:W-:Y:S01]  /*b9d90*/  IMAD.X R49, R4.reuse, 0x1, R5, P1 ;  /* 0x0000000104317824 */ /* 0x040fe200008e0605 */
[----:B0-----:R-:W-:Y:S02]  /*b9da0*/  F2FP.SATFINITE.E4M3.F32.PACK_AB_MERGE_C R44, R47, R2, RZ ;  /* 0x000000022f2c723e */ /* 0x001fe400048070ff */
[----:B------:R-:W-:Y:S02]  /*b9db0*/  F2FP.SATFINITE.E4M3.F32.PACK_AB_MERGE_C R2, R43, R42, RZ ;  /* 0x0000002a2b02723e */ /* 0x000fe400048070ff */
[----:B------:R-:W-:Y:S01]  /*b9dc0*/  IADD3 R42, P1, R3, R36, RZ ;  /* 0x00000024032a7210 */ /* 0x000fe20007f3e0ff */
[----:B------:R-:W-:Y:S04]  /*b9dd0*/  STL.64 [R1+0x1820], R48 ;  /* 0x0018203001007387 */ /* 0x000fe80000100a00 */
[----:B------:R-:W-:Y:S01]  /*b9de0*/  IMAD.X R43, R4, 0x1, R35, P1 ;  /* 0x00000001042b7824 */ /* 0x000fe200008e0623 */
[----:B------:R-:W-:Y:S04]  /*b9df0*/  STL [R1+0x553c], R44 ;  /* 0x00553c2c01007387 */ /* 0x000fe80000100800 */
[----:B------:R0:W-:Y:S04]  /*b9e00*/  STL [R1+0x5560], R2 ;  /* 0x0055600201007387 */ /* 0x0001e80000100800 */
[----:B------:R1:W-:Y:S01]  /*b9e10*/  STL.64 [R1+0x1818], R42 ;  /* 0x0018182a01007387 */ /* 0x0003e20000100a00 */
[----:B0-----:R-:W-:-:S03]  /*b9e20*/  F2FP.SATFINITE.E4M3.F32.PACK_AB_MERGE_C R2, R39, R9, RZ ;  /* 0x000000092702723e */ /* 0x001fc600048070ff */
[----:B-1----:R-:W2:Y:S04]  /*b9e30*/  LDL.LU R42, [R1+0x1368] ;  /* 0x00136800012a7983 */ /* 0x002ea80000300800 */
[----:B------:R-:W2:Y:S04]  /*b9e40*/  LDL.LU R43, [R1+0x136c] ;  /* 0x00136c00012b7983 */ /* 0x000ea80000300800 */
[----:B------:R-:W3:Y:S04]  /*b9e50*/  LDL.LU R49, [R1+0x1350] ;  /* 0x0013500001317983 */ /* 0x000ee80000300800 */
[----:B------:R-:W3:Y:S04]  /*b9e60*/  LDL.LU R50, [R1+0x1354] ;  /* 0x0013540001327983 */ /* 0x000ee80000300800 */
[----:B------:R0:W-:Y:S04]  /*b9e70*/  STL [R1+0x555c], R2 ;  /* 0x00555c0201007387 */ /* 0x0001e80000100800 */
[----:B0-----:R-:W3:Y:S04]  /*b9e80*/  LDL.LU R2, [R1+0x1358] ;  /* 0x0013580001027983 */ /* 0x001ee80000300800 */
[----:B------:R-:W3:Y:S04]  /*b9e90*/  LDL.LU R47, [R1+0x135c] ;  /* 0x00135c00012f7983 */ /* 0x000ee80000300800 */
[----:B------:R-:W3:Y:S04]  /*b9ea0*/  LDL.LU R9, [R1+0x1340] ;  /* 0x0013400001097983 */ /* 0x000ee80000300800 */
[----:B------:R-:W3:Y:S01]  /*b9eb0*/  LDL.LU R39, [R1+0x1344] ;  /* 0x0013440001277983 */ /* 0x000ee20000300800 */
[----:B------:R-:W-:-:S02]  /*b9ec0*/  IADD3 R44, P1, R3, R34, RZ ;  /* 0x00000022032c7210 */ /* 0x000fc40007f3e0ff */
[----:B----4-:R-:W-:Y:S02]  /*b9ed0*/  F2FP.SATFINITE.E4M3.F32.PACK_AB_MERGE_C R46, R45, R46, RZ ;  /* 0x0000002e2d2e723e */ /* 0x010fe400048070ff */
[----:B------:R-:W-:Y:S01]  /*b9ee0*/  F2FP.SATFINITE.E4M3.F32.PACK_AB_MERGE_C R8, R8, R0, RZ ;  /* 0x000000000808723e */ /* 0x000fe200048070ff */
[----:B------:R-:W-:Y:S01]  /*b9ef0*/  IMAD.X R45, R4, 0x1, R33, P1 ;  /* 0x00000001042d7824 */ /* 0x000fe200008e0621 */
[----:B------:R-:W-:Y:S01]  /*b9f00*/  F2FP.SATFINITE.E4M3.F32.PACK_AB_MERGE_C R0, R41, R40, RZ ;  /* 0x000000282900723e */ /* 0x000fe200048070ff */
[----:B------:R-:W-:Y:S04]  /*b9f10*/  STL [R1+0x532c], R46 ;  /* 0x00532c2e01007387 */ /* 0x000fe80000100800 */
[----:B------:R-:W4:Y:S04]  /*b9f20*/  LDL.LU R40, [R1+0x1348] ;  /* 0x0013480001287983 */ /* 0x000f280000300800 */
[----:B------:R0:W-:Y:S04]  /*b9f30*/  STL.64 [R1+0x1810], R44 ;  /* 0x0018102c01007387 */ /* 0x0001e80000100a00 */
[----:B------:R-:W-:Y:S04]  /*b9f40*/  STL [R1+0x5564], R8 ;  /* 0x0055640801007387 */ /* 0x000fe80000100800 */
[----:B------:R-:W4:Y:S04]  /*b9f50*/  LDL.LU R41, [R1+0x134c] ;  /* 0x00134c0001297983 */ /* 0x000f280000300800 */
[----:B------:R-:W-:Y:S01]  /*b9f60*/  STL [R1+0x52a4], R0 ;  /* 0x0052a40001007387 */ /* 0x000fe20000100800 */
[----:B0-----:R-:W-:-:S03]  /*b9f70*/  IADD3 R44, P1, R3, R32, RZ ;  /* 0x00000020032c7210 */ /* 0x001fc60007f3e0ff */
[----:B------:R-:W4:Y:S04]  /*b9f80*/  LDL.LU R52, [R1+0x1330] ;  /* 0x0013300001347983 */ /* 0x000f280000300800 */
[----:B------:R-:W4:Y:S01]  /*b9f90*/  LDL.LU R53, [R1+0x1334] ;  /* 0x0013340001357983 */ /* 0x000f220000300800 */
[----:B------:R-:W-:-:S03]  /*b9fa0*/  IMAD.X R45, R4, 0x1, R31, P1 ;  /* 0x00000001042d7824 */ /* 0x000fc600008e061f */
[----:B------:R-:W4:Y:S04]  /*b9fb0*/  LDL.LU R54, [R1+0x1338] ;  /* 0x0013380001367983 */ /* 0x000f280000300800 */
        /* <DEDUP_REMOVED lines=11> */
[----:B------:R-:W4:Y:S01]  /*ba070*/  LDL.LU R8, [R1+0x1304] ;  /* 0x0013040001087983 */ /* 0x000f220000300800 */
[----:B------:R-:W-:-:S02]  /*ba080*/  IADD3 R48, P1, R3, R30, RZ ;  /* 0x0000001e03307210 */ /* 0x000fc40007f3e0ff */
[----:B--2---:R-:W-:Y:S02]  /*ba090*/  F2FP.SATFINITE.E4M3.F32.PACK_AB_MERGE_C R44, R43, R42, RZ ;  /* 0x0000002a2b2c723e */ /* 0x004fe400048070ff */
[----:B------:R-:W2:Y:S04]  /*ba0a0*/  LDL.LU R42, [R1+0x1308] ;  /* 0x00130800012a7983 */ /* 0x000ea80000300800 */
[----:B------:R-:W2:Y:S04]  /*ba0b0*/  LDL.LU R43, [R1+0x130c] ;  /* 0x00130c00012b7983 */ /* 0x000ea80000300800 */
[----:B------:R3:W-:Y:S02]  /*ba0c0*/  STL [R1+0x5570], R44 ;  /* 0x0055702c01007387 */ /* 0x0007e40000100800 */
[----:B---3--:R-:W-:Y:S01]  /*ba0d0*/  F2FP.SATFINITE.E4M3.F32.PACK_AB_MERGE_C R44, R50, R49, RZ ;  /* 0x00000031322c723e */ /* 0x008fe200048070ff */
[----:B------:R-:W-:-:S04]  /*ba0e0*/  IMAD.X R49, R4, 0x1, R29, P1 ;  /* 0x0000000104317824 */ /* 0x000fc800008e061d */
[----:B------:R0:W-:Y:S02]  /*ba0f0*/  STL [R1+0x5258], R44 ;  /* 0x0052582c01007387 */ /* 0x0001e40000100800 */
[----:B0-----:R-:W-:Y:S02]  /*ba100*/  F2FP.SATFINITE.E4M3.F32.PACK_AB_MERGE_C R44, R47, R2, RZ ;  /* 0x000000022f2c723e */ /* 0x001fe400048070ff */
[----:B------:R-:W-:Y:S02]  /*ba110*/  F2FP.SATFINITE.E4M3.F32.PACK_AB_MERGE_C R2, R39, R9, RZ ;  /* 0x000000092702723e */ /* 0x000fe400048070ff */
[----:B------:R-:W3:Y:S04]  /*ba120*/  LDL.LU R9, [R1+0x12f0] ;  /* 0x0012f00001097983 */ /* 0x000ee80000300800 */
[----:B------:R0:W-:Y:S04]  /*ba130*/  STL.64 [R1+0x1800], R48 ;  /* 0x0018003001007387 */ /* 0x0001e80000100a00 */
[----:B------:R-:W-:Y:S04]  /*ba140*/  STL [R1+0x5574], R44 ;  /* 0x0055742c01007387 */ /* 0x000fe80000100800 */
[----:B------:R-:W3:Y:S01]  /*ba150*/  LDL.LU R39, [R1+0x12f4] ;  /* 0x0012f40001277983 */ /* 0x000ee20000300800 */
[----:B0-----:R-:W-:-:S03]  /*ba160*/  IADD3 R48, P1, R3, R28, RZ ;  /* 0x0000001c03307210 */ /* 0x001fc60007f3e0ff */
[----:B------:R0:W-:Y:S02]  /*ba170*/  STL [R1+0x5210], R2 ;  /* 0x0052100201007387 */ /* 0x0001e40000100800 */
[----:B------:R-:W-:Y:S02]  /*ba180*/  IMAD.X R49, R4, 0x1, R27, P1 ;  /* 0x0000000104317824 */ /* 0x000fe400008e061b */
[----:B------:R4:W-:Y:S04]  /*ba190*/  STL.64 [R1+0x5a30], R28 ;  /* 0x005a301c01007387 */ /* 0x0009e80000100a00 */
[----:B0-----:R-:W3:Y:S04]  /*ba1a0*/  LDL.LU R2, [R1+0x12f8] ;  /* 0x0012f80001027983 */ /* 0x001ee80000300800 */
[----:B------:R-:W3:Y:S01]  /*ba1b0*/  LDL.LU R47, [R1+0x12fc] ;  /* 0x0012fc00012f7983 */ /* 0x000ee20000300800 */
[----:B----4-:R-:W-:-:S03]  /*ba1c0*/  F2FP.SATFINITE.E4M3.F32.PACK_AB_MERGE_C R28, R41, R40, RZ ;  /* 0x00000028291c723e */ /* 0x010fc600048070ff */
[----:B------:R-:W-:Y:S04]  /*ba1d0*/  STL.64 [R1+0x17f8], R48 ;  /* 0x0017f83001007387 */ /* 0x000fe80000100a00 */
[----:B------:R-:W4:Y:S04]  /*ba1e0*/  LDL.LU R40, [R1+0x570] ;  /* 0x0005700001287983 */ /* 0x000f280000300800 */
[----:B------:R-:W4:Y:S04]  /*ba1f0*/  LDL.LU R41, [R1+0x574] ;  /* 0x0005740001297983 */ /* 0x000f280000300800 */
        /* <DEDUP_REMOVED lines=24> */
[----:B------:R-:W-:Y:S02]  /*ba380*/  STL [R1+0x50f0], R0 ;  /* 0x0050f00001007387 */ /* 0x000fe40000100800 */
[----:B------:R-:W-:Y:S02]  /*ba390*/  IMAD.X R29, R4, 0x1, R19, P1 ;  /* 0x00000001041d7824 */ /* 0x000fe400008e0613 */
[----:B------:R-:W4:Y:S04]  /*ba3a0*/  LDL.LU R46, [R1+0x578] ;  /* 0x00057800012e7983 */ /* 0x000f280000300800 */
[----:B------:R-:W4:Y:S04]  /*ba3b0*/  LDL.LU R45, [R1+0x57c] ;  /* 0x00057c00012d7983 */ /* 0x000f280000300800 */
[----:B------:R0:W-:Y:S02]  /*ba3c0*/  STL.64 [R1+0x17d0], R28 ;  /* 0x0017d01c01007387 */ /* 0x0001e40000100a00 */
[----:B0-----:R-:W-:-:S05]  /*ba3d0*/  IADD3 R28, P1, R3, R18, RZ ;  /* 0x00000012031c7210 */ /* 0x001fca0007f3e0ff */
[----:B------:R-:W-:Y:S01]  /*ba3e0*/  IMAD.X R29, R4, 0x1, R17, P1 ;  /* 0x00000001041d7824 */ /* 0x000fe200008e0611 */
[----:B--2---:R-:W-:-:S05]  /*ba3f0*/  F2FP.SATFINITE.E4M3.F32.PACK_AB_MERGE_C R0, R43, R42, RZ ;  /* 0x0000002a2b00723e */ /* 0x004fca00048070ff */
[----:B------:R0:W-:Y:S04]  /*ba400*/  STL [R1+0x55ac], R0 ;  /* 0x0055ac0001007387 */ /* 0x0001e80000100800 */
[----:B------:R-:W2:Y:S04]  /*ba410*/  LDL.LU R42, [R1+0x12e0] ;  /* 0x0012e000012a7983 */ /* 0x000ea80000300800 */
[----:B------:R-:W2:Y:S04]  /*ba420*/  LDL.LU R43, [R1+0x12e4] ;  /* 0x0012e400012b7983 */ /* 0x000ea80000300800 */
[----:B0-----:R-:W2:Y:S04]  /*ba430*/  LDL.LU R0, [R1+0x12e8] ;  /* 0x0012e80001007983 */ /* 0x001ea80000300800 */
[----:B------:R-:W2:Y:S04]  /*ba440*/  LDL.LU R8, [R1+0x12ec] ;  /* 0x0012ec0001087983 */ /* 0x000ea80000300800 */
[----:B------:R-:W-:Y:S01]  /*ba450*/  STL.64 [R1+0x17d8], R28 ;  /* 0x0017d81c01007387 */ /* 0x000fe20000100a00 */
[----:B---3--:R-:W-:-:S05]  /*ba460*/  F2FP.SATFINITE.E4M3.F32.PACK_AB_MERGE_C R4, R39, R9, RZ ;  /* 0x000000092704723e */ /* 0x008fca00048070ff */
[----:B------:R-:W-:Y:S04]  /*ba470*/  STL [R1+0x50ac], R4 ;  /* 0x0050ac0401007387 */ /* 0x000fe80000100800 */
[----:B------:R-:W3:Y:S04]  /*ba480*/  LDL.LU R9, [R1+0x12d0] ;  /* 0x0012d00001097983 */ /* 0x000ee80000300800 */
[----:B------:R-:W3:Y:S01]  /*ba490*/  LDL.LU R39, [R1+0x12d4] ;  /* 0x0012d40001277983 */ /* 0x000ee20000300800 */
[----:B------:R-:W-:-:S05]  /*ba4a0*/  F2FP.SATFINITE.E4M3.F32.PACK_AB_MERGE_C R2, R47, R2, RZ ;  /* 0x000000022f02723e */ /* 0x000fca00048070ff */
[----:B------:R4:W-:Y:S04]  /*ba4b0*/  STL [R1+0x55b8], R2 ;  /* 0x0055b80201007387 */ /* 0x0009e80000100800 */
[----:B------:R-:W3:Y:S04]  /*ba4c0*/  LDL.LU R49, [R1+0x12d8] ;  /* 0x0012d80001317983 */ /* 0x000ee80000300800 */
[----:B------:R-:W3:Y:S01]  /*ba4d0*/  LDL.LU R50, [R1+0x12dc] ;  /* 0x0012dc0001327983 */ /* 0x000ee20000300800 */
[----:B----4-:R-:W-:-:S05]  /*ba4e0*/  F2FP.SATFINITE.E4M3.F32.PACK_AB_MERGE_C R2, R41, R40, RZ ;  /* 0x000000282902723e */ /* 0x010fca00048070ff */
        /* <DEDUP_REMOVED lines=13> */
[----:B0-----:R-:W4:Y:S02]  /*ba5c0*/  LDL.LU R2, [R1+0x12a8] ;  /* 0x0012a80001027983 */ /* 0x001f240000300800 */
[----:B------:R-:W-:Y:S02]  /*ba5d0*/  SHF.R.S32.HI R4, RZ, 0x1f, R3 ;  /* 0x0000001fff047819 */ /* 0x000fe40000011403 */
[----:B------:R-:W4:Y:S01]  /*ba5e0*/  LDL.LU R47, [R1+0x12ac] ;  /* 0x0012ac00012f7983 */ /* 0x000f220000300800 */
[----:B------:R-:W-:-:S03]  /*ba5f0*/  IADD3 R28, P1, R3, R16, RZ ;  /* 0x00000010031c7210 */ /* 0x000fc60007f3e0ff */
[----:B------:R-:W4:Y:S02]  /*ba600*/  LDL.LU R40, [R1+0x1290] ;  /* 0x0012900001287983 */ /* 0x000f240000300800 */
[----:B------:R-:W-:Y:S02]  /*ba610*/  IMAD.X R29, R4, 0x1, R38, P1 ;  /* 0x00000001041d7824 */ /* 0x000fe400008e0626 */
[----:B------:R-:W4:Y:S04]  /*ba620*/  LDL.LU R41, [R1+0x1294] ;  /* 0x0012940001297983 */ /* 0x000f280000300800 */
[----:B------:R0:W-:Y:S02]  /*ba630*/  STL.64 [R1+0x17c8], R28 ;  /* 0x0017c81c01007387 */ /* 0x0001e40000100a00 */
[----:B0-----:R-:W-:-:S02]  /*ba640*/  IADD3 R28, P1, R3, R15, RZ ;  /* 0x0000000f031c7210 */ /* 0x001fc40007f3e0ff */
[----:B------:R-:W-:-:S03]  /*ba650*/  F2FP.SATFINITE.E4M3.F32.PACK_AB_MERGE_C R44, R45, R46, RZ ;  /* 0x0000002e2d2c723e */ /* 0x000fc600048070ff */
[----:B------:R-:W-:Y:S02]  /*ba660*/  IMAD.X R29, R4, 0x1, R37, P1 ;  /* 0x00000001041d7824 */ /* 0x000fe400008e0625 */
[----:B------:R-:W-:Y:S01]  /*ba670*/  STL [R1+0x55c4], R44 ;  /* 0x0055c42c01007387 */ /* 0x000fe20000100800 */
[----:B--2---:R-:W-:-:S05]  /*ba680*/  F2FP.SATFINITE.E4M3.F32.PACK_AB_MERGE_C R42, R43, R42, RZ ;  /* 0x0000002a2b2a723e */ /* 0x004fca00048070ff */
[----:B------:R0:W-:Y:S01]  /*ba690*/  STL [R1+0x514c], R42 ;  /* 0x00514c2a01007387 */ /* 0x0001e20000100800 */
[----:B------:R-:W-:-:S03]  /*ba6a0*/  F2FP.SATFINITE.E4M3.F32.PACK_AB_MERGE_C R8, R8, R0, RZ ;  /* 0x000000000808723e */ /* 0x000fc600048070ff */
[----:B0-----:R-:W2:Y:S04]  /*ba6b0*/  LDL.LU R42, [R1+0x1298] ;  /* 0x00129800012a7983 */ /* 0x001ea80000300800 */
[----:B------:R-:W2:Y:S04]  /*ba6c0*/  LDL.LU R43, [R1+0x129c] ;  /* 0x00129c00012b7983 */ /* 0x000ea80000300800 */
[----:B------:R-:W-:Y:S04]  /*ba6d0*/  STL.64 [R1+0x17c0], R28 ;  /* 0x0017c01c01007387 */ /* 0x000fe80000100a00 */
[----:B------:R-:W2:Y:S04]  /*ba6e0*/  LDL.LU R46, [R1+0x1280] ;  /* 0x00128000012e7983 */ /* 0x000ea80000300800 */
[----:B------:R-:W-:Y:S04]  /*ba6f0*/  STL [R1+0x5160], R8 ;  /* 0x0051600801007387 */ /* 0x000fe80000100800 */
[----:B------:R-:W2:Y:S01]  /*ba700*/  LDL.LU R45, [R1+0x1284] ;  /* 0x00128400012d7983 */ /* 0x000ea20000300800 */
[----:B---3--:R-:W-:-:S05]  /*ba710*/  F2FP.SATFINITE.E4M3.F32.PACK_AB_MERGE_C R0, R39, R9, RZ ;  /* 0x000000092700723e */ /* 0x008fca00048070ff */
[----:B------:R0:W-:Y:S04]  /*ba720*/  STL [R1+0x505c], R0 ;  /* 0x00505c0001007387 */ /* 0x0001e80000100800 */
[----:B0-----:R-:W3:Y:S04]  /*ba730*/  LDL.LU R0, [R1+0x1288] ;  /* 0x0012880001007983 */ /* 0x001ee80000300800 */
[----:B------:R-:W3:Y:S04]  /*ba740*/  LDL.LU R8, [R1+0x128c] ;  /* 0x00128c0001087983 */ /* 0x000ee80000300800 */
[----:B------:R-:W3:Y:S04]  /*ba750*/  LDL.LU R9, [R1+0x1270] ;  /* 0x0012700001097983 */ /* 0x000ee80000300800 */
[----:B------:R-:W3:Y:S01]  /*ba760*/  LDL.LU R39, [R1+0x1274] ;  /* 0x0012740001277983 */ /* 0x000ee20000300800 */
[----:B------:R-:W-:-:S05]  /*ba770*/  IADD3 R28, P1, R3, R14, RZ ;  /* 0x0000000e031c7210 */ /* 0x000fca0007f3e0ff */
[----:B------:R-:W-:Y:S01]  /*ba780*/  IMAD.X R29, R4, 0x1, R13, P1 ;  /* 0x00000001041d7824 */ /* 0x000fe200008e060d */
[----:B------:R-:W-:-:S04]  /*ba790*/  F2FP.SATFINITE.E4M3.F32.PACK_AB_MERGE_C R48, R50, R49, RZ ;  /* 0x000000313230723e */ /* 0x000fc800048070ff */
[----:B------:R0:W-:Y:S01]  /*ba7a0*/  STL.64 [R1+0x17b8], R28 ;  /* 0x0017b81c01007387 */ /* 0x0001e20000100a00 */
[----:B----4-:R-:W-:-:S03]  /*ba7b0*/  F2FP.SATFINITE.E4M3.F32.PACK_AB_MERGE_C R44, R53, R52, RZ ;  /* 0x00000034352c723e */ /* 0x010fc600048070ff */
[----:B------:R1:W-:Y:S01]  /*ba7c0*/  STL [R1+0x5074], R48 ;  /* 0x0050743001007387 */ /* 0x0003e20000100800 */
[----:B0-----:R-:W-:-:S03]  /*ba7d0*/  IADD3 R28, P1, R3, R12, RZ ;  /* 0x0000000c031c7210 */ /* 0x001fc60007f3e0ff */
[----:B------:R0:W-:Y:S02]  /*ba7e0*/  STL [R1+0x4f84], R44 ;  /* 0x004f842c01007387 */ /* 0x0001e40000100800 */
[----:B------:R-:W-:Y:S01]  /*ba7f0*/  IMAD.X R29, R4, 0x1, R11, P1 ;  /* 0x00000001041d7824 */ /* 0x000fe200008e060b */
[----:B-1----:R-:W-:-:S04]  /*ba800*/  F2FP.SATFINITE.E4M3.F32.PACK_AB_MERGE_C R48, R55, R54, RZ ;  /* 0x000000363730723e */ /* 0x002fc800048070ff */
        /* <DEDUP_REMOVED lines=11> */
[----:B------:R-:W-:Y:S02]  /*ba8c0*/  STL [R1+0x4e0c], R44 ;  /* 0x004e0c2c01007387 */ /* 0x000fe40000100800 */
[----:B------:R-:W-:-:S05]  /*ba8d0*/  IMAD.X R29, R4, 0x1, R5, P1 ;  /* 0x00000001041d7824 */ /* 0x000fca00008e0605 */
[----:B------:R0:W-:Y:S04]  /*ba8e0*/  STL.64 [R1+0x17a0], R28 ;  /* 0x0017a01c01007387 */ /* 0x0001e80000100a00 */
[----:B------:R-:W4:Y:S01]  /*ba8f0*/  LDL.LU R49, [R1+0x1278] ;  /* 0x0012780001317983 */ /* 0x000f220000300800 */
[----:B0-----:R-:W-:Y:S02]  /*ba900*/  F2FP.SATFINITE.E4M3.F32.PACK_AB_MERGE_C R28, R47, R2, RZ ;  /* 0x000000022f1c723e */ /* 0x001fe400048070ff */
[----:B------:R-:W-:-:S03]  /*ba910*/  F2FP.SATFINITE.E4M3.F32.PACK_AB_MERGE_C R2, R41, R40, RZ ;  /* 0x000000282902723e */ /* 0x000fc600048070ff */
[----:B------:R0:W-:Y:S04]  /*ba920*/  STL [R1+0x4e30], R28 ;  /* 0x004e301c01007387 */ /* 0x0001e80000100800 */
[----:B------:R-:W4:Y:S01]  /*ba930*/  LDL.LU R50, [R1+0x127c] ;  /* 0x00127c0001327983 */ /* 0x000f220000300800 */
[----:B0-----:R-:W-:-:S03]  /*ba940*/  IADD3 R28, P1, R3, R36, RZ ;  /* 0x00000024031c7210 */ /* 0x001fc60007f3e0ff */
[----:B------:R0:W-:Y:S02]  /*ba950*/  STL [R1+0x4db4], R2 ;  /* 0x004db40201007387 */ /* 0x0001e40000100800 */
[----:B------:R-:W-:Y:S02]  /*ba960*/  IMAD.X R29, R4, 0x1, R35, P1 ;  /* 0x00000001041d7824 */ /* 0x000fe400008e0623 */
[----:B------:R-:W4:Y:S04]  /*ba970*/  LDL.LU R40, [R1+0x1260] ;  /* 0x0012600001287983 */ /* 0x000f280000300800 */
[----:B------:R-:W4:Y:S04]  /*ba980*/  LDL.LU R41, [R1+0x1264] ;  /* 0x0012640001297983 */ /* 0x000f280000300800 */
[----:B------:R2:W-:Y:S04]  /*ba990*/  STL.64 [R1+0x1798], R28 ;  /* 0x0017981c01007387 */ /* 0x0005e80000100a00 */
[----:B0-----:R-:W4:Y:S04]  /*ba9a0*/  LDL.LU R2, [R1+0x1268] ;  /* 0x0012680001027983 */ /* 0x001f280000300800 */
[----:B------:R-:W4:Y:S01]  /*ba9b0*/  LDL.LU R47, [R1+0x126c] ;  /* 0x00126c00012f7983 */ /* 0x000f220000300800 */
[----:B--2---:R-:W-:-:S05]  /*ba9c0*/  F2FP.SATFINITE.E4M3.F32.PACK_AB_MERGE_C R28, R43, R42, RZ ;  /* 0x0000002a2b1c723e */ /* 0x004fca00048070ff */
[----:B------:R0:W-:Y:S04]  /*ba9d0*/  STL [R1+0x4db8], R28 ;  /* 0x004db81c01007387 */ /* 0x0001e80000100800 */
[----:B------:R-:W2:Y:S04]  /*ba9e0*/  LDL.LU R42, [R1+0x1250] ;  /* 0x00125000012a7983 */ /* 0x000ea80000300800 */
[----:B------:R-:W2:Y:S01]  /*ba9f0*/  LDL.LU R43, [R1+0x1254] ;  /* 0x00125400012b7983 */ /* 0x000ea20000300800 */
[----:B0-----:R-:W-:Y:S02]  /*baa00*/  IADD3 R28, P1, R3, R34, RZ ;  /* 0x00000022031c7210 */ /* 0x001fe40007f3e0ff */
[----:B------:R-:W-:-:S03]  /*baa10*/  F2FP.SATFINITE.E4M3.F32.PACK_AB_MERGE_C R44, R45, R46, RZ ;  /* 0x0000002e2d2c723e */ /* 0x000fc600048070ff */
[----:B------:R-:W-:Y:S02]  /*baa20*/  IMAD.X R29, R4, 0x1, R33, P1 ;  /* 0x00000001041d7824 */ /* 0x000fe400008e0621 */
[----:B------:R-:W-:Y:S01]  /*baa30*/  STL [R1+0x620], R44 ;  /* 0x0006202c01007387 */ /* 0x000fe20000100800 */
[----:B---3--:R-:W-:Y:S02]  /*baa40*/  F2FP.SATFINITE.E4M3.F32.PACK_AB_MERGE_C R8, R8, R0, RZ ;  /* 0x000000000808723e */ /* 0x008fe400048070ff */
[----:B------:R-:W-:Y:S02]  /*baa50*/  F2FP.SATFINITE.E4M3.F32.PACK_AB_MERGE_C R0, R39, R9, RZ ;  /* 0x000000092700723e */ /* 0x000fe400048070ff */
[----:B------:R-:W3:Y:S04]  /*baa60*/  LDL.LU R9, [R1+0x1258] ;  /* 0x0012580001097983 */ /* 0x000ee80000300800 */
[----:B------:R0:W-:Y:S04]  /*baa70*/  STL.64 [R1+0x1790], R28 ;  /* 0x0017901c01007387 */ /* 0x0001e80000100a00 */
[----:B------:R-:W-:Y:S04]  /*baa80*/  STL [R1+0x62c], R8 ;  /* 0x00062c0801007387 */ /* 0x000fe80000100800 */
[----:B------:R-:W3:Y:S04]  /*baa90*/  LDL.LU R39, [R1+0x125c] ;  /* 0x00125c0001277983 */ /* 0x000ee80000300800 */
[----:B------:R1:W-:Y:S04]  /*baaa0*/  STL [R1+0x59c], R0 ;  /* 0x00059c0001007387 */ /* 0x0003e80000100800 */
[----:B------:R-:W3:Y:S01]  /*baab0*/  LDL.LU R52, [R1+0x1240] ;  /* 0x0012400001347983 */ /* 0x000ee20000300800 */
[----:B0-----:R-:W-:-:S03]  /*baac0*/  IADD3 R28, P1, R3, R32, RZ ;  /* 0x00000020031c7210 */ /* 0x001fc60007f3e0ff */
[----:B------:R-:W3:Y:S04]  /*baad0*/  LDL.LU R53, [R1+0x1244] ;  /* 0x0012440001357983 */ /* 0x000ee80000300800 */
[----:B------:R-:W3:Y:S04]  /*baae0*/  LDL.LU R54, [R1+0x1248] ;  /* 0x0012480001367983 */ /* 0x000ee80000300800 */
[----:B------:R-:W3:Y:S04]  /*baaf0*/  LDL.LU R55, [R1+0x124c] ;  /* 0x00124c0001377983 */ /* 0x000ee80000300800 */
[----:B------:R-:W3:Y:S04]  /*bab00*/  LDL.LU R56, [R1+0x1230] ;  /* 0x0012300001387983 */ /* 0x000ee80000300800 */
[----:B------:R-:W3:Y:S01]  /*bab10*/  LDL.LU R57, [R1+0x1234] ;  /* 0x0012340001397983 */ /* 0x000ee20000300800 */
[----:B------:R-:W-:-:S03]  /*bab20*/  IMAD.X R29, R4, 0x1, R31, P1 ;  /* 0x00000001041d7824 */ /* 0x000fc600008e061f */
[----:B------:R-:W3:Y:S04]  /*bab30*/  LDL.LU R58, [R1+0x1238] ;  /* 0x00123800013a7983 */ /* 0x000ee80000300800 */
[----:B------:R-:W3:Y:S04]  /*bab40*/  LDL.LU R59, [R1+0x123c] ;  /* 0x00123c00013b7983 */ /* 0x000ee80000300800 */
[----:B------:R-:W3:Y:S04]  /*bab50*/  LDL.LU R60, [R1+0x1220] ;  /* 0x00122000013c7983 */ /* 0x000ee80000300800 */
[----:B------:R-:W3:Y:S04]  /*bab60*/  LDL.LU R61, [R1+0x1224] ;  /* 0x00122400013d7983 */ /* 0x000ee80000300800 */
[----:B------:R-:W3:Y:S04]  /*bab70*/  LDL.LU R46, [R1+0x1228] ;  /* 0x00122800012e7983 */ /* 0x000ee80000300800 */
[----:B------:R-:W3:Y:S04]  /*bab80*/  LDL.LU R45, [R1+0x122c] ;  /* 0x00122c00012d7983 */ /* 0x000ee80000300800 */
[----:B-1----:R-:W3:Y:S04]  /*bab90*/  LDL.LU R0, [R1+0x1210] ;  /* 0x0012100001007983 */ /* 0x002ee80000300800 */
[----:B------:R-:W3:Y:S04]  /*baba0*/  LDL.LU R8, [R1+0x1214] ;  /* 0x0012140001087983 */ /* 0x000ee80000300800 */
[----:B------:R0:W-:Y:S04]  /*babb0*/  STL.64 [R1+0x1788], R28 ;  /* 0x0017881c01007387 */ /* 0x0001e80000100a00 */
[----:B0-----:R-:W2:Y:S01]  /*babc0*/  LDL.LU.64 R28, [R1+0x5a30] ;  /* 0x005a3000011c7983 */ /* 0x001ea20000300a00 */
[----:B----4-:R-:W-:-:S05]  /*babd0*/  F2FP.SATFINITE.E4M3.F32.PACK_AB_MERGE_C R48, R50, R49, RZ ;  /* 0x000000313230723e */ /* 0x010fca00048070ff */
[----:B------:R-:W-:Y:S01]  /*babe0*/  STL [R1+0x5f0], R48 ;  /* 0x0005f03001007387 */ /* 0x000fe20000100800 */
[----:B------:R-:W-:Y:S02]  /*babf0*/  F2FP.SATFINITE.E4M3.F32.PACK_AB_MERGE_C R44, R41, R40, RZ ;  /* 0x00000028292c723e */ /* 0x000fe400048070ff */
[----:B------:R-:W-:-:S03]  /*bac00*/  IADD3 R40, P1, R3, R30, RZ ;  /* 0x0000001e03287210 */ /* 0x000fc60007f3e0ff */
[----:B------:R0:W-:Y:S02]  /*bac10*/  STL [R1+0x584], R44 ;  /* 0x0005842c01007387 */ /* 0x0001e40000100800 */
[----:B0-----:R-:W-:Y:S01]  /*bac20*/  F2FP.SATFINITE.E4M3.F32.PACK_AB_MERGE_C R44, R47, R2, RZ ;  /* 0x000000022f2c723e */ /* 0x001fe200048070ff */
[----:B--2---:R-:W-:-:S05]  /*bac30*/  IMAD.X R41, R4, 0x1, R29, P1 ;  /* 0x0000000104297824 */ /* 0x004fca00008e061d */
[----:B------:R0:W-:Y:S04]  /*bac40*/  STL.64 [R1+0x1780], R40 ;  /* 0x0017802801007387 */ /* 0x0001e80000100a00 */
[----:B0-----:R-:W2:Y:S04]  /*bac50*/  LDL.LU R40, [R1+0x1218] ;  /* 0x0012180001287983 */ /* 0x001ea80000300800 */
[----:B------:R-:W2:Y:S01]  /*bac60*/  LDL.LU R41, [R1+0x121c] ;  /* 0x00121c0001297983 */ /* 0x000ea20000300800 */
[----:B------:R-:W-:-:S03]  /*bac70*/  F2FP.SATFINITE.E4M3.F32.PACK_AB_MERGE_C R2, R43, R42, RZ ;  /* 0x0000002a2b02723e */ /* 0x000fc600048070ff */
[----:B------:R-:W4:Y:S04]  /*bac80*/  LDL.LU R42, [R1+0x1200] ;  /* 0x00120000012a7983 */ /* 0x000f280000300800 */
[----:B------:R3:W-:Y:S04]  /*bac90*/  STL [R1+0x588], R44 ;  /* 0x0005882c01007387 */ /* 0x0007e80000100800 */
[----:B------:R-:W4:Y:S01]  /*baca0*/  LDL.LU R43, [R1+0x1204] ;  /* 0x00120400012b7983 */ /* 0x000f220000300800 */
[----:B------:R-:W-:-:S03]  /*bacb0*/  IADD3 R48, P1, R3, R28, RZ ;  /* 0x0000001c03307210 */ /* 0x000fc60007f3e0ff */
[----:B------:R0:W-:Y:S02]  /*bacc0*/  STL [R1+0x578], R2 ;  /* 0x0005780201007387 */ /* 0x0001e40000100800 */
[----:B------:R-:W-:Y:S01]  /*bacd0*/  IMAD.X R49, R4, 0x1, R27, P1 ;  /* 0x0000000104317824 */ /* 0x000fe200008e061b */
[----:B---3--:R-:W-:Y:S01]  /*bace0*/  F2FP.SATFINITE.E4M3.F32.PACK_AB_MERGE_C R44, R39, R9, RZ ;  /* 0x00000009272c723e */ /* 0x008fe200048070ff */
[----:B0-----:R-:W3:Y:S04]  /*bacf0*/  LDL.LU R2, [R1+0x1208] ;  /* 0x0012080001027983 */ /* 0x001ee80000300800 */
[----:B------:R-:W3:Y:S04]  /*bad00*/  LDL.LU R47, [R1+0x120c] ;  /* 0x00120c00012f7983 */ /* 0x000ee80000300800 */
[----:B------:R0:W-:Y:S04]  /*bad10*/  STL.64 [R1+0x1778], R48 ;  /* 0x0017783001007387 */ /* 0x0001e80000100a00 */
[----:B------:R-:W3:Y:S04]  /*bad20*/  LDL.LU R9, [R1+0x560] ;  /* 0x0005600001097983 */ /* 0x000ee80000300800 */
[----:B------:R-:W3:Y:S01]  /*bad30*/  LDL.LU R39, [R1+0x564] ;  /* 0x0005640001277983 */ /* 0x000ee20000300800 */
[----:B0-----:R-:W-:-:S03]  /*bad40*/  IADD3 R48, P1, R3, R26, RZ ;  /* 0x0000001a03307210 */ /* 0x001fc60007f3e0ff */
[----:B------:R0:W-:Y:S02]  /*bad50*/  STL [R1+0x57c], R44 ;  /* 0x00057c2c01007387 */ /* 0x0001e40000100800 */
[----:B------:R-:W-:Y:S01]  /*bad60*/  IMAD.X R49, R4, 0x1, R25, P1 ;  /* 0x0000000104317824 */ /* 0x000fe200008e0619 */
[----:B0-----:R-:W-:-:S05]  /*bad70*/  F2FP.SATFINITE.E4M3.F32.PACK_AB_MERGE_C R44, R53, R52, RZ ;  /* 0x00000034352c723e */ /* 0x001fca00048070ff */
[----:B------:R0:W-:Y:S04]  /*bad80*/  STL [R1+0x570], R44 ;  /* 0x0005702c01007387 */ /* 0x0001e80000100800 */
[----:B------:R1:W-:Y:S01]  /*bad90*/  STL.64 [R1+0x1770], R48 ;  /* 0x0017703001007387 */ /* 0x0003e20000100a00 */
[----:B------:R-:W-:Y:S02]  /*bada0*/  F2FP.SATFINITE.E4M3.F32.PACK_AB_MERGE_C R50, R55, R54, RZ ;  /* 0x000000363732723e */ /* 0x000fe400048070ff */
[----:B0-----:R-:W-:Y:S02]  /*badb0*/  F2FP.SATFINITE.E4M3.F32.PACK_AB_MERGE_C R44, R57, R56, RZ ;  /* 0x00000038392c723e */ /* 0x001fe400048070ff */
        /* <DEDUP_REMOVED lines=9> */
[----:B------:R0:W-:Y:S01]  /*bae50*/  STL [R1+0x4d4], R44 ;  /* 0x0004d42c01007387 */ /* 0x0001e20000100800 */
[----:B------:R-:W-:Y:S01]  /*bae60*/  F2FP.SATFINITE.E4M3.F32.PACK_AB_MERGE_C R0, R8, R0, RZ ;  /* 0x000000000800723e */ /* 0x000fe200048070ff */
[----:B------:R-:W-:Y:S01]  /*bae70*/  IMAD.X R49, R4, 0x1, R21, P1 ;  /* 0x0000000104317824 */ /* 0x000fe200008e0615 */
[----:B0-----:R-:W-:Y:S02]  /*bae80*/  F2FP.SATFINITE.E4M3.F32.PACK_AB_MERGE_C R44, R45, R46, RZ ;  /* 0x0000002e2d2c723e */ /* 0x001fe400048070ff */
[----:B------:R-:W3:Y:S04]  /*bae90*/  LDL.LU R46, [R1+0x568] ;  /* 0x00056800012e7983 */ /* 0x000ee80000300800 */
[----:B------:R0:W-:Y:S04]  /*baea0*/  STL.64 [R1+0x1760], R48 ;  /* 0x0017603001007387 */ /* 0x0001e80000100a00 */
[----:B------:R-:W-:Y:S04]  /*baeb0*/  STL [R1+0x4e0], R44 ;  /* 0x0004e02c01007387 */ /* 0x000fe80000100800 */
[----:B------:R-:W3:Y:S01]  /*baec0*/  LDL.LU R45, [R1+0x56c] ;  /* 0x00056c00012d7983 */ /* 0x000ee20000300800 */
[----:B0-----:R-:W-:-:S03]  /*baed0*/  IADD3 R48, P1, R3, R20, RZ ;  /* 0x0000001403307210 */ /* 0x001fc60007f3e0ff */
[----:B------:R0:W-:Y:S02]  /*baee0*/  STL [R1+0x484], R0 ;  /* 0x0004840001007387 */ /* 0x0001e40000100800 */
[----:B------:R-:W-:Y:S02]  /*baef0*/  IMAD.X R49, R4, 0x1, R19, P1 ;  /* 0x0000000104317824 */ /* 0x000fe400008e0613 */
[----:B0-----:R-:W3:Y:S04]  /*baf00*/  LDL.LU R0, [R1+0x11f0] ;  /* 0x0011f00001007983 */ /* 0x001ee80000300800 */
[----:B------:R-:W3:Y:S04]  /*baf10*/  LDL.LU R8, [R1+0x11f4] ;  /* 0x0011f40001087983 */ /* 0x000ee80000300800 */
[----:B------:R-:W-:Y:S01]  /*baf20*/  STL.64 [R1+0x1758], R48 ;  /* 0x0017583001007387 */ /* 0x000fe20000100a00 */
[----:B--2---:R-:W-:-:S02]  /*baf30*/  F2FP.SATFINITE.E4M3.F32.PACK_AB_MERGE_C R44, R41, R40, RZ ;  /* 0x00000028292c723e */ /* 0x004fc400048070ff */
[----:B------:R-:W-:-:S05]  /*baf40*/  IADD3 R40, P1, R3, R18, RZ ;  /* 0x0000001203287210 */ /* 0x000fca0007f3e0ff */
[----:B------:R-:W-:Y:S01]  /*baf50*/  IMAD.X R41, R4, 0x1, R17, P1 ;  /* 0x0000000104297824 */ /* 0x000fe200008e0611 */
[----:B------:R-:W-:Y:S04]  /*baf60*/  STL [R1+0x488], R44 ;  /* 0x0004882c01007387 */ /* 0x000fe80000100800 */
[----:B------:R0:W-:Y:S04]  /*baf70*/  STL.64 [R1+0x1750], R40 ;  /* 0x0017502801007387 */ /* 0x0001e80000100a00 */
[----:B0-----:R-:W2:Y:S04]  /*baf80*/  LDL.LU R40, [R1+0x11f8] ;  /* 0x0011f80001287983 */ /* 0x001ea80000300800 */
[----:B------:R-:W2:Y:S01]  /*baf90*/  LDL.LU R41, [R1+0x11fc] ;  /* 0x0011fc0001297983 */ /* 0x000ea20000300800 */
[----:B----4-:R-:W-:-:S03]  /*bafa0*/  F2FP.SATFINITE.E4M3.F32.PACK_AB_MERGE_C R4, R43, R42, RZ ;  /* 0x0000002a2b04723e */ /* 0x010fc600048070ff */
[----:B------:R-:W4:Y:S04]  /*bafb0*/  LDL.LU R42, [R1+0x11e0] ;  /* 0x0011e000012a7983 */ /* 0x000f280000300800 */
[----:B------:R-:W4:Y:S01]  /*bafc0*/  LDL.LU R43, [R1+0x11e4] ;  /* 0x0011e400012b7983 */ /* 0x000f220000300800 */
[----:B---3--:R-:W-:-:S03]  /*bafd0*/  F2FP.SATFINITE.E4M3.F32.PACK_AB_MERGE_C R2, R47, R2, RZ ;  /* 0x000000022f02723e */ /* 0x008fc600048070ff */
[----:B------:R-:W-:Y:S04]  /*bafe0*/  STL [R1+0x444], R4 ;  /* 0x0004440401007387 */ /* 0x000fe80000100800 */
[----:B------:R0:W-:Y:S04]  /*baff0*/  STL [R1+0x450], R2 ;  /* 0x0004500201007387 */ /* 0x0001e80000100800 */
[----:B------:R-:W3:Y:S04]  /*bb000*/  LDL.LU R49, [R1+0x11e8] ;  /* 0x0011e80001317983 */ /* 0x000ee80000300800 */
[----:B------:R-:W3:Y:S01]  /*bb010*/  LDL.LU R50, [R1+0x11ec] ;  /* 0x0011ec0001327983 */ /* 0x000ee20000300800 */
[----:B0-----:R-:W-:-:S05]  /*bb020*/  F2FP.SATFINITE.E4M3.F32.PACK_AB_MERGE_C R2, R39, R9, RZ ;  /* 0x000000092702723e */ /* 0x001fca00048070ff */
[----:B------:R0:W-:Y:S04]  /*bb030*/  STL [R1+0x210], R2 ;  /* 0x0002100201007387 */ /* 0x0001e80000100800 */
[----:B------:R-:W3:Y:S04]  /*bb040*/  LDL.LU R52, [R1+0x11d0] ;  /* 0x0011d00001347983 */ /* 0x000ee80000300800 */
[----:B------:R-:W3:Y:S01]  /*bb050*/  LDL.LU R53, [R1+0x11d4] ;  /* 0x0011d40001357983 */ /* 0x000ee20000300800 */
[----:B------:R-:W-:Y:S01]  /*bb060*/  VIADD R3, R3, UR6 ;  /* 0x0000000603037c36 */ /* 0x000fe20008000000 */
[----:B------:R-:W-:-:S02]  /*bb070*/  ULDC UR6, c[0x0][0x248] ;  /* 0x0000920000067ab9 */ /* 0x000fc40000000800 */
[----:B------:R-:W3:Y:S04]  /*bb080*/  LDL.LU R54, [R1+0x11d8] ;  /* 0x0011d80001367983 */ /* 0x000ee80000300800 */
[----:B------:R-:W3:Y:S01]  /*bb090*/  LDL.LU R55, [R1+0x11dc] ;  /* 0x0011dc0001377983 */ /* 0x000ee20000300800 */
[----:B------:R-:W-:Y:S02]  /*bb0a0*/  SHF.R.S32.HI R4, RZ, 0x1f, R3 ;  /* 0x0000001fff047819 */ /* 0x000fe40000011403 */
[----:B------:R-:W-:Y:S01]  /*bb0b0*/  IADD3 R58, P1, R3, R16, RZ ;  /* 0x00000010033a7210 */ /* 0x000fe20007f3e0ff */
[----:B------:R-:W3:Y:S04]  /*bb0c0*/  LDL.LU R56, [R1+0x11c0] ;  /* 0x0011c00001387983 */ /* 0x000ee80000300800 */
[----:B------:R-:W3:Y:S01]  /*bb0d0*/  LDL.LU R57, [R1+0x11c4] ;  /* 0x0011c40001397983 */ /* 0x000ee20000300800 */
[----:B------:R-:W-:-:S03]  /*bb0e0*/  IMAD.X R59, R4, 0x1, R38, P1 ;  /* 0x00000001043b7824 */ /* 0x000fc600008e0626 */
[----:B------:R-:W3:Y:S04]  /*bb0f0*/  LDL.LU R60, [R1+0x11c8] ;  /* 0x0011c800013c7983 */ /* 0x000ee80000300800 */
[----:B------:R-:W3:Y:S04]  /*bb100*/  LDL.LU R61, [R1+0x11cc] ;  /* 0x0011cc00013d7983 */ /* 0x000ee80000300800 */
[----:B------:R-:W3:Y:S01]  /*bb110*/  LDL.LU R9, [R1+0x11b0] ;  /* 0x0011b00001097983 */ /* 0x000ee20000300800 */
[----:B------:R-:W-:-:S03]  /*bb120*/  IADD3 R44, P1, R3, R15, RZ ;  /* 0x0000000f032c7210 */ /* 0x000fc60007f3e0ff */
[----:B------:R1:W-:Y:S04]  /*bb130*/  STL.64 [R1+0x1748], R58 ;  /* 0x0017483a01007387 */ /* 0x0003e80000100a00 */
[----:B------:R-:W3:Y:S01]  /*bb140*/  LDL.LU R39, [R1+0x11b4] ;  /* 0x0011b40001277983 */ /* 0x000ee20000300800 */
[----:B0-----:R-:W-:Y:S01]  /*bb150*/  F2FP.SATFINITE.E4M3.F32.PACK_AB_MERGE_C R2, R45, R46, RZ ;  /* 0x0000002e2d02723e */ /* 0x001fe200048070ff */
[----:B------:R-:W-:-:S04]  /*bb160*/  IMAD.X R45, R4, 0x1, R37, P1 ;  /* 0x00000001042d7824 */ /* 0x000fc800008e0625 */
[----:B------:R0:W-:Y:S01]  /*bb170*/  STL [R1+0x21c], R2 ;  /* 0x00021c0201007387 */ /* 0x0001e20000100800 */
[----:B------:R-:W-:-:S05]  /*bb180*/  F2FP.SATFINITE.E4M3.F32.PACK_AB_MERGE_C R0, R8, R0, RZ ;  /* 0x000000000800723e */ /* 0x000fca00048070ff */
[----:B------:R2:W-:Y:S04]  /*bb190*/  STL [R1+0x5140], R0 ;  /* 0x0051400001007387 */ /* 0x0005e80000100800 */
[----:B-1----:R-:W3:Y:S04]  /*bb1a0*/  LDL.LU R58, [R1+0x11b8] ;  /* 0x0011b800013a7983 */ /* 0x002ee80000300800 */
[----:B------:R-:W3:Y:S04]  /*bb1b0*/  LDL.LU R59, [R1+0x11bc] ;  /* 0x0011bc00013b7983 */ /* 0x000ee80000300800 */
[----:B0-----:R-:W3:Y:S04]  /*bb1c0*/  LDL.LU R2, [R1+0x11a0] ;  /* 0x0011a00001027983 */ /* 0x001ee80000300800 */
[----:B------:R-:W-:Y:S04]  /*bb1d0*/  STL.64 [R1+0x1740], R44 ;  /* 0x0017402c01007387 */ /* 0x000fe80000100a00 */
[----:B------:R-:W3:Y:S01]  /*bb1e0*/  LDL.LU R47, [R1+0x11a4] ;  /* 0x0011a400012f7983 */ /* 0x000ee20000300800 */
[----:B--2---:R-:W-:-:S03]  /*bb1f0*/  F2FP.SATFINITE.E4M3.F32.PACK_AB_MERGE_C R0, R41, R40, RZ ;  /* 0x000000282900723e */ /* 0x004fc600048070ff */
[----:B------:R-:W2:Y:S04]  /*bb200*/  LDL.LU R40, [R1+0x11a8] ;  /* 0x0011a80001287983 */ /* 0x000ea80000300800 */
[----:B------:R-:W2:Y:S04]  /*bb210*/  LDL.LU R41, [R1+0x11ac] ;  /* 0x0011ac0001297983 */ /* 0x000ea80000300800 */
[----:B------:R4:W-:Y:S02]  /*bb220*/  STL [R1+0x5168], R0 ;  /* 0x0051680001007387 */ /* 0x0009e40000100800 */
[----:B----4-:R-:W-:-:S02]  /*bb230*/  F2FP.SATFINITE.E4M3.F32.PACK_AB_MERGE_C R0, R43, R42, RZ ;  /* 0x0000002a2b00723e */ /* 0x010fc400048070ff */
[----:B------:R-:W-:-:S03]  /*bb240*/  IADD3 R42, P1, R3, R14, RZ ;  /* 0x0000000e032a7210 */ /* 0x000fc60007f3e0ff */
[----:B------:R0:W-:Y:S02]  /*bb250*/  STL [R1+0x5060], R0 ;  /* 0x0050600001007387 */ /* 0x0001e40000100800 */
[----:B------:R-:W-:Y:S02]  /*bb260*/  IMAD.X R43, R4, 0x1, R13, P1 ;  /* 0x00000001042b7824 */ /* 0x000fe400008e060d */
[----:B------:R-:W4:Y:S04]  /*bb270*/  LDL.LU R46, [R1+0x1190] ;  /* 0x00119000012e7983 */ /* 0x000f280000300800 */
[----:B------:R-:W4:Y:S04]  /*bb280*/  LDL.LU R45, [R1+0x1194] ;  /* 0x00119400012d7983 */ /* 0x000f280000300800 */
[----:B0-----:R-:W4:Y:S04]  /*bb290*/  LDL.LU R0, [R1+0x1198] ;  /* 0x0011980001007983 */ /* 0x001f280000300800 */
[----:B------:R0:W-:Y:S04]  /*bb2a0*/  STL.64 [R1+0x1738], R42 ;  /* 0x0017382a01007387 */ /* 0x0001e80000100a00 */
[----:B------:R-:W4:Y:S01]  /*bb2b0*/  LDL.LU R8, [R1+0x119c] ;  /* 0x00119c0001087983 */ /* 0x000f220000300800 */
[----:B------:R-:W-:-:S03]  /*bb2c0*/  IADD3 R48, P1, R3, R12, RZ ;  /* 0x0000000c03307210 */ /* 0x000fc60007f3e0ff */
[----:B0-----:R-:W4:Y:S04]  /*bb2d0*/  LDL.LU R42, [R1+0x1180] ;  /* 0x00118000012a7983 */ /* 0x001f280000300800 */
[----:B------:R-:W4:Y:S01]  /*bb2e0*/  LDL.LU R43, [R1+0x1184] ;  /* 0x00118400012b7983 */ /* 0x000f220000300800 */
[----:B---3--:R-:W-:Y:S01]  /*bb2f0*/  F2FP.SATFINITE.E4M3.F32.PACK_AB_MERGE_C R50, R50, R49, RZ ;  /* 0x000000313232723e */ /* 0x008fe200048070ff */
[----:B------:R-:W-:Y:S01]  /*bb300*/  IMAD.X R49, R4, 0x1, R11, P1 ;  /* 0x0000000104317824 */ /* 0x000fe200008e060b */
[----:B------:R-:W-:-:S03]  /*bb310*/  F2FP.SATFINITE.E4M3.F32.PACK_AB_MERGE_C R44, R53, R52, RZ ;  /* 0x00000034352c723e */ /* 0x000fc600048070ff */
[----:B------:R0:W-:Y:S04]  /*bb320*/  STL [R1+0x5070], R50 ;  /* 0x0050703201007387 */ /* 0x0001e80000100800 */
[----:B------:R1:W-:Y:S04]  /*bb330*/  STL [R1+0x4f5c], R44 ;  /* 0x004f5c2c01007387 */ /* 0x0003e80000100800 */
[----:B------:R3:W-:Y:S01]  /*bb340*/  STL.64 [R1+0x1730], R48 ;  /* 0x0017303001007387 */ /* 0x0007e20000100a00 */
[----:B0-----:R-:W-:Y:S02]  /*bb350*/  F2FP.SATFINITE.E4M3.F32.PACK_AB_MERGE_C R50, R55, R54, RZ ;  /* 0x000000363732723e */ /* 0x001fe400048070ff */
[----:B-1----:R-:W-:-:S03]  /*bb360*/  F2FP.SATFINITE.E4M3.F32.PACK_AB_MERGE_C R44, R57, R56, RZ ;  /* 0x00000038392c723e */ /* 0x002fc600048070ff */
[----:B------:R-:W-:Y:S01]  /*bb370*/  STL [R1+0x4f90], R50 ;  /* 0x004f903201007387 */ /* 0x000fe20000100800 */
[----:B---3--:R-:W-:-:S03]  /*bb380*/  IADD3 R48, P1, R3, R10, RZ ;  /* 0x0000000a03307210 */ /* 0x008fc60007f3e0ff */
[----:B------:R0:W-:Y:S02]  /*bb390*/  STL.64 [R1+0x5a28], R10 ;  /* 0x005a280a01007387 */ /* 0x0001e40000100a00 */
[----:B------:R-:W-:Y:S02]  /*bb3a0*/  IMAD.X R49, R4, 0x1, R7, P1 ;  /* 0x0000000104317824 */ /* 0x000fe400008e0607 */
[----:B------:R-:W-:Y:S01]  /*bb3b0*/  STL [R1+0x4ec4], R44 ;  /* 0x004ec42c01007387 */ /* 0x000fe20000100800 */
[----:B0-----:R-:W-:-:S03]  /*bb3c0*/  F2FP.SATFINITE.E4M3.F32.PACK_AB_MERGE_C R10, R61, R60, RZ ;  /* 0x0000003c3d0a723e */ /* 0x001fc600048070ff */
[----:B------:R-:W3:Y:S04]  /*bb3d0*/  LDL.LU R60, [R1+0x1188] ;  /* 0x00118800013c7983 */ /* 0x000ee80000300800 */
[----:B------:R-:W-:Y:S01]  /*bb3e0*/  STL.64 [R1+0x1728], R48 ;  /* 0x0017283001007387 */ /* 0x000fe20000100a00 */
[----:B------:R-:W-:-:S03]  /*bb3f0*/  F2FP.SATFINITE.E4M3.F32.PACK_AB_MERGE_C R9, R39, R9, RZ ;  /* 0x000000092709723e */ /* 0x000fc600048070ff */
[----:B------:R0:W-:Y:S04]  /*bb400*/  STL [R1+0x4ed8], R10 ;  /* 0x004ed80a01007387 */ /* 0x0001e80000100800 */
[----:B------:R-:W3:Y:S01]  /*bb410*/  LDL.LU R61, [R1+0x118c] ;  /* 0x00118c00013d7983 */ /* 0x000ee20000300800 */
[----:B0-----:R-:W-:-:S03]  /*bb420*/  IADD3 R10, P1, R3, R6, RZ ;  /* 0x00000006030a7210 */ /* 0x001fc60007f3e0ff */
[----:B------:R0:W-:Y:S02]  /*bb430*/  STL [R1+0x4e18], R9 ;  /* 0x004e180901007387 */ /* 0x0001e40000100800 */
[----:B------:R-:W-:Y:S02]  /*bb440*/  IMAD.X R11, R4, 0x1, R5, P1 ;  /* 0x00000001040b7824 */ /* 0x000fe400008e0605 */
[----:B0-----:R-:W3:Y:S04]  /*bb450*/  LDL.LU R9, [R1+0x1170] ;  /* 0x0011700001097983 */ /* 0x001ee80000300800 */
[----:B------:R-:W3:Y:S04]  /*bb460*/  LDL.LU R39, [R1+0x1174] ;  /* 0x0011740001277983 */ /* 0x000ee80000300800 */
[----:B------:R0:W-:Y:S01]  /*bb470*/  STL.64 [R1+0x1720], R10 ;  /* 0x0017200a01007387 */ /* 0x0001e20000100a00 */
[----:B------:R-:W-:-:S02]  /*bb480*/  F2FP.SATFINITE.E4M3.F32.PACK_AB_MERGE_C R44, R59, R58, RZ ;  /* 0x0000003a3b2c723e */ /* 0x000fc400048070ff */
[----:B------:R-:W-:Y:S02]  /*bb490*/  F2FP.SATFINITE.E4M3.F32.PACK_AB_MERGE_C R2, R47, R2, RZ ;  /* 0x000000022f02723e */ /* 0x000fe400048070ff */
[----:B0-----:R-:W-:Y:S01]  /*bb4a0*/  IADD3 R10, P1, R3, R36, RZ ;  /* 0x00000024030a7210 */ /* 0x001fe20007f3e0ff */
[----:B------:R-:W-:Y:S04]  /*bb4b0*/  STL [R1+0x521c], R44 ;  /* 0x00521c2c01007387 */ /* 0x000fe80000100800 */
[----:B------:R-:W-:Y:S01]  /*bb4c0*/  IMAD.X R11, R4, 0x1, R35, P1 ;  /* 0x00000001040b7824 */ /* 0x000fe200008e0623 */
[----:B------:R0:W-:Y:S04]  /*bb4d0*/  STL [R1+0x4d84], R2 ;  /* 0x004d840201007387 */ /* 0x0001e80000100800 */
[----:B------:R2:W-:Y:S04]  /*bb4e0*/  STL.64 [R1+0x1718], R10 ;  /* 0x0017180a01007387 */ /* 0x0005e80000100a00 */
[----:B0-----:R-:W3:Y:S04]  /*bb4f0*/  LDL.LU R2, [R1+0x1178] ;  /* 0x0011780001027983 */ /* 0x001ee80000300800 */
[----:B------:R-:W3:Y:S01]  /*bb500*/  LDL.LU R47, [R1+0x117c] ;  /* 0x00117c00012f7983 */ /* 0x000ee20000300800 */
[----:B--2---:R-:W-:-:S05]  /*bb510*/  F2FP.SATFINITE.E4M3.F32.PACK_AB_MERGE_C R10, R41, R40, RZ ;  /* 0x00000028290a723e */ /* 0x004fca00048070ff */
[----:B------:R0:W-:Y:S04]  /*bb520*/  STL [R1+0x4da8], R10 ;  /* 0x004da80a01007387 */ /* 0x0001e80000100800 */
[----:B------:R-:W2:Y:S04]  /*bb530*/  LDL.LU R40, [R1+0x1160] ;  /* 0x0011600001287983 */ /* 0x000ea80000300800 */
[----:B------:R-:W2:Y:S01]  /*bb540*/  LDL.LU R41, [R1+0x1164] ;  /* 0x0011640001297983 */ /* 0x000ea20000300800 */
[----:B0-----:R-:W-:-:S05]  /*bb550*/  IADD3 R10, P1, R3, R34, RZ ;  /* 0x00000022030a7210 */ /* 0x001fca0007f3e0ff */
[----:B------:R-:W-:Y:S01]  /*bb560*/  IMAD.X R11, R4, 0x1, R33, P1 ;  /* 0x00000001040b7824 */ /* 0x000fe200008e0621 */
[----:B----4-:R-:W-:-:S05]  /*bb570*/  F2FP.SATFINITE.E4M3.F32.PACK_AB_MERGE_C R44, R45, R46, RZ ;  /* 0x0000002e2d2c723e */ /* 0x010fca00048070ff */
[----:B------:R-:W-:Y:S04]  /*bb580*/  STL [R1+0x5f4], R44 ;  /* 0x0005f42c01007387 */ /* 0x000fe80000100800 */
[----:B------:R-:W4:Y:S01]  /*bb590*/  LDL.LU R46, [R1+0x1168] ;  /* 0x00116800012e7983 */ /* 0x000f220000300800 */
[----:B------:R-:W-:-:S03]  /*bb5a0*/  F2FP.SATFINITE.E4M3.F32.PACK_AB_MERGE_C R8, R8, R0, RZ ;  /* 0x000000000808723e */ /* 0x000fc600048070ff */
[----:B------:R-:W-:Y:S04]  /*bb5b0*/  STL.64 [R1+0x1710], R10 ;  /* 0x0017100a01007387 */ /* 0x000fe80000100a00 */
[----:B------:R-:W-:Y:S04]  /*bb5c0*/  STL [R1+0x604], R8 ;  /* 0x0006040801007387 */ /* 0x000fe80000100800 */
[----:B------:R-:W4:Y:S01]  /*bb5d0*/  LDL.LU R45, [R1+0x116c] ;  /* 0x00116c00012d7983 */ /* 0x000f220000300800 */
[----:B------:R-:W-:-:S05]  /*bb5e0*/  F2FP.SATFINITE.E4M3.F32.PACK_AB_MERGE_C R0, R43, R42, RZ ;  /* 0x0000002a2b00723e */ /* 0x000fca00048070ff */
[----:B------:R0:W-:Y:S04]  /*bb5f0*/  STL [R1+0x594], R0 ;  /* 0x0005940001007387 */ /* 0x0001e80000100800 */
[----:B------:R-:W4:Y:S04]  /*bb600*/  LDL.LU R52, [R1+0x1150] ;  /* 0x0011500001347983 */ /* 0x000f280000300800 */
[----:B------:R-:W4:Y:S04]  /*bb610*/  LDL.LU R53, [R1+0x1154] ;  /* 0x0011540001357983 */ /* 0x000f280000300800 */
[----:B------:R-:W4:Y:S04]  /*bb620*/  LDL.LU R54, [R1+0x1158] ;  /* 0x0011580001367983 */ /* 0x000f280000300800 */
[----:B------:R-:W4:Y:S04]  /*bb630*/  LDL.LU R55, [R1+0x115c] ;  /* 0x00115c0001377983 */ /* 0x000f280000300800 */
[----:B------:R-:W4:Y:S04]  /*bb640*/  LDL.LU R56, [R1+0x1140] ;  /* 0x0011400001387983 */ /* 0x000f280000300800 */
[----:B------:R-:W4:Y:S04]  /*bb650*/  LDL.LU R57, [R1+0x1144] ;  /* 0x0011440001397983 */ /* 0x000f280000300800 */
[----:B0-----:R-:W4:Y:S01]  /*bb660*/  LDL.LU R0, [R1+0x1148] ;  /* 0x0011480001007983 */ /* 0x001f220000300800 */
[----:B------:R-:W-:-:S03]  /*bb670*/  IADD3 R10, P1, R3, R32, RZ ;  /* 0x00000020030a7210 */ /* 0x000fc60007f3e0ff */
[----:B------:R-:W4:Y:S04]  /*bb680*/  LDL.LU R8, [R1+0x114c] ;  /* 0x00114c0001087983 */ /* 0x000f280000300800 */
[----:B------:R-:W4:Y:S04]  /*bb690*/  LDL.LU R42, [R1+0x1130] ;  /* 0x00113000012a7983 */ /* 0x000f280000300800 */
[----:B------:R-:W4:Y:S01]  /*bb6a0*/  LDL.LU R43, [R1+0x1134] ;  /* 0x00113400012b7983 */ /* 0x000f220000300800 */
[----:B------:R-:W-:-:S05]  /*bb6b0*/  IMAD.X R11, R4, 0x1, R31, P1 ;  /* 0x00000001040b7824 */ /* 0x000fca00008e061f */
[----:B------:R3:W-:Y:S04]  /*bb6c0*/  STL.64 [R1+0x1708], R10 ;  /* 0x0017080a01007387 */ /* 0x0007e80000100a00 */
[----:B------:R-:W4:Y:S01]  /*bb6d0*/  LDL.LU R58, [R1+0x1138] ;  /* 0x00113800013a7983 */ /* 0x000f220000300800 */
[----:B---3--:R-:W-:-:S05]  /*bb6e0*/  F2FP.SATFINITE.E4M3.F32.PACK_AB_MERGE_C R10, R61, R60, RZ ;  /* 0x0000003c3d0a723e */ /* 0x008fca00048070ff */
[----:B------:R0:W-:Y:S04]  /*bb6f0*/  STL [R1+0x598], R10 ;  /* 0x0005980a01007387 */ /* 0x0001e80000100800 */
[----:B------:R-:W3:Y:S01]  /*bb700*/  LDL.LU R59, [R1+0x113c] ;  /* 0x00113c00013b7983 */ /* 0x000ee20000300800 */
[----:B------:R-:W-:Y:S02]  /*bb710*/  F2FP.SATFINITE.E4M3.F32.PACK_AB_MERGE_C R9, R39, R9, RZ ;  /* 0x000000092709723e */ /* 0x000fe400048070ff */
[----:B0-----:R-:W-:-:S03]  /*bb720*/  IADD3 R10, P1, R3, R30, RZ ;  /* 0x0000001e030a7210 */ /* 0x001fc60007f3e0ff */
[----:B------:R0:W-:Y:S04]  /*bb730*/  STL [R1+0x56c], R9 ;  /* 0x00056c0901007387 */ /* 0x0001e80000100800 */
[----:B------:R-:W3:Y:S01]  /*bb740*/  LDL.LU R60, [R1+0x1120] ;  /* 0x00112000013c7983 */ /* 0x000ee20000300800 */
[----:B------:R-:W-:-:S03]  /*bb750*/  IMAD.X R11, R4, 0x1, R29, P1 ;  /* 0x00000001040b7824 */ /* 0x000fc600008e061d */
[----:B------:R-:W3:Y:S04]  /*bb760*/  LDL.LU R61, [R1+0x1124] ;  /* 0x00112400013d7983 */ /* 0x000ee80000300800 */
[----:B0-----:R-:W3:Y:S04]  /*bb770*/  LDL.LU R9, [R1+0x1128] ;  /* 0x0011280001097983 */ /* 0x001ee80000300800 */
[----:B------:R-:W3:Y:S04]  /*bb780*/  LDL.LU R39, [R1+0x112c] ;  /* 0x00112c0001277983 */ /* 0x000ee80000300800 */
[----:B------:R0:W-:Y:S02]  /*bb790*/  STL.64 [R1+0x1700], R10 ;  /* 0x0017000a01007387 */ /* 0x0001e40000100a00 */
[----:B0-----:R-:W-:-:S02]  /*bb7a0*/  F2FP.SATFINITE.E4M3.F32.PACK_AB_MERGE_C R11, R47, R2, RZ ;  /* 0x000000022f0b723e */ /* 0x001fc400048070ff */
[----:B------:R-:W3:Y:S04]  /*bb7b0*/  LDL.LU R2, [R1+0x1110] ;  /* 0x0011100001027983 */ /* 0x000ee80000300800 */
[----:B------:R-:W-:Y:S04]  /*bb7c0*/  STL [R1+0x580], R11 ;  /* 0x0005800b01007387 */ /* 0x000fe80000100800 */
[----:B------:R-:W3:Y:S01]  /*bb7d0*/  LDL.LU R47, [R1+0x1114] ;  /* 0x00111400012f7983 */ /* 0x000ee20000300800 */
[----:B--2---:R-:W-:-:S05]  /*bb7e0*/  F2FP.SATFINITE.E4M3.F32.PACK_AB_MERGE_C R10, R41, R40, RZ ;  /* 0x00000028290a723e */ /* 0x004fca00048070ff */
[----:B------:R0:W-:Y:S04]  /*bb7f0*/  STL [R1+0x564], R10 ;  /* 0x0005640a01007387 */ /* 0x0001e80000100800 */
[----:B------:R-:W2:Y:S04]  /*bb800*/  LDL.LU R40, [R1+0x1118] ;  /* 0x0011180001287983 */ /* 0x000ea80000300800 */
[----:B------:R-:W2:Y:S01]  /*bb810*/  LDL.LU R41, [R1+0x111c] ;  /* 0x00111c0001297983 */ /* 0x000ea20000300800 */
[----:B0-----:R-:W-:-:S05]  /*bb820*/  IADD3 R10, P1, R3, R28, RZ ;  /* 0x0000001c030a7210 */ /* 0x001fca0007f3e0ff */
[----:B------:R-:W-:-:S05]  /*bb830*/  IMAD.X R11, R4, 0x1, R27, P1 ;  /* 0x00000001040b7824 */ /* 0x000fca00008e061b */
[----:B------:R4:W-:Y:S02]  /*bb840*/  STL.64 [R1+0x16f8], R10 ;  /* 0x0016f80a01007387 */ /* 0x0009e40000100a00 */
[----:B----4-:R-:W-:Y:S02]  /*bb850*/  F2FP.SATFINITE.E4M3.F32.PACK_AB_MERGE_C R10, R45, R46, RZ ;  /* 0x0000002e2d0a723e */ /* 0x010fe400048070ff */
        /* <DEDUP_REMOVED lines=12> */
[----:B------:R-:W-:Y:S02]  /*bb920*/  STL [R1+0x4dc], R44 ;  /* 0x0004dc2c01007387 */ /* 0x000fe40000100800 */
[----:B------:R-:W-:Y:S01]  /*bb930*/  IMAD.X R11, R4, 0x1, R23, P1 ;  /* 0x00000001040b7824 */ /* 0x000fe200008e0617 */
[----:B------:R-:W-:-:S04]  /*bb940*/  F2FP.SATFINITE.E4M3.F32.PACK_AB_MERGE_C R8, R8, R0, RZ ;  /* 0x000000000808723e */ /* 0x000fc800048070ff */
[----:B------:R0:W-:Y:S04]  /*bb950*/  STL.64 [R1+0x16e8], R10 ;  /* 0x0016e80a01007387 */ /* 0x0001e80000100a00 */
[----:B------:R-:W4:Y:S04]  /*bb960*/  LDL.LU R0, [R1+0x558] ;  /* 0x0005580001007983 */ /* 0x000f280000300800 */
[----:B------:R1:W-:Y:S01]  /*bb970*/  STL [R1+0x5248], R8 ;  /* 0x0052480801007387 */ /* 0x0003e20000100800 */
[----:B0-----:R-:W-:-:S03]  /*bb980*/  F2FP.SATFINITE.E4M3.F32.PACK_AB_MERGE_C R10, R43, R42, RZ ;  /* 0x0000002a2b0a723e */ /* 0x001fc600048070ff */
[----:B-1----:R-:W4:Y:S04]  /*bb990*/  LDL.LU R8, [R1+0x55c] ;  /* 0x00055c0001087983 */ /* 0x002f280000300800 */
[----:B------:R0:W-:Y:S04]  /*bb9a0*/  STL [R1+0x48c], R10 ;  /* 0x00048c0a01007387 */ /* 0x0001e80000100800 */
[----:B------:R-:W4:Y:S04]  /*bb9b0*/  LDL.LU R42, [R1+0x1100] ;  /* 0x00110000012a7983 */ /* 0x000f280000300800 */
[----:B------:R-:W4:Y:S01]  /*bb9c0*/  LDL.LU R43, [R1+0x1104] ;  /* 0x00110400012b7983 */ /* 0x000f220000300800 */
[----:B0-----:R-:W-:-:S05]  /*bb9d0*/  IADD3 R10, P1, R3, R22, RZ ;  /* 0x00000016030a7210 */ /* 0x001fca0007f3e0ff */
[----:B------:R-:W-:Y:S01]  /*bb9e0*/  IMAD.X R11, R4, 0x1, R21, P1 ;  /* 0x00000001040b7824 */ /* 0x000fe200008e0615 */
[----:B---3--:R-:W-:-:S04]  /*bb9f0*/  F2FP.SATFINITE.E4M3.F32.PACK_AB_MERGE_C R48, R59, R58, RZ ;  /* 0x0000003a3b30723e */ /* 0x008fc800048070ff */
[----:B------:R0:W-:Y:S01]  /*bba00*/  STL.64 [R1+0x16e0], R10 ;  /* 0x0016e00a01007387 */ /* 0x0001e20000100a00 */
[----:B------:R-:W-:-:S03]  /*bba10*/  F2FP.SATFINITE.E4M3.F32.PACK_AB_MERGE_C R44, R61, R60, RZ ;  /* 0x0000003c3d2c723e */ /* 0x000fc600048070ff */
[----:B------:R-:W-:Y:S01]  /*bba20*/  STL [R1+0x490], R48 ;  /* 0x0004903001007387 */ /* 0x000fe20000100800 */
[----:B0-----:R-:W-:-:S03]  /*bba30*/  IADD3 R10, P1, R3, R20, RZ ;  /* 0x00000014030a7210 */ /* 0x001fc60007f3e0ff */
[----:B------:R-:W-:Y:S02]  /*bba40*/  STL [R1+0x44c], R44 ;  /* 0x00044c2c01007387 */ /* 0x000fe40000100800 */
[----:B------:R-:W-:Y:S01]  /*bba50*/  IMAD.X R11, R4, 0x1, R19, P1 ;  /* 0x00000001040b7824 */ /* 0x000fe200008e0613 */
[----:B------:R-:W-:-:S04]  /*bba60*/  F2FP.SATFINITE.E4M3.F32.PACK_AB_MERGE_C R9, R39, R9, RZ ;  /* 0x000000092709723e */ /* 0x000fc800048070ff */
[----:B------:R0:W-:Y:S04]  /*bba70*/  STL.64 [R1+0x16d8], R10 ;  /* 0x0016d80a01007387 */ /* 0x0001e80000100a00 */
[----:B------:R1:W-:Y:S01]  /*bba80*/  STL [R1+0x454], R9 ;  /* 0x0004540901007387 */ /* 0x0003e20000100800 */
[----:B0-----:R-:W-:-:S03]  /*bba90*/  IADD3 R10, P1, R3, R18, RZ ;  /* 0x00000012030a7210 */ /* 0x001fc60007f3e0ff */
[----:B-1----:R-:W3:Y:S02]  /*bbaa0*/  LDL.LU R9, [R1+0x1108] ;  /* 0x0011080001097983 */ /* 0x002ee40000300800 */
[----:B------:R-:W-:Y:S01]  /*bbab0*/  IMAD.X R11, R4, 0x1, R17, P1 ;  /* 0x00000001040b7824 */ /* 0x000fe200008e0611 */
[----:B------:R-:W-:Y:S01]  /*bbac0*/  F2FP.SATFINITE.E4M3.F32.PACK_AB_MERGE_C R4, R47, R2, RZ ;  /* 0x000000022f04723e */ /* 0x000fe200048070ff */
[----:B------:R-:W3:Y:S04]  /*bbad0*/  LDL.LU R39, [R1+0x110c] ;  /* 0x00110c0001277983 */ /* 0x000ee80000300800 */
[----:B------:R-:W-:Y:S01]  /*bbae0*/  STL.64 [R1+0x16d0], R10 ;  /* 0x0016d00a01007387 */ /* 0x000fe20000100a00 */
[----:B--2---:R-:W-:-:S03]  /*bbaf0*/  F2FP.SATFINITE.E4M3.F32.PACK_AB_MERGE_C R2, R41, R40, RZ ;  /* 0x000000282902723e */ /* 0x004fc600048070ff */
[----:B------:R-:W2:Y:S04]  /*bbb00*/  LDL.LU R40, [R1+0x10f0] ;  /* 0x0010f00001287983 */ /* 0x000ea80000300800 */
[----:B------:R0:W-:Y:S04]  /*bbb10*/  STL [R1+0x404], R4 ;  /* 0x0004040401007387 */ /* 0x0001e80000100800 */
[----:B------:R-:W2:Y:S01]  /*bbb20*/  LDL.LU R41, [R1+0x10f4] ;  /* 0x0010f40001297983 */ /* 0x000ea20000300800 */
[----:B------:R-:W-:Y:S01]  /*bbb30*/  VIADD R3, R3, UR6 ;  /* 0x0000000603037c36 */ /* 0x000fe20008000000 */
[----:B------:R-:W-:-:S02]  /*bbb40*/  ULDC UR6, c[0x0][0x248] ;  /* 0x0000920000067ab9 */ /* 0x000fc40000000800 */
[----:B------:R4:W-:Y:S02]  /*bbb50*/  STL [R1+0x414], R2 ;  /* 0x0004140201007387 */ /* 0x0009e40000100800 */
[----:B0-----:R-:W-:Y:S02]  /*bbb60*/  SHF.R.S32.HI R4, RZ, 0x1f, R3 ;  /* 0x0000001fff047819 */ /* 0x001fe40000011403 */
[----:B------:R-:W2:Y:S01]  /*bbb70*/  LDL.LU R49, [R1+0x10f8] ;  /* 0x0010f80001317983 */ /* 0x000ea20000300800 */
[----:B------:R-:W-:-:S03]  /*bbb80*/  IADD3 R10, P1, R3, R16, RZ ;  /* 0x00000010030a7210 */ /* 0x000fc60007f3e0ff */
[----:B------:R-:W2:Y:S01]  /*bbb90*/  LDL.LU R50, [R1+0x10fc] ;  /* 0x0010fc0001327983 */ /* 0x000ea20000300800 */
[----:B----4-:R-:W-:Y:S01]  /*bbba0*/  F2FP.SATFINITE.E4M3.F32.PACK_AB_MERGE_C R2, R45, R46, RZ ;  /* 0x0000002e2d02723e */ /* 0x010fe200048070ff */
[----:B------:R-:W-:-:S04]  /*bbbb0*/  IMAD.X R11, R4, 0x1, R38, P1 ;  /* 0x00000001040b7824 */ /* 0x000fc800008e0626 */
[----:B------:R0:W-:Y:S04]  /*bbbc0*/  STL [R1+0x208], R2 ;  /* 0x0002080201007387 */ /* 0x0001e80000100800 */
[----:B------:R-:W4:Y:S04]  /*bbbd0*/  LDL.LU R52, [R1+0x10e0] ;  /* 0x0010e00001347983 */ /* 0x000f280000300800 */
[----:B------:R-:W4:Y:S04]  /*bbbe0*/  LDL.LU R53, [R1+0x10e4] ;  /* 0x0010e40001357983 */ /* 0x000f280000300800 */
[----:B------:R-:W4:Y:S04]  /*bbbf0*/  LDL.LU R61, [R1+0x10e8] ;  /* 0x0010e800013d7983 */ /* 0x000f280000300800 */
[----:B0-----:R-:W4:Y:S04]  /*bbc00*/  LDL.LU R2, [R1+0x10ec] ;  /* 0x0010ec0001027983 */ /* 0x001f280000300800 */
[----:B------:R-:W4:Y:S04]  /*bbc10*/  LDL.LU R47, [R1+0x10d0] ;  /* 0x0010d000012f7983 */ /* 0x000f280000300800 */
[----:B------:R-:W4:Y:S04]  /*bbc20*/  LDL.LU R46, [R1+0x10d4] ;  /* 0x0010d400012e7983 */ /* 0x000f280000300800 */
[----:B------:R-:W4:Y:S04]  /*bbc30*/  LDL.LU R54, [R1+0x10d8] ;  /* 0x0010d80001367983 */ /* 0x000f280000300800 */
[----:B------:R0:W-:Y:S02]  /*bbc40*/  STL.64 [R1+0x16c8], R10 ;  /* 0x0016c80a01007387 */ /* 0x0001e40000100a00 */
[----:B0-----:R-:W-:-:S02]  /*bbc50*/  IADD3 R10, P1, R3, R15, RZ ;  /* 0x0000000f030a7210 */ /* 0x001fc40007f3e0ff */
[----:B------:R-:W-:-:S05]  /*bbc60*/  F2FP.SATFINITE.E4M3.F32.PACK_AB_MERGE_C R8, R8, R0, RZ ;  /* 0x000000000808723e */ /* 0x000fca00048070ff */
[----:B------:R-:W-:Y:S04]  /*bbc70*/  STL [R1+0x20c], R8 ;  /* 0x00020c0801007387 */ /* 0x000fe80000100800 */
[----:B------:R-:W4:Y:S01]  /*bbc80*/  LDL.LU R55, [R1+0x10dc] ;  /* 0x0010dc0001377983 */ /* 0x000f220000300800 */
[----:B------:R-:W-:Y:S01]  /*bbc90*/  F2FP.SATFINITE.E4M3.F32.PACK_AB_MERGE_C R0, R43, R42, RZ ;  /* 0x0000002a2b00723e */ /* 0x000fe200048070ff */
[----:B------:R-:W-:-:S04]  /*bbca0*/  IMAD.X R11, R4, 0x1, R37, P1 ;  /* 0x00000001040b7824 */ /* 0x000fc800008e0625 */
        /* <DEDUP_REMOVED lines=9> */
[----:B------:R-:W-:Y:S01]  /*bbd40*/  STL.64 [R1+0x16c0], R10 ;  /* 0x0016c00a01007387 */ /* 0x000fe20000100a00 */
[----:B---3--:R-:W-:-:S05]  /*bbd50*/  F2FP.SATFINITE.E4M3.F32.PACK_AB_MERGE_C R0, R39, R9, RZ ;  /* 0x000000092700723e */ /* 0x008fca00048070ff */
        /* <DEDUP_REMOVED lines=8> */
[----:B------:R-:W2:Y:S01]  /*bbde0*/  LDL.LU R41, [R1+0x1094] ;  /* 0x0010940001297983 */ /* 0x000ea20000300800 */
[----:B0-----:R-:W-:-:S05]  /*bbdf0*/  IADD3 R10, P1, R3, R14, RZ ;  /* 0x0000000e030a7210 */ /* 0x001fca0007f3e0ff */
[----:B------:R-:W-:-:S05]  /*bbe00*/  IMAD.X R11, R4, 0x1, R13, P1 ;  /* 0x00000001040b7824 */ /* 0x000fca00008e060d */
[----:B------:R0:W-:Y:S04]  /*bbe10*/  STL.64 [R1+0x16b8], R10 ;  /* 0x0016b80a01007387 */ /* 0x0001e80000100a00 */
[----:B0-----:R-:W2:Y:S01]  /*bbe20*/  LDL.LU.64 R10, [R1+0x5a28] ;  /* 0x005a2800010a7983 */ /* 0x001ea20000300a00 */
[----:B------:R-:W-:Y:S02]  /*bbe30*/  IADD3 R48, P1, R3, R12, RZ ;  /* 0x0000000c03307210 */ /* 0x000fe40007f3e0ff */
[----:B------:R-:W-:Y:S02]  /*bbe40*/  F2FP.SATFINITE.E4M3.F32.PACK_AB_MERGE_C R50, R50, R49, RZ ;  /* 0x000000313232723e */ /* 0x000fe400048070ff */
[----:B----4-:R-:W-:Y:S02]  /*bbe50*/  F2FP.SATFINITE.E4M3.F32.PACK_AB_MERGE_C R44, R53, R52, RZ ;  /* 0x00000034352c723e */ /* 0x010fe400048070ff */
[----:B------:R-:W-:Y:S01]  /*bbe60*/  F2FP.SATFINITE.E4M3.F32.PACK_AB_MERGE_C R2, R2, R61, RZ ;  /* 0x0000003d0202723e */ /* 0x000fe200048070ff */
[----:B------:R-:W-:Y:S04]  /*bbe70*/  STL [R1+0x4ff0], R50 ;  /* 0x004ff03201007387 */ /* 0x000fe80000100800 */
[----:B------:R0:W-:Y:S04]  /*bbe80*/  STL [R1+0x4f38], R44 ;  /* 0x004f382c01007387 */ /* 0x0001e80000100800 */
[----:B------:R-:W4:Y:S01]  /*bbe90*/  LDL.LU R61, [R1+0x1098] ;  /* 0x00109800013d7983 */ /* 0x000f220000300800 */
[----:B0-----:R-:W-:-:S02]  /*bbea0*/  F2FP.SATFINITE.E4M3.F32.PACK_AB_MERGE_C R44, R46, R47, RZ ;  /* 0x0000002f2e2c723e */ /* 0x001fc400048070ff */
[----:B------:R-:W-:Y:S02]  /*bbeb0*/  F2FP.SATFINITE.E4M3.F32.PACK_AB_MERGE_C R50, R55, R54, RZ ;  /* 0x000000363732723e */ /* 0x000fe400048070ff */
[----:B------:R-:W-:Y:S02]  /*bbec0*/  F2FP.SATFINITE.E4M3.F32.PACK_AB_MERGE_C R45, R45, R60, RZ ;  /* 0x0000003c2d2d723e */ /* 0x000fe400048070ff */
[----:B---3--:R-:W-:Y:S01]  /*bbed0*/  F2FP.SATFINITE.E4M3.F32.PACK_AB_MERGE_C R39, R39, R9, RZ ;  /* 0x000000092727723e */ /* 0x008fe200048070ff */
[----:B--2---:R-:W-:-:S05]  /*bbee0*/  IMAD.X R49, R4, 0x1, R11, P1 ;  /* 0x0000000104317824 */ /* 0x004fca00008e060b */
[----:B------:R0:W-:Y:S04]  /*bbef0*/  STL.64 [R1+0x16b0], R48 ;  /* 0x0016b03001007387 */ /* 0x0001e80000100a00 */
[----:B------:R1:W-:Y:S01]  /*bbf00*/  STL [R1+0x4f3c], R2 ;  /* 0x004f3c0201007387 */ /* 0x0003e20000100800 */
[----:B0-----:R-:W-:-:S03]  /*bbf10*/  IADD3 R48, P1, R3, R10, RZ ;  /* 0x0000000a03307210 */ /* 0x001fc60007f3e0ff */
[----:B-1----:R-:W4:Y:S02]  /*bbf20*/  LDL.LU R2, [R1+0x109c] ;  /* 0x00109c0001027983 */ /* 0x002f240000300800 */
[----:B------:R-:W-:Y:S02]  /*bbf30*/  IMAD.X R49, R4, 0x1, R7, P1 ;  /* 0x0000000104317824 */ /* 0x000fe400008e0607 */
[----:B------:R0:W-:Y:S04]  /*bbf40*/  STL [R1+0x4e9c], R44 ;  /* 0x004e9c2c01007387 */ /* 0x0001e80000100800 */
[----:B------:R-:W2:Y:S04]  /*bbf50*/  LDL.LU R47, [R1+0x1080] ;  /* 0x00108000012f7983 */ /* 0x000ea80000300800 */
[----:B------:R-:W2:Y:S01]  /*bbf60*/  LDL.LU R46, [R1+0x1084] ;  /* 0x00108400012e7983 */ /* 0x000ea20000300800 */
[----:B0-----:R-:W-:-:S03]  /*bbf70*/  F2FP.SATFINITE.E4M3.F32.PACK_AB_MERGE_C R44, R57, R56, RZ ;  /* 0x00000038392c723e */ /* 0x001fc600048070ff */
[----:B------:R0:W-:Y:S04]  /*bbf80*/  STL.64 [R1+0x16a8], R48 ;  /* 0x0016a83001007387 */ /* 0x0001e80000100a00 */
[----:B------:R-:W-:Y:S01]  /*bbf90*/  STL [R1+0x4ea0], R50 ;  /* 0x004ea03201007387 */ /* 0x000fe20000100800 */
[----:B0-----:R-:W-:-:S03]  /*bbfa0*/  IADD3 R48, P1, R3, R6, RZ ;  /* 0x0000000603307210 */ /* 0x001fc60007f3e0ff */
[----:B------:R0:W-:Y:S02]  /*bbfb0*/  STL [R1+0x4dc8], R44 ;  /* 0x004dc82c01007387 */ /* 0x0001e40000100800 */
[C---:B------:R-:W-:Y:S01]  /*bbfc0*/  IMAD.X R49, R4.reuse, 0x1, R5, P1 ;  /* 0x0000000104317824 */ /* 0x040fe200008e0605 */
[----:B0-----:R-:W-:Y:S02]  /*bbfd0*/  F2FP.SATFINITE.E4M3.F32.PACK_AB_MERGE_C R44, R43, R42, RZ ;  /* 0x0000002a2b2c723e */ /* 0x001fe400048070ff */
[----:B------:R-:W-:Y:S02]  /*bbfe0*/  IADD3 R42, P1, R3, R36, RZ ;  /* 0x00000024032a7210 */ /* 0x000fe40007f3e0ff */
[----:B------:R0:W-:Y:S03]  /*bbff0*/  STL.64 [R1+0x16a0], R48 ;  /* 0x0016a03001007387 */ /* 0x0001e60000100a00 */
[----:B------:R-:W-:Y:S01]  /*bc000*/  IMAD.X R43, R4, 0x1, R35, P1 ;  /* 0x00000001042b7824 */ /* 0x000fe200008e0623 */
[----:B0-----:R-:W-:-:S05]  /*bc010*/  F2FP.SATFINITE.E4M3.F32.PACK_AB_MERGE_C R48, R59, R58, RZ ;  /* 0x0000003a3b30723e */ /* 0x001fca00048070ff */
[----:B------:R-:W-:Y:S04]  /*bc020*/  STL [R1+0x4de0], R48 ;  /* 0x004de03001007387 */ /* 0x000fe80000100800 */
[----:B------:R-:W-:Y:S04]  /*bc030*/  STL [R1+0x4d60], R44 ;  /* 0x004d602c01007387 */ /* 0x000fe80000100800 */
[----:B------:R0:W-:Y:S04]  /*bc040*/  STL.64 [R1+0x1698], R42 ;  /* 0x0016982a01007387 */ /* 0x0001e80000100a00 */
[----:B0-----:R-:W3:Y:S04]  /*bc050*/  LDL.LU R42, [R1+0x1088] ;  /* 0x00108800012a7983 */ /* 0x001ee80000300800 */
[----:B------:R-:W3:Y:S01]  /*bc060*/  LDL.LU R43, [R1+0x108c] ;  /* 0x00108c00012b7983 */ /* 0x000ee20000300800 */
[----:B------:R-:W-:-:S03]  /*bc070*/  F2FP.SATFINITE.E4M3.F32.PACK_AB_MERGE_C R44, R8, R0, RZ ;  /* 0x00000000082c723e */ /* 0x000fc600048070ff */
[----:B------:R-:W3:Y:S04]  /*bc080*/  LDL.LU R0, [R1+0x1070] ;  /* 0x0010700001007983 */ /* 0x000ee80000300800 */
[----:B------:R-:W-:Y:S04]  /*bc090*/  STL [R1+0x4d68], R45 ;  /* 0x004d682d01007387 */ /* 0x000fe80000100800 */
[----:B------:R-:W3:Y:S04]  /*bc0a0*/  LDL.LU R8, [R1+0x1074] ;  /* 0x0010740001087983 */ /* 0x000ee80000300800 */
[----:B------:R0:W-:Y:S01]  /*bc0b0*/  STL [R1+0x58c], R44 ;  /* 0x00058c2c01007387 */ /* 0x0001e20000100800 */
[----:B------:R-:W-:-:S03]  /*bc0c0*/  F2FP.SATFINITE.E4M3.F32.PACK_AB_MERGE_C R9, R41, R40, RZ ;  /* 0x000000282909723e */ /* 0x000fc600048070ff */
[----:B------:R-:W3:Y:S01]  /*bc0d0*/  LDL.LU R52, [R1+0x1078] ;  /* 0x0010780001347983 */ /* 0x000ee20000300800 */
[----:B0-----:R-:W-:-:S05]  /*bc0e0*/  IADD3 R44, P1, R3, R34, RZ ;  /* 0x00000022032c7210 */ /* 0x001fca0007f3e0ff */
[----:B------:R-:W-:Y:S01]  /*bc0f0*/  IMAD.X R45, R4, 0x1, R33, P1 ;  /* 0x00000001042d7824 */ /* 0x000fe200008e0621 */
[----:B------:R-:W-:-:S04]  /*bc100*/  IADD3 R40, P1, R3, R32, RZ ;  /* 0x0000002003287210 */ /* 0x000fc80007f3e0ff */
[----:B------:R0:W-:Y:S04]  /*bc110*/  STL.64 [R1+0x1690], R44 ;  /* 0x0016902c01007387 */ /* 0x0001e80000100a00 */
[----:B------:R-:W-:Y:S01]  /*bc120*/  STL [R1+0x590], R39 ;  /* 0x0005902701007387 */ /* 0x000fe20000100800 */
[----:B------:R-:W-:-:S03]  /*bc130*/  IMAD.X R41, R4, 0x1, R31, P1 ;  /* 0x0000000104297824 */ /* 0x000fc600008e061f */
[----:B------:R-:W3:Y:S04]  /*bc140*/  LDL.LU R53, [R1+0x107c] ;  /* 0x00107c0001357983 */ /* 0x000ee80000300800 */
[----:B------:R1:W-:Y:S04]  /*bc150*/  STL [R1+0x558], R9 ;  /* 0x0005580901007387 */ /* 0x0003e80000100800 */
[----:B------:R-:W3:Y:S04]  /*bc160*/  LDL.LU R60, [R1+0x1060] ;  /* 0x00106000013c7983 */ /* 0x000ee80000300800 */
[----:B0-----:R-:W3:Y:S04]  /*bc170*/  LDL.LU R45, [R1+0x1064] ;  /* 0x00106400012d7983 */ /* 0x001ee80000300800 */
[----:B-1----:R-:W3:Y:S04]  /*bc180*/  LDL.LU R9, [R1+0x1068] ;  /* 0x0010680001097983 */ /* 0x002ee80000300800 */
[----:B------:R-:W3:Y:S04]  /*bc190*/  LDL.LU R39, [R1+0x106c] ;  /* 0x00106c0001277983 */ /* 0x000ee80000300800 */
[----:B------:R0:W-:Y:S04]  /*bc1a0*/  STL.64 [R1+0x1688], R40 ;  /* 0x0016882801007387 */ /* 0x0001e80000100a00 */
[----:B0-----:R-:W3:Y:S04]  /*bc1b0*/  LDL.LU R40, [R1+0x1050] ;  /* 0x0010500001287983 */ /* 0x001ee80000300800 */
[----:B------:R-:W3:Y:S01]  /*bc1c0*/  LDL.LU R41, [R1+0x1054] ;  /* 0x0010540001297983 */ /* 0x000ee20000300800 */
[----:B----4-:R-:W-:-:S05]  /*bc1d0*/  F2FP.SATFINITE.E4M3.F32.PACK_AB_MERGE_C R44, R2, R61, RZ ;  /* 0x0000003d022c723e */ /* 0x010fca00048070ff */
[----:B------:R-:W-:Y:S01]  /*bc1e0*/  STL [R1+0x55c], R44 ;  /* 0x00055c2c01007387 */ /* 0x000fe20000100800 */
[----:B--2---:R-:W-:Y:S02]  /*bc1f0*/  F2FP.SATFINITE.E4M3.F32.PACK_AB_MERGE_C R2, R46, R47, RZ ;  /* 0x0000002f2e02723e */ /* 0x004fe400048070ff */
[----:B------:R-:W-:-:S03]  /*bc200*/  IADD3 R46, P1, R3, R30, RZ ;  /* 0x0000001e032e7210 */ /* 0x000fc60007f3e0ff */
[----:B------:R0:W-:Y:S02]  /*bc210*/  STL [R1+0x550], R2 ;  /* 0x0005500201007387 */ /* 0x0001e40000100800 */
[----:B------:R-:W-:Y:S02]  /*bc220*/  IMAD.X R47, R4, 0x1, R29, P1 ;  /* 0x00000001042f7824 */ /* 0x000fe400008e061d */
[----:B------:R-:W2:Y:S04]  /*bc230*/  LDL.LU R54, [R1+0x1058] ;  /* 0x0010580001367983 */ /* 0x000ea80000300800 */
[----:B------:R-:W2:Y:S04]  /*bc240*/  LDL.LU R55, [R1+0x105c] ;  /* 0x00105c0001377983 */ /* 0x000ea80000300800 */
[----:B------:R-:W4:Y:S04]  /*bc250*/  LDL.LU R56, [R1+0x1040] ;  /* 0x0010400001387983 */ /* 0x000f280000300800 */
[----:B------:R1:W-:Y:S04]  /*bc260*/  STL.64 [R1+0x1680], R46 ;  /* 0x0016802e01007387 */ /* 0x0003e80000100a00 */
[----:B------:R-:W4:Y:S04]  /*bc270*/  LDL.LU R57, [R1+0x1044] ;  /* 0x0010440001397983 */ /* 0x000f280000300800 */
[----:B------:R-:W4:Y:S04]  /*bc280*/  LDL.LU R58, [R1+0x1048] ;  /* 0x00104800013a7983 */ /* 0x000f280000300800 */
[----:B------:R-:W4:Y:S04]  /*bc290*/  LDL.LU R59, [R1+0x104c] ;  /* 0x00104c00013b7983 */ /* 0x000f280000300800 */
[----:B------:R-:W4:Y:S04]  /*bc2a0*/  LDL.LU R61, [R1+0x1030] ;  /* 0x00103000013d7983 */ /* 0x000f280000300800 */
[----:B0-----:R-:W4:Y:S01]  /*bc2b0*/  LDL.LU R2, [R1+0x1034] ;  /* 0x0010340001027983 */ /* 0x001f220000300800 */
[----:B------:R-:W-:-:S02]  /*bc2c0*/  IADD3 R48, P1, R3, R28, RZ ;  /* 0x0000001c03307210 */ /* 0x000fc40007f3e0ff */
[----:B---3--:R-:W-:Y:S02]  /*bc2d0*/  F2FP.SATFINITE.E4M3.F32.PACK_AB_MERGE_C R49, R43, R42, RZ ;  /* 0x0000002a2b31723e */ /* 0x008fe400048070ff */
[----:B------:R-:W3:Y:S04]  /*bc2e0*/  LDL.LU R42, [R1+0x1038] ;  /* 0x00103800012a7983 */ /* 0x000ee80000300800 */
[----:B------:R-:W3:Y:S04]  /*bc2f0*/  LDL.LU R43, [R1+0x103c] ;  /* 0x00103c00012b7983 */ /* 0x000ee80000300800 */
[----:B------:R0:W-:Y:S01]  /*bc300*/  STL [R1+0x5924], R49 ;  /* 0x0059243101007387 */ /* 0x0001e20000100800 */
[----:B------:R-:W-:-:S03]  /*bc310*/  F2FP.SATFINITE.E4M3.F32.PACK_AB_MERGE_C R0, R8, R0, RZ ;  /* 0x000000000800723e */ /* 0x000fc600048070ff */
[----:B-1----:R-:W3:Y:S04]  /*bc320*/  LDL.LU R47, [R1+0x1020] ;  /* 0x00102000012f7983 */ /* 0x002ee80000300800 */
[----:B------:R-:W3:Y:S04]  /*bc330*/  LDL.LU R46, [R1+0x1024] ;  /* 0x00102400012e7983 */ /* 0x000ee80000300800 */
[----:B------:R1:W-:Y:S01]  /*bc340*/  STL [R1+0x4ec], R0 ;  /* 0x0004ec0001007387 */ /* 0x0003e20000100800 */
[----:B0-----:R-:W-:Y:S01]  /*bc350*/  IMAD.X R49, R4, 0x1, R27, P1 ;  /* 0x0000000104317824 */ /* 0x001fe200008e061b */
[----:B------:R-:W-:-:S02]  /*bc360*/  IADD3 R44, P1, R3, R26, RZ ;  /* 0x0000001a032c7210 */ /* 0x000fc40007f3e0ff */
[----:B-1----:R-:W3:Y:S04]  /*bc370*/  LDL.LU R0, [R1+0x1028] ;  /* 0x0010280001007983 */ /* 0x002ee80000300800 */
[----:B------:R-:W3:Y:S04]  /*bc380*/  LDL.LU R8, [R1+0x102c] ;  /* 0x00102c0001087983 */ /* 0x000ee80000300800 */
[----:B------:R0:W-:Y:S02]  /*bc390*/  STL.64 [R1+0x1678], R48 ;  /* 0x0016783001007387 */ /* 0x0001e40000100a00 */
[----:B0-----:R-:W-:-:S02]  /*bc3a0*/  F2FP.SATFINITE.E4M3.F32.PACK_AB_MERGE_C R49, R53, R52, RZ ;  /* 0x000000343531723e */ /* 0x001fc400048070ff */
[----:B------:R-:W-:Y:S01]  /*bc3b0*/  F2FP.SATFINITE.E4M3.F32.PACK_AB_MERGE_C R48, R45, R60, RZ ;  /* 0x0000003c2d30723e */ /* 0x000fe200048070ff */
[----:B------:R-:W-:Y:S02]  /*bc3c0*/  IMAD.X R45, R4, 0x1, R25, P1 ;  /* 0x00000001042d7824 */ /* 0x000fe400008e0619 */
[----:B------:R-:W-:Y:S04]  /*bc3d0*/  STL [R1+0x4f4], R49 ;  /* 0x0004f43101007387 */ /* 0x000fe80000100800 */
[----:B------:R-:W-:Y:S01]  /*bc3e0*/  STL [R1+0x4c4], R48 ;  /* 0x0004c43001007387 */ /* 0x000fe20000100800 */
[----:B------:R-:W-:-:S03]  /*bc3f0*/  F2FP.SATFINITE.E4M3.F32.PACK_AB_MERGE_C R9, R39, R9, RZ ;  /* 0x000000092709723e */ /* 0x000fc600048070ff */
[----:B------:R-:W3:Y:S04]  /*bc400*/  LDL.LU R60, [R1+0x540] ;  /* 0x00054000013c7983 */ /* 0x000ee80000300800 */
[----:B------:R0:W-:Y:S04]  /*bc410*/  STL.64 [R1+0x1670], R44 ;  /* 0x0016702c01007387 */ /* 0x0001e80000100a00 */
[----:B0-----:R-:W3:Y:S01]  /*bc420*/  LDL.LU R45, [R1+0x544] ;  /* 0x00054400012d7983 */ /* 0x001ee20000300800 */
[----:B------:R-:W-:-:S03]  /*bc430*/  F2FP.SATFINITE.E4M3.F32.PACK_AB_MERGE_C R40, R41, R40, RZ ;  /* 0x000000282928723e */ /* 0x000fc600048070ff */
[----:B------:R0:W-:Y:S04]  /*bc440*/  STL [R1+0x4c8], R9 ;  /* 0x0004c80901007387 */ /* 0x0001e80000100800 */
[----:B0-----:R-:W3:Y:S04]  /*bc450*/  LDL.LU R9, [R1+0x548] ;  /* 0x0005480001097983 */ /* 0x001ee80000300800 */
[----:B------:R-:W3:Y:S04]  /*bc460*/  LDL.LU R39, [R1+0x54c] ;  /* 0x00054c0001277983 */ /* 0x000ee80000300800 */
[----:B------:R0:W-:Y:S04]  /*bc470*/  STL [R1+0x470], R40 ;  /* 0x0004702801007387 */ /* 0x0001e80000100800 */
[----:B0-----:R-:W3:Y:S04]  /*bc480*/  LDL.LU R40, [R1+0x1010] ;  /* 0x0010100001287983 */ /* 0x001ee80000300800 */
[----:B------:R-:W3:Y:S01]  /*bc490*/  LDL.LU R41, [R1+0x1014] ;  /* 0x0010140001297983 */ /* 0x000ee20000300800 */
[----:B------:R-:W-:-:S05]  /*bc4a0*/  IADD3 R48, P1, R3, R24, RZ ;  /* 0x0000001803307210 */ /* 0x000fca0007f3e0ff */
[----:B------:R-:W-:-:S05]  /*bc4b0*/  IMAD.X R49, R4, 0x1, R23, P1 ;  /* 0x0000000104317824 */ /* 0x000fca00008e0617 */
[----:B------:R0:W-:Y:S02]  /*bc4c0*/  STL.64 [R1+0x1668], R48 ;  /* 0x0016683001007387 */ /* 0x0001e40000100a00 */
[----:B0-----:R-:W-:-:S05]  /*bc4d0*/  IADD3 R48, P1, R3, R22, RZ ;  /* 0x0000001603307210 */ /* 0x001fca0007f3e0ff */
[----:B------:R-:W-:Y:S01]  /*bc4e0*/  IMAD.X R49, R4, 0x1, R21, P1 ;  /* 0x0000000104317824 */ /* 0x000fe200008e0615 */
[----:B--2---:R-:W-:-:S05]  /*bc4f0*/  F2FP.SATFINITE.E4M3.F32.PACK_AB_MERGE_C R50, R55, R54, RZ ;  /* 0x000000363732723e */ /* 0x004fca00048070ff */
[----:B------:R-:W-:Y:S01]  /*bc500*/  STL [R1+0x47c], R50 ;  /* 0x00047c3201007387 */ /* 0x000fe20000100800 */
[----:B----4-:R-:W-:-:S05]  /*bc510*/  F2FP.SATFINITE.E4M3.F32.PACK_AB_MERGE_C R44, R57, R56, RZ ;  /* 0x00000038392c723e */ /* 0x010fca00048070ff */
[----:B------:R0:W-:Y:S04]  /*bc520*/  STL [R1+0x438], R44 ;  /* 0x0004382c01007387 */ /* 0x0001e80000100800 */
[----:B------:R1:W-:Y:S01]  /*bc530*/  STL.64 [R1+0x1660], R48 ;  /* 0x0016603001007387 */ /* 0x0003e20000100a00 */
[----:B0-----:R-:W-:Y:S02]  /*bc540*/  F2FP.SATFINITE.E4M3.F32.PACK_AB_MERGE_C R44, R59, R58, RZ ;  /* 0x0000003a3b2c723e */ /* 0x001fe400048070ff */
[----:B------:R-:W-:Y:S02]  /*bc550*/  F2FP.SATFINITE.E4M3.F32.PACK_AB_MERGE_C R2, R2, R61, RZ ;  /* 0x0000003d0202723e */ /* 0x000fe400048070ff */
[----:B-1----:R-:W-:Y:S01]  /*bc560*/  IADD3 R48, P1, R3, R20, RZ ;  /* 0x0000001403307210 */ /* 0x002fe20007f3e0ff */
[----:B------:R-:W-:Y:S04]  /*bc570*/  STL [R1+0x440], R44 ;  /* 0x0004402c01007387 */ /* 0x000fe80000100800 */
[----:B------:R3:W-:Y:S01]  /*bc580*/  STL [R1+0x3f0], R2 ;  /* 0x0003f00201007387 */ /* 0x0007e20000100800 */
[----:B------:R-:W-:-:S05]  /*bc590*/  IMAD.X R49, R4, 0x1, R19, P1 ;  /* 0x0000000104317824 */ /* 0x000fca00008e0613 */
[----:B------:R-:W-:Y:S01]  /*bc5a0*/  STL.64 [R1+0x1658], R48 ;  /* 0x0016583001007387 */ /* 0x000fe20000100a00 */
[----:B---3--:R-:W-:Y:S02]  /*bc5b0*/  F2FP.SATFINITE.E4M3.F32.PACK_AB_MERGE_C R2, R43, R42, RZ ;  /* 0x0000002a2b02723e */ /* 0x008fe400048070ff */
[----:B------:R-:W-:-:S05]  /*bc5c0*/  IADD3 R42, P1, R3, R18, RZ ;  /* 0x00000012032a7210 */ /* 0x000fca0007f3e0ff */
[----:B------:R-:W-:Y:S01]  /*bc5d0*/  IMAD.X R43, R4, 0x1, R17, P1 ;  /* 0x00000001042b7824 */ /* 0x000fe200008e0611 */
[----:B------:R0:W-:Y:S04]  /*bc5e0*/  STL [R1+0x3f4], R2 ;  /* 0x0003f40201007387 */ /* 0x0001e80000100800 */
[----:B------:R1:W-:Y:S01]  /*bc5f0*/  STL.64 [R1+0x1650], R42 ;  /* 0x0016502a01007387 */ /* 0x0003e20000100a00 */
[----:B0-----:R-:W-:-:S03]  /*bc600*/  F2FP.SATFINITE.E4M3.F32.PACK_AB_MERGE_C R2, R46, R47, RZ ;  /* 0x0000002f2e02723e */ /* 0x001fc600048070ff */
[----:B-1----:R-:W2:Y:S04]  /*bc610*/  LDL.LU R42, [R1+0x1018] ;  /* 0x00101800012a7983 */ /* 0x002ea80000300800 */
[----:B------:R-:W2:Y:S01]  /*bc620*/  LDL.LU R43, [R1+0x101c] ;  /* 0x00101c00012b7983 */ /* 0x000ea20000300800 */
[----:B------:R-:W-:-:S03]  /*bc630*/  F2FP.SATFINITE.E4M3.F32.PACK_AB_MERGE_C R0, R8, R0, RZ ;  /* 0x000000000800723e */ /* 0x000fc600048070ff */
[----:B------:R-:W3:Y:S04]  /*bc640*/  LDL.LU R61, [R1+0x1000] ;  /* 0x00100000013d7983 */ /* 0x000ee80000300800 */
[----:B------:R0:W-:Y:S04]  /*bc650*/  STL [R1+0x334], R2 ;  /* 0x0003340201007387 */ /* 0x0001e80000100800 */
[----:B0-----:R-:W3:Y:S04]  /*bc660*/  LDL.LU R2, [R1+0x1004] ;  /* 0x0010040001027983 */ /* 0x001ee80000300800 */
[----:B------:R0:W-:Y:S04]  /*bc670*/  STL [R1+0x3c4], R0 ;  /* 0x0003c40001007387 */ /* 0x0001e80000100800 */
[----:B------:R-:W4:Y:S04]  /*bc680*/  LDL.LU R47, [R1+0x1008] ;  /* 0x00100800012f7983 */ /* 0x000f280000300800 */
[----:B------:R-:W4:Y:S01]  /*bc690*/  LDL.LU R46, [R1+0x100c] ;  /* 0x00100c00012e7983 */ /* 0x000f220000300800 */
[----:B------:R-:W-:Y:S01]  /*bc6a0*/  VIADD R3, R3, UR6 ;  /* 0x0000000603037c36 */ /* 0x000fe20008000000 */
[----:B------:R-:W-:-:S02]  /*bc6b0*/  ULDC UR6, c[0x0][0x248] ;  /* 0x0000920000067ab9 */ /* 0x000fc40000000800 */
[----:B0-----:R-:W4:Y:S02]  /*bc6c0*/  LDL.LU R0, [R1+0xff0] ;  /* 0x000ff00001007983 */ /* 0x001f240000300800 */
[----:B------:R-:W-:Y:S02]  /*bc6d0*/  SHF.R.S32.HI R4, RZ, 0x1f, R3 ;  /* 0x0000001fff047819 */ /* 0x000fe40000011403 */
[----:B------:R-:W4:Y:S01]  /*bc6e0*/  LDL.LU R8, [R1+0xff4] ;  /* 0x000ff40001087983 */ /* 0x000f220000300800 */
[----:B------:R-:W-:Y:S02]  /*bc6f0*/  IADD3 R44, P1, R3, R16, RZ ;  /* 0x00000010032c7210 */ /* 0x000fe40007f3e0ff */
[----:B------:R-:W-:-:S03]  /*bc700*/  F2FP.SATFINITE.E4M3.F32.PACK_AB_MERGE_C R48, R45, R60, RZ ;  /* 0x0000003c2d30723e */ /* 0x000fc600048070ff */
[----:B------:R-:W-:Y:S02]  /*bc710*/  IMAD.X R45, R4, 0x1, R38, P1 ;  /* 0x00000001042d7824 */ /* 0x000fe400008e0626 */
[----:B------:R-:W-:Y:S04]  /*bc720*/  STL [R1+0x200], R48 ;  /* 0x0002003001007387 */ /* 0x000fe80000100800 */
[----:B------:R-:W4:Y:S04]  /*bc730*/  LDL.LU R52, [R1+0xff8] ;  /* 0x000ff80001347983 */ /* 0x000f280000300800 */
[----:B------:R0:W-:Y:S01]  /*bc740*/  STL.64 [R1+0x1648], R44 ;  /* 0x0016482c01007387 */ /* 0x0001e20000100a00 */
[----:B------:R-:W-:-:S05]  /*bc750*/  F2FP.SATFINITE.E4M3.F32.PACK_AB_MERGE_C R39, R39, R9, RZ ;  /* 0x000000092727723e */ /* 0x000fca00048070ff */
        /* <DEDUP_REMOVED lines=14> */
[----:B------:R-:W-:-:S05]  /*bc840*/  IADD3 R40, P1, R3, R15, RZ ;  /* 0x0000000f03287210 */ /* 0x000fca0007f3e0ff */
[----:B------:R-:W-:-:S05]  /*bc850*/  IMAD.X R41, R4, 0x1, R37, P1 ;  /* 0x0000000104297824 */ /* 0x000fca00008e0625 */
[----:B------:R0:W-:Y:S01]  /*bc860*/  STL.64 [R1+0x1640], R40 ;  /* 0x0016402801007387 */ /* 0x0001e20000100a00 */
[----:B------:R-:W-:-:S03]  /*bc870*/  IADD3 R48, P1, R3, R14, RZ ;  /* 0x0000000e03307210 */ /* 0x000fc60007f3e0ff */
[----:B0-----:R-:W4:Y:S04]  /*bc880*/  LDL.LU R40, [R1+0xfc8] ;  /* 0x000fc80001287983 */ /* 0x001f280000300800 */
[----:B------:R-:W4:Y:S01]  /*bc890*/  LDL.LU R41, [R1+0xfcc] ;  /* 0x000fcc0001297983 */ /* 0x000f220000300800 */
[----:B------:R-:W-:Y:S01]  /*bc8a0*/  IMAD.X R49, R4, 0x1, R13, P1 ;  /* 0x0000000104317824 */ /* 0x000fe200008e060d */
[----:B--2---:R-:W-:-:S05]  /*bc8b0*/  F2FP.SATFINITE.E4M3.F32.PACK_AB_MERGE_C R42, R43, R42, RZ ;  /* 0x0000002a2b2a723e */ /* 0x004fca00048070ff */
[----:B------:R0:W-:Y:S04]  /*bc8c0*/  STL [R1+0x5110], R42 ;  /* 0x0051102a01007387 */ /* 0x0001e80000100800 */
[----:B0-----:R-:W2:Y:S01]  /*bc8d0*/  LDL.LU R42, [R1+0xfb0] ;  /* 0x000fb000012a7983 */ /* 0x001ea20000300800 */
[----:B---3--:R-:W-:-:S03]  /*bc8e0*/  F2FP.SATFINITE.E4M3.F32.PACK_AB_MERGE_C R2, R2, R61, RZ ;  /* 0x0000003d0202723e */ /* 0x008fc600048070ff */
[----:B------:R-:W2:Y:S04]  /*bc8f0*/  LDL.LU R43, [R1+0xfb4] ;  /* 0x000fb400012b7983 */ /* 0x000ea80000300800 */
[----:B------:R4:W-:Y:S04]  /*bc900*/  STL [R1+0x4fe4], R2 ;  /* 0x004fe40201007387 */ /* 0x0009e80000100800 */
[----:B------:R-:W3:Y:S01]  /*bc910*/  LDL.LU R61, [R1+0xfb8] ;  /* 0x000fb800013d7983 */ /* 0x000ee20000300800 */
[----:B----4-:R-:W-:-:S03]  /*bc920*/  F2FP.SATFINITE.E4M3.F32.PACK_AB_MERGE_C R2, R46, R47, RZ ;  /* 0x0000002f2e02723e */ /* 0x010fc600048070ff */
[----:B------:R-:W-:Y:S04]  /*bc930*/  STL.64 [R1+0x1638], R48 ;  /* 0x0016383001007387 */ /* 0x000fe80000100a00 */
[----:B------:R0:W-:Y:S01]  /*bc940*/  STL [R1+0x4fec], R2 ;  /* 0x004fec0201007387 */ /* 0x0001e20000100800 */
[----:B------:R-:W-:-:S03]  /*bc950*/  F2FP.SATFINITE.E4M3.F32.PACK_AB_MERGE_C R0, R8, R0, RZ ;  /* 0x000000000800723e */ /* 0x000fc600048070ff */
[----:B0-----:R-:W3:Y:S01]  /*bc960*/  LDL.LU R2, [R1+0xfbc] ;  /* 0x000fbc0001027983 */ /* 0x001ee20000300800 */
[----:B------:R-:W-:-:S03]  /*bc970*/  IADD3 R48, P1, R3, R12, RZ ;  /* 0x0000000c03307210 */ /* 0x000fc60007f3e0ff */
[----:B------:R0:W-:Y:S02]  /*bc980*/  STL [R1+0x4f18], R0 ;  /* 0x004f180001007387 */ /* 0x0001e40000100800 */
[----:B------:R-:W-:Y:S02]  /*bc990*/  IMAD.X R49, R4, 0x1, R11, P1 ;  /* 0x0000000104317824 */ /* 0x000fe400008e060b */
[----:B------:R-:W4:Y:S04]  /*bc9a0*/  LDL.LU R47, [R1+0xfa0] ;  /* 0x000fa000012f7983 */ /* 0x000f280000300800 */
[----:B------:R-:W4:Y:S04]  /*bc9b0*/  LDL.LU R46, [R1+0xfa4] ;  /* 0x000fa400012e7983 */ /* 0x000f280000300800 */
[----:B0-----:R-:W4:Y:S04]  /*bc9c0*/  LDL.LU R0, [R1+0xfa8] ;  /* 0x000fa80001007983 */ /* 0x001f280000300800 */
[----:B------:R-:W4:Y:S04]  /*bc9d0*/  LDL.LU R8, [R1+0xfac] ;  /* 0x000fac0001087983 */ /* 0x000f280000300800 */
[----:B------:R0:W-:Y:S04]  /*bc9e0*/  STL.64 [R1+0x5a20], R12 ;  /* 0x005a200c01007387 */ /* 0x0001e80000100a00 */
[----:B------:R1:W-:Y:S01]  /*bc9f0*/  STL.64 [R1+0x1630], R48 ;  /* 0x0016303001007387 */ /* 0x0003e20000100a00 */
[----:B0-----:R-:W-:-:S02]  /*bca00*/  IADD3 R12, P1, R3, R10, RZ ;  /* 0x0000000a030c7210 */ /* 0x001fc40007f3e0ff */
[----:B-1----:R-:W-:-:S03]  /*bca10*/  F2FP.SATFINITE.E4M3.F32.PACK_AB_MERGE_C R48, R53, R52, RZ ;  /* 0x000000343530723e */ /* 0x002fc600048070ff */
[----:B------:R-:W-:Y:S02]  /*bca20*/  IMAD.X R13, R4, 0x1, R7, P1 ;  /* 0x00000001040d7824 */ /* 0x000fe400008e0607 */
[----:B------:R0:W-:Y:S01]  /*bca30*/  STL [R1+0x4f40], R48 ;  /* 0x004f403001007387 */ /* 0x0001e20000100800 */
[----:B------:R-:W-:-:S05]  /*bca40*/  F2FP.SATFINITE.E4M3.F32.PACK_AB_MERGE_C R44, R55, R54, RZ ;  /* 0x00000036372c723e */ /* 0x000fca00048070ff */
[----:B------:R1:W-:Y:S04]  /*bca50*/  STL [R1+0x4e88], R44 ;  /* 0x004e882c01007387 */ /* 0x0003e80000100800 */
[----:B------:R1:W-:Y:S01]  /*bca60*/  STL.64 [R1+0x1628], R12 ;  /* 0x0016280c01007387 */ /* 0x0003e20000100a00 */
[----:B0-----:R-:W-:Y:S02]  /*bca70*/  F2FP.SATFINITE.E4M3.F32.PACK_AB_MERGE_C R48, R57, R56, RZ ;  /* 0x000000383930723e */ /* 0x001fe400048070ff */
[----:B-1----:R-:W-:Y:S02]  /*bca80*/  F2FP.SATFINITE.E4M3.F32.PACK_AB_MERGE_C R44, R59, R58, RZ ;  /* 0x0000003a3b2c723e */ /* 0x002fe400048070ff */
[----:B------:R-:W-:Y:S01]  /*bca90*/  IADD3 R12, P1, R3, R6, RZ ;  /* 0x00000006030c7210 */ /* 0x000fe20007f3e0ff */
[----:B------:R-:W-:Y:S04]  /*bcaa0*/  STL [R1+0x4e90], R48 ;  /* 0x004e903001007387 */ /* 0x000fe80000100800 */
[----:B------:R-:W-:Y:S01]  /*bcab0*/  IMAD.X R13, R4, 0x1, R5, P1 ;  /* 0x00000001040d7824 */ /* 0x000fe200008e0605 */
[----:B------:R-:W-:Y:S04]  /*bcac0*/  STL [R1+0x4dd0], R44 ;  /* 0x004dd02c01007387 */ /* 0x000fe80000100800 */
[----:B------:R0:W-:Y:S02]  /*bcad0*/  STL.64 [R1+0x1620], R12 ;  /* 0x0016200c01007387 */ /* 0x0001e40000100a00 */
[----:B0-----:R-:W-:-:S02]  /*bcae0*/  F2FP.SATFINITE.E4M3.F32.PACK_AB_MERGE_C R13, R45, R60, RZ ;  /* 0x0000003c2d0d723e */ /* 0x001fc400048070ff */
[----:B------:R-:W-:Y:S02]  /*bcaf0*/  F2FP.SATFINITE.E4M3.F32.PACK_AB_MERGE_C R12, R39, R9, RZ ;  /* 0x00000009270c723e */ /* 0x000fe400048070ff */
[----:B------:R-:W4:Y:S04]  /*bcb00*/  LDL.LU R9, [R1+0xf90] ;  /* 0x000f900001097983 */ /* 0x000f280000300800 */
[----:B------:R-:W-:Y:S04]  /*bcb10*/  STL [R1+0x51bc], R13 ;  /* 0x0051bc0d01007387 */ /* 0x000fe80000100800 */
[----:B------:R-:W4:Y:S04]  /*bcb20*/  LDL.LU R39, [R1+0xf94] ;  /* 0x000f940001277983 */ /* 0x000f280000300800 */
[----:B------:R0:W-:Y:S01]  /*bcb30*/  STL [R1+0x4d38], R12 ;  /* 0x004d380c01007387 */ /* 0x0001e20000100800 */
[----:B------:R-:W-:-:S02]  /*bcb40*/  F2FP.SATFINITE.E4M3.F32.PACK_AB_MERGE_C R45, R41, R40, RZ ;  /* 0x00000028292d723e */ /* 0x000fc400048070ff */
[----:B0-----:R-:W-:-:S03]  /*bcb50*/  IADD3 R12, P1, R3, R36, RZ ;  /* 0x00000024030c7210 */ /* 0x001fc60007f3e0ff */
[----:B------:R-:W-:Y:S02]  /*bcb60*/  STL [R1+0x5890], R45 ;  /* 0x0058902d01007387 */ /* 0x000fe40000100800 */
[----:B------:R-:W-:-:S05]  /*bcb70*/  IMAD.X R13, R4, 0x1, R35, P1 ;  /* 0x00000001040d7824 */ /* 0x000fca00008e0623 */
[----:B------:R2:W-:Y:S04]  /*bcb80*/  STL.64 [R1+0x1618], R12 ;  /* 0x0016180c01007387 */ /* 0x0005e80000100a00 */
[----:B------:R-:W4:Y:S04]  /*bcb90*/  LDL.LU R40, [R1+0xf98] ;  /* 0x000f980001287983 */ /* 0x000f280000300800 */
[----:B------:R-:W4:Y:S01]  /*bcba0*/  LDL.LU R41, [R1+0xf9c] ;  /* 0x000f9c0001297983 */ /* 0x000f220000300800 */
[----:B--2---:R-:W-:-:S05]  /*bcbb0*/  F2FP.SATFINITE.E4M3.F32.PACK_AB_MERGE_C R12, R43, R42, RZ ;  /* 0x0000002a2b0c723e */ /* 0x004fca00048070ff */
[----:B------:R0:W-:Y:S04]  /*bcbc0*/  STL [R1+0x548], R12 ;  /* 0x0005480c01007387 */ /* 0x0001e80000100800 */
[----:B------:R-:W2:Y:S04]  /*bcbd0*/  LDL.LU R42, [R1+0xf80] ;  /* 0x000f8000012a7983 */ /* 0x000ea80000300800 */
[----:B------:R-:W2:Y:S01]  /*bcbe0*/  LDL.LU R43, [R1+0xf84] ;  /* 0x000f8400012b7983 */ /* 0x000ea20000300800 */
[----:B0-----:R-:W-:-:S05]  /*bcbf0*/  IADD3 R12, P1, R3, R34, RZ ;  /* 0x00000022030c7210 */ /* 0x001fca0007f3e0ff */
[----:B------:R-:W-:Y:S01]  /*bcc00*/  IMAD.X R13, R4, 0x1, R33, P1 ;  /* 0x00000001040d7824 */ /* 0x000fe200008e0621 */
[----:B---3--:R-:W-:-:S05]  /*bcc10*/  F2FP.SATFINITE.E4M3.F32.PACK_AB_MERGE_C R59, R2, R61, RZ ;  /* 0x0000003d023b723e */ /* 0x008fca00048070ff */
[----:B------:R-:W-:Y:S04]  /*bcc20*/  STL [R1+0x58a8], R59 ;  /* 0x0058a83b01007387 */ /* 0x000fe80000100800 */
[----:B------:R0:W-:Y:S01]  /*bcc30*/  STL.64 [R1+0x1610], R12 ;  /* 0x0016100c01007387 */ /* 0x0001e20000100a00 */
[----:B----4-:R-:W-:Y:S02]  /*bcc40*/  F2FP.SATFINITE.E4M3.F32.PACK_AB_MERGE_C R2, R46, R47, RZ ;  /* 0x0000002f2e02723e */ /* 0x010fe400048070ff */
[----:B0-----:R-:W-:-:S03]  /*bcc50*/  IADD3 R12, P1, R3, R32, RZ ;  /* 0x00000020030c7210 */ /* 0x001fc60007f3e0ff */
[----:B------:R-:W-:Y:S02]  /*bcc60*/  STL [R1+0x540], R2 ;  /* 0x0005400201007387 */ /* 0x000fe40000100800 */
[----:B------:R-:W-:-:S05]  /*bcc70*/  IMAD.X R13, R4, 0x1, R31, P1 ;  /* 0x00000001040d7824 */ /* 0x000fca00008e061f */
[----:B------:R0:W-:Y:S04]  /*bcc80*/  STL.64 [R1+0x1608], R12 ;  /* 0x0016080c01007387 */ /* 0x0001e80000100a00 */
[----:B0-----:R-:W3:Y:S04]  /*bcc90*/  LDL.LU R13, [R1+0xf88] ;  /* 0x000f8800010d7983 */ /* 0x001ee80000300800 */
        /* <DEDUP_REMOVED lines=9> */
[----:B------:R-:W-:-:S03]  /*bcd30*/  F2FP.SATFINITE.E4M3.F32.PACK_AB_MERGE_C R53, R8, R0, RZ ;  /* 0x000000000835723e */ /* 0x000fc600048070ff */
[----:B------:R-:W4:Y:S04]  /*bcd40*/  LDL.LU R58, [R1+0xf50] ;  /* 0x000f5000013a7983 */ /* 0x000f280000300800 */
[----:B------:R-:W4:Y:S04]  /*bcd50*/  LDL.LU R60, [R1+0xf54] ;  /* 0x000f5400013c7983 */ /* 0x000f280000300800 */
[----:B------:R-:W-:Y:S04]  /*bcd60*/  STL [R1+0x58c4], R53 ;  /* 0x0058c43501007387 */ /* 0x000fe80000100800 */
[----:B------:R-:W4:Y:S04]  /*bcd70*/  LDL.LU R0, [R1+0xf58] ;  /* 0x000f580001007983 */ /* 0x000f280000300800 */
[----:B------:R-:W4:Y:S01]  /*bcd80*/  LDL.LU R8, [R1+0xf5c] ;  /* 0x000f5c0001087983 */ /* 0x000f220000300800 */
[----:B------:R-:W-:-:S05]  /*bcd90*/  F2FP.SATFINITE.E4M3.F32.PACK_AB_MERGE_C R2, R39, R9, RZ ;  /* 0x000000092702723e */ /* 0x000fca00048070ff */
[----:B------:R0:W-:Y:S04]  /*bcda0*/  STL [R1+0x4f0], R2 ;  /* 0x0004f00201007387 */ /* 0x0001e80000100800 */
[----:B------:R-:W4:Y:S04]  /*bcdb0*/  LDL.LU R9, [R1+0xf40] ;  /* 0x000f400001097983 */ /* 0x000f280000300800 */
[----:B------:R-:W4:Y:S01]  /*bcdc0*/  LDL.LU R39, [R1+0xf44] ;  /* 0x000f440001277983 */ /* 0x000f220000300800 */
[----:B------:R-:W-:-:S05]  /*bcdd0*/  IADD3 R46, P1, R3, R30, RZ ;  /* 0x0000001e032e7210 */ /* 0x000fca0007f3e0ff */
[----:B------:R-:W-:Y:S01]  /*bcde0*/  IMAD.X R47, R4, 0x1, R29, P1 ;  /* 0x00000001042f7824 */ /* 0x000fe200008e061d */
[----:B------:R-:W-:-:S05]  /*bcdf0*/  F2FP.SATFINITE.E4M3.F32.PACK_AB_MERGE_C R50, R41, R40, RZ ;  /* 0x000000282932723e */ /* 0x000fca00048070ff */
[----:B------:R-:W-:Y:S04]  /*bce00*/  STL [R1+0x591c], R50 ;  /* 0x00591c3201007387 */ /* 0x000fe80000100800 */
[----:B------:R1:W-:Y:S04]  /*bce10*/  STL.64 [R1+0x1600], R46 ;  /* 0x0016002e01007387 */ /* 0x0003e80000100a00 */
[----:B------:R-:W4:Y:S04]  /*bce20*/  LDL.LU R61, [R1+0xf48] ;  /* 0x000f4800013d7983 */ /* 0x000f280000300800 */
[----:B0-----:R-:W4:Y:S01]  /*bce30*/  LDL.LU R2, [R1+0xf4c] ;  /* 0x000f4c0001027983 */ /* 0x001f220000300800 */
[----:B--2---:R-:W-:-:S02]  /*bce40*/  F2FP.SATFINITE.E4M3.F32.PACK_AB_MERGE_C R12, R43, R42, RZ ;  /* 0x0000002a2b0c723e */ /* 0x004fc400048070ff */
[----:B------:R-:W-:-:S03]  /*bce50*/  IADD3 R42, P1, R3, R28, RZ ;  /* 0x0000001c032a7210 */ /* 0x000fc60007f3e0ff */
[----:B------:R0:W-:Y:S02]  /*bce60*/  STL [R1+0x4c0], R12 ;  /* 0x0004c00c01007387 */ /* 0x0001e40000100800 */
[----:B------:R-:W-:Y:S02]  /*bce70*/  IMAD.X R43, R4, 0x1, R27, P1 ;  /* 0x00000001042b7824 */ /* 0x000fe400008e061b */
[----:B-1----:R-:W2:Y:S04]  /*bce80*/  LDL.LU R47, [R1+0xf30] ;  /* 0x000f3000012f7983 */ /* 0x002ea80000300800 */
[----:B------:R-:W2:Y:S01]  /*bce90*/  LDL.LU R46, [R1+0xf34] ;  /* 0x000f3400012e7983 */ /* 0x000ea20000300800 */
[----:B0-----:R-:W-:-:S03]  /*bcea0*/  IADD3 R12, P1, R3, R26, RZ ;  /* 0x0000001a030c7210 */ /* 0x001fc60007f3e0ff */
[----:B------:R-:W2:Y:S04]  /*bceb0*/  LDL.LU R40, [R1+0xf38] ;  /* 0x000f380001287983 */ /* 0x000ea80000300800 */
[----:B------:R-:W2:Y:S04]  /*bcec0*/  LDL.LU R41, [R1+0xf3c] ;  /* 0x000f3c0001297983 */ /* 0x000ea80000300800 */
[----:B------:R0:W-:Y:S04]  /*bced0*/  STL.64 [R1+0x15f8], R42 ;  /* 0x0015f82a01007387 */ /* 0x0001e80000100a00 */
[----:B0-----:R-:W2:Y:S04]  /*bcee0*/  LDL.LU R42, [R1+0x530] ;  /* 0x00053000012a7983 */ /* 0x001ea80000300800 */
[----:B------:R-:W2:Y:S01]  /*bcef0*/  LDL.LU R43, [R1+0x534] ;  /* 0x00053400012b7983 */ /* 0x000ea20000300800 */
[----:B---3--:R-:W-:Y:S01]  /*bcf00*/  F2FP.SATFINITE.E4M3.F32.PACK_AB_MERGE_C R45, R49, R13, RZ ;  /* 0x0000000d312d723e */ /* 0x008fe200048070ff */
[----:B------:R-:W-:Y:S01]  /*bcf10*/  IMAD.X R13, R4, 0x1, R25, P1 ;  /* 0x00000001040d7824 */ /* 0x000fe200008e0619 */
[----:B----4-:R-:W-:-:S03]  /*bcf20*/  F2FP.SATFINITE.E4M3.F32.PACK_AB_MERGE_C R44, R44, R48, RZ ;  /* 0x000000302c2c723e */ /* 0x010fc600048070ff */
[----:B------:R0:W-:Y:S04]  /*bcf30*/  STL [R1+0x4d0], R45 ;  /* 0x0004d02d01007387 */ /* 0x0001e80000100800 */
[----:B------:R1:W-:Y:S01]  /*bcf40*/  STL [R1+0x478], R44 ;  /* 0x0004782c01007387 */ /* 0x0003e20000100800 */
[----:B0-----:R-:W-:-:S03]  /*bcf50*/  F2FP.SATFINITE.E4M3.F32.PACK_AB_MERGE_C R45, R52, R51, RZ ;  /* 0x00000033342d723e */ /* 0x001fc600048070ff */
[----:B------:R0:W-:Y:S01]  /*bcf60*/  STL.64 [R1+0x15f0], R12 ;  /* 0x0015f00c01007387 */ /* 0x0001e20000100a00 */
[----:B-1----:R-:W-:-:S03]  /*bcf70*/  F2FP.SATFINITE.E4M3.F32.PACK_AB_MERGE_C R44, R55, R54, RZ ;  /* 0x00000036372c723e */ /* 0x002fc600048070ff */
[----:B------:R-:W-:Y:S04]  /*bcf80*/  STL [R1+0x480], R45 ;  /* 0x0004802d01007387 */ /* 0x000fe80000100800 */
[----:B------:R1:W-:Y:S01]  /*bcf90*/  STL [R1+0x43c], R44 ;  /* 0x00043c2c01007387 */ /* 0x0003e20000100800 */
[----:B0-----:R-:W-:-:S05]  /*bcfa0*/  IADD3 R12, P1, R3, R24, RZ ;  /* 0x00000018030c7210 */ /* 0x001fca0007f3e0ff */
[----:B------:R-:W-:Y:S01]  /*bcfb0*/  IMAD.X R13, R4, 0x1, R23, P1 ;  /* 0x00000001040d7824 */ /* 0x000fe200008e0617 */
[----:B-1----:R-:W-:-:S05]  /*bcfc0*/  F2FP.SATFINITE.E4M3.F32.PACK_AB_MERGE_C R44, R57, R56, RZ ;  /* 0x00000038392c723e */ /* 0x002fca00048070ff */
[----:B------:R0:W-:Y:S04]  /*bcfd0*/  STL [R1+0x5804], R44 ;  /* 0x0058042c01007387 */ /* 0x0001e80000100800 */
[----:B------:R1:W-:Y:S01]  /*bcfe0*/  STL.64 [R1+0x15e8], R12 ;  /* 0x0015e80c01007387 */ /* 0x0003e20000100a00 */
[----:B0-----:R-:W-:Y:S02]  /*bcff0*/  F2FP.SATFINITE.E4M3.F32.PACK_AB_MERGE_C R44, R60, R58, RZ ;  /* 0x0000003a3c2c723e */ /* 0x001fe400048070ff */
[----:B-1----:R-:W-:-:S03]  /*bd000*/  IADD3 R12, P1, R3, R22, RZ ;  /* 0x00000016030c7210 */ /* 0x002fc60007f3e0ff */
[----:B------:R0:W-:Y:S02]  /*bd010*/  STL [R1+0x3f8], R44 ;  /* 0x0003f82c01007387 */ /* 0x0001e40000100800 */
[----:B------:R-:W-:Y:S01]  /*bd020*/  IMAD.X R13, R4, 0x1, R21, P1 ;  /* 0x00000001040d7824 */ /* 0x000fe200008e0615 */
[----:B0-----:R-:W-:Y:S02]  /*bd030*/  F2FP.SATFINITE.E4M3.F32.PACK_AB_MERGE_C R44, R8, R0, RZ ;  /* 0x00000000082c723e */ /* 0x001fe400048070ff */
[----:B------:R-:W-:-:S03]  /*bd040*/  F2FP.SATFINITE.E4M3.F32.PACK_AB_MERGE_C R9, R39, R9, RZ ;  /* 0x000000092709723e */ /* 0x000fc600048070ff */
[----:B------:R-:W-:Y:S04]  /*bd050*/  STL [R1+0x5960], R44 ;  /* 0x0059602c01007387 */ /* 0x000fe80000100800 */
[----:B------:R-:W-:Y:S04]  /*bd060*/  STL.64 [R1+0x15e0], R12 ;  /* 0x0015e00c01007387 */ /* 0x000fe80000100a00 */
[----:B------:R-:W3:Y:S04]  /*bd070*/  LDL.LU R0, [R1+0x538] ;  /* 0x0005380001007983 */ /* 0x000ee80000300800 */
[----:B------:R-:W3:Y:S04]  /*bd080*/  LDL.LU R8, [R1+0x53c] ;  /* 0x00053c0001087983 */ /* 0x000ee80000300800 */
[----:B------:R0:W-:Y:S04]  /*bd090*/  STL [R1+0x33c], R9 ;  /* 0x00033c0901007387 */ /* 0x0001e80000100800 */
[----:B0-----:R-:W4:Y:S04]  /*bd0a0*/  LDL.LU R9, [R1+0xf20] ;  /* 0x000f200001097983 */ /* 0x001f280000300800 */
[----:B------:R-:W4:Y:S01]  /*bd0b0*/  LDL.LU R39, [R1+0xf24] ;  /* 0x000f240001277983 */ /* 0x000f220000300800 */
[----:B------:R-:W-:-:S05]  /*bd0c0*/  IADD3 R12, P1, R3, R20, RZ ;  /* 0x00000014030c7210 */ /* 0x000fca0007f3e0ff */
[----:B------:R-:W-:Y:S01]  /*bd0d0*/  IMAD.X R13, R4, 0x1, R19, P1 ;  /* 0x00000001040d7824 */ /* 0x000fe200008e0613 */
[----:B------:R-:W-:-:S04]  /*bd0e0*/  F2FP.SATFINITE.E4M3.F32.PACK_AB_MERGE_C R2, R2, R61, RZ ;  /* 0x0000003d0202723e */ /* 0x000fc800048070ff */
[----:B------:R0:W-:Y:S04]  /*bd0f0*/  STL.64 [R1+0x15d8], R12 ;  /* 0x0015d80c01007387 */ /* 0x0001e80000100a00 */
[----:B------:R2:W-:Y:S01]  /*bd100*/  STL [R1+0x3c8], R2 ;  /* 0x0003c80201007387 */ /* 0x0005e20000100800 */
[----:B0-----:R-:W-:-:S05]  /*bd110*/  IADD3 R12, P1, R3, R18, RZ ;  /* 0x00000012030c7210 */ /* 0x001fca0007f3e0ff */
[----:B------:R-:W-:Y:S02]  /*bd120*/  IMAD.X R13, R4, 0x1, R17, P1 ;  /* 0x00000001040d7824 */ /* 0x000fe400008e0611 */
[----:B------:R-:W-:Y:S01]  /*bd130*/  VIADD R3, R3, UR6 ;  /* 0x0000000603037c36 */ /* 0x000fe20008000000 */
[----:B------:R-:W-:-:S04]  /*bd140*/  ULDC UR6, c[0x0][0x248] ;  /* 0x0000920000067ab9 */ /* 0x000fc80000000800 */
[----:B------:R-:W-:Y:S02]  /*bd150*/  SHF.R.S32.HI R4, RZ, 0x1f, R3 ;  /* 0x0000001fff047819 */ /* 0x000fe40000011403 */
[----:B--2---:R-:W-:Y:S02]  /*bd160*/  F2FP.SATFINITE.E4M3.F32.PACK_AB_MERGE_C R2, R46, R47, RZ ;  /* 0x0000002f2e02723e */ /* 0x004fe400048070ff */
[----:B------:R-:W-:-:S05]  /*bd170*/  F2FP.SATFINITE.E4M3.F32.PACK_AB_MERGE_C R51, R41, R40, RZ ;  /* 0x000000282933723e */ /* 0x000fca00048070ff */
[----:B------:R-:W-:Y:S04]  /*bd180*/  STL [R1+0x5990], R51 ;  /* 0x0059903301007387 */ /* 0x000fe80000100800 */
[----:B------:R-:W-:Y:S04]  /*bd190*/  STL.64 [R1+0x15d0], R12 ;  /* 0x0015d00c01007387 */ /* 0x000fe80000100a00 */
[----:B------:R0:W-:Y:S04]  /*bd1a0*/  STL [R1+0x214], R2 ;  /* 0x0002140201007387 */ /* 0x0001e80000100800 */
[----:B------:R-:W2:Y:S04]  /*bd1b0*/  LDL.LU R44, [R1+0xf28] ;  /* 0x000f2800012c7983 */ /* 0x000ea80000300800 */
[----:B------:R-:W2:Y:S01]  /*bd1c0*/  LDL.LU R50, [R1+0xf2c] ;  /* 0x000f2c0001327983 */ /* 0x000ea20000300800 */
[----:B0-----:R-:W-:-:S05]  /*bd1d0*/  F2FP.SATFINITE.E4M3.F32.PACK_AB_MERGE_C R2, R43, R42, RZ ;  /* 0x0000002a2b02723e */ /* 0x001fca00048070ff */
[----:B------:R-:W-:Y:S04]  /*bd1e0*/  STL [R1+0x1e0], R2 ;  /* 0x0001e00201007387 */ /* 0x000fe80000100800 */
        /* <DEDUP_REMOVED lines=17> */
[----:B------:R0:W-:Y:S02]  /*bd300*/  STL.64 [R1+0x15c8], R12 ;  /* 0x0015c80c01007387 */ /* 0x0001e40000100a00 */
[----:B0-----:R-:W-:-:S05]  /*bd310*/  IADD3 R12, P1, R3, R15, RZ ;  /* 0x0000000f030c7210 */ /* 0x001fca0007f3e0ff */
[----:B------:R-:W-:Y:S01]  /*bd320*/  IMAD.X R13, R4, 0x1, R37, P1 ;  /* 0x00000001040d7824 */ /* 0x000fe200008e0625 */
[----:B---3--:R-:W-:-:S05]  /*bd330*/  F2FP.SATFINITE.E4M3.F32.PACK_AB_MERGE_C R2, R8, R0, RZ ;  /* 0x000000000802723e */ /* 0x008fca00048070ff */
[----:B------:R0:W-:Y:S04]  /*bd340*/  STL [R1+0x1e4], R2 ;  /* 0x0001e40201007387 */ /* 0x0001e80000100800 */
[----:B------:R-:W3:Y:S01]  /*bd350*/  LDL.LU R57, [R1+0xeec] ;  /* 0x000eec0001397983 */ /* 0x000ee20000300800 */
[----:B----4-:R-:W-:-:S05]  /*bd360*/  F2FP.SATFINITE.E4M3.F32.PACK_AB_MERGE_C R0, R39, R9, RZ ;  /* 0x000000092700723e */ /* 0x010fca00048070ff */
[----:B------:R1:W-:Y:S04]  /*bd370*/  STL [R1+0x509c], R0 ;  /* 0x00509c0001007387 */ /* 0x0003e80000100800 */
[----:B------:R-:W4:Y:S04]  /*bd380*/  LDL.LU R58, [R1+0xed0] ;  /* 0x000ed000013a7983 */ /* 0x000f280000300800 */
[----:B------:R-:W4:Y:S04]  /*bd390*/  LDL.LU R60, [R1+0xed4] ;  /* 0x000ed400013c7983 */ /* 0x000f280000300800 */
[----:B------:R-:W4:Y:S04]  /*bd3a0*/  LDL.LU R61, [R1+0xed8] ;  /* 0x000ed800013d7983 */ /* 0x000f280000300800 */
[----:B0-----:R-:W4:Y:S04]  /*bd3b0*/  LDL.LU R2, [R1+0xedc] ;  /* 0x000edc0001027983 */ /* 0x001f280000300800 */
[----:B-1----:R-:W4:Y:S04]  /*bd3c0*/  LDL.LU R0, [R1+0xec0] ;  /* 0x000ec00001007983 */ /* 0x002f280000300800 */
[----:B------:R-:W4:Y:S04]  /*bd3d0*/  LDL.LU R8, [R1+0xec4] ;  /* 0x000ec40001087983 */ /* 0x000f280000300800 */
[----:B------:R0:W-:Y:S04]  /*bd3e0*/  STL.64 [R1+0x15c0], R12 ;  /* 0x0015c00c01007387 */ /* 0x0001e80000100a00 */
[----:B0-----:R-:W3:Y:S04]  /*bd3f0*/  LDL.LU.64 R12, [R1+0x5a20] ;  /* 0x005a2000010c7983 */ /* 0x001ee80000300a00 */
[----:B------:R-:W4:Y:S04]  /*bd400*/  LDL.LU R9, [R1+0xec8] ;  /* 0x000ec80001097983 */ /* 0x000f280000300800 */
[----:B------:R-:W4:Y:S01]  /*bd410*/  LDL.LU R39, [R1+0xecc] ;  /* 0x000ecc0001277983 */ /* 0x000f220000300800 */
[----:B--2---:R-:W-:-:S02]  /*bd420*/  F2FP.SATFINITE.E4M3.F32.PACK_AB_MERGE_C R50, R50, R44, RZ ;  /* 0x0000002c3232723e */ /* 0x004fc400048070ff */
[----:B------:R-:W-:Y:S02]  /*bd430*/  F2FP.SATFINITE.E4M3.F32.PACK_AB_MERGE_C R44, R41, R40, RZ ;  /* 0x00000028292c723e */ /* 0x000fe400048070ff */
[----:B------:R-:W2:Y:S04]  /*bd440*/  LDL.LU R40, [R1+0xeb0] ;  /* 0x000eb00001287983 */ /* 0x000ea80000300800 */
[----:B------:R0:W-:Y:S04]  /*bd450*/  STL [R1+0x50b0], R50 ;  /* 0x0050b03201007387 */ /* 0x0001e80000100800 */
[----:B------:R-:W2:Y:S01]  /*bd460*/  LDL.LU R41, [R1+0xeb4] ;  /* 0x000eb40001297983 */ /* 0x000ea20000300800 */
[----:B0-----:R-:W-:-:S03]  /*bd470*/  IADD3 R50, P1, R3, R14, RZ ;  /* 0x0000000e03327210 */ /* 0x001fc60007f3e0ff */
[----:B------:R0:W-:Y:S01]  /*bd480*/  STL [R1+0x4f64], R44 ;  /* 0x004f642c01007387 */ /* 0x0001e20000100800 */
[----:B------:R-:W-:Y:S02]  /*bd490*/  F2FP.SATFINITE.E4M3.F32.PACK_AB_MERGE_C R49, R49, R45, RZ ;  /* 0x0000002d3131723e */ /* 0x000fe400048070ff */
[----:B------:R-:W-:Y:S01]  /*bd4a0*/  F2FP.SATFINITE.E4M3.F32.PACK_AB_MERGE_C R42, R43, R42, RZ ;  /* 0x0000002a2b2a723e */ /* 0x000fe200048070ff */
[----:B---3--:R-:W-:Y:S01]  /*bd4b0*/  IMAD.X R51, R4, 0x1, R13, P1 ;  /* 0x0000000104337824 */ /* 0x008fe200008e060d */
[----:B0-----:R-:W-:-:S04]  /*bd4c0*/  IADD3 R44, P1, R3, R12, RZ ;  /* 0x0000000c032c7210 */ /* 0x001fc80007f3e0ff */
[----:B------:R0:W-:Y:S01]  /*bd4d0*/  STL.64 [R1+0x15b8], R50 ;  /* 0x0015b83201007387 */ /* 0x0001e20000100a00 */
[----:B------:R-:W-:Y:S01]  /*bd4e0*/  IMAD.X R45, R4, 0x1, R11, P1 ;  /* 0x00000001042d7824 */ /* 0x000fe200008e060b */
[----:B0-----:R-:W-:-:S05]  /*bd4f0*/  F2FP.SATFINITE.E4M3.F32.PACK_AB_MERGE_C R50, R59, R53, RZ ;  /* 0x000000353b32723e */ /* 0x001fca00048070ff */
[----:B------:R-:W-:Y:S04]  /*bd500*/  STL [R1+0x4fac], R50 ;  /* 0x004fac3201007387 */ /* 0x000fe80000100800 */
[----:B------:R0:W-:Y:S04]  /*bd510*/  STL [R1+0x4ed4], R49 ;  /* 0x004ed43101007387 */ /* 0x0001e80000100800 */
[----:B------:R1:W-:Y:S01]  /*bd520*/  STL.64 [R1+0x15b0], R44 ;  /* 0x0015b02c01007387 */ /* 0x0003e20000100a00 */
[----:B0-----:R-:W-:Y:S02]  /*bd530*/  F2FP.SATFINITE.E4M3.F32.PACK_AB_MERGE_C R49, R52, R48, RZ ;  /* 0x000000303431723e */ /* 0x001fe400048070ff */
[----:B------:R-:W-:-:S02]  /*bd540*/  F2FP.SATFINITE.E4M3.F32.PACK_AB_MERGE_C R48, R55, R54, RZ ;  /* 0x000000363730723e */ /* 0x000fc400048070ff */
[----:B-1----:R-:W-:Y:S01]  /*bd550*/  IADD3 R44, P1, R3, R10, RZ ;  /* 0x0000000a032c7210 */ /* 0x002fe20007f3e0ff */
[----:B------:R-:W-:Y:S04]  /*bd560*/  STL [R1+0x4ee0], R49 ;  /* 0x004ee03101007387 */ /* 0x000fe80000100800 */
[----:B------:R-:W-:Y:S01]  /*bd570*/  IMAD.X R45, R4, 0x1, R7, P1 ;  /* 0x00000001042d7824 */ /* 0x000fe200008e0607 */
[----:B------:R-:W-:Y:S04]  /*bd580*/  STL [R1+0x4e54], R48 ;  /* 0x004e543001007387 */ /* 0x000fe80000100800 */
[----:B------:R0:W-:Y:S02]  /*bd590*/  STL.64 [R1+0x15a8], R44 ;  /* 0x0015a82c01007387 */ /* 0x0001e40000100a00 */
[----:B0-----:R-:W-:-:S02]  /*bd5a0*/  F2FP.SATFINITE.E4M3.F32.PACK_AB_MERGE_C R44, R46, R47, RZ ;  /* 0x0000002f2e2c723e */ /* 0x001fc400048070ff */
[----:B------:R-:W3:Y:S04]  /*bd5b0*/  LDL.LU R47, [R1+0xeb8] ;  /* 0x000eb800012f7983 */ /* 0x000ee80000300800 */
[----:B------:R-:W-:Y:S04]  /*bd5c0*/  STL [R1+0x4e58], R44 ;  /* 0x004e582c01007387 */ /* 0x000fe80000100800 */
[----:B------:R-:W3:Y:S04]  /*bd5d0*/  LDL.LU R46, [R1+0xebc] ;  /* 0x000ebc00012e7983 */ /* 0x000ee80000300800 */
[----:B------:R0:W-:Y:S04]  /*bd5e0*/  STL [R1+0x4d78], R42 ;  /* 0x004d782a01007387 */ /* 0x0001e80000100800 */
[----:B0-----:R-:W3:Y:S04]  /*bd5f0*/  LDL.LU R42, [R1+0xea0] ;  /* 0x000ea000012a7983 */ /* 0x001ee80000300800 */
[----:B------:R-:W3:Y:S01]  /*bd600*/  LDL.LU R43, [R1+0xea4] ;  /* 0x000ea400012b7983 */ /* 0x000ee20000300800 */
[----:B------:R-:W-:-:S05]  /*bd610*/  IADD3 R44, P1, R3, R6, RZ ;  /* 0x00000006032c7210 */ /* 0x000fca0007f3e0ff */
[----:B------:R-:W-:Y:S01]  /*bd620*/  IMAD.X R45, R4, 0x1, R5, P1 ;  /* 0x00000001042d7824 */ /* 0x000fe200008e0605 */
[----:B------:R-:W-:-:S04]  /*bd630*/  F2FP.SATFINITE.E4M3.F32.PACK_AB_MERGE_C R49, R57, R56, RZ ;  /* 0x000000383931723e */ /* 0x000fc800048070ff */
[----:B------:R0:W-:Y:S01]  /*bd640*/  STL.64 [R1+0x15a0], R44 ;  /* 0x0015a02c01007387 */ /* 0x0001e20000100a00 */
[----:B----4-:R-:W-:-:S03]  /*bd650*/  F2FP.SATFINITE.E4M3.F32.PACK_AB_MERGE_C R48, R60, R58, RZ ;  /* 0x0000003a3c30723e */ /* 0x010fc600048070ff */
[----:B------:R-:W-:Y:S01]  /*bd660*/  STL [R1+0x4d90], R49 ;  /* 0x004d903101007387 */ /* 0x000fe20000100800 */
[----:B0-----:R-:W-:-:S03]  /*bd670*/  IADD3 R44, P1, R3, R36, RZ ;  /* 0x00000024032c7210 */ /* 0x001fc60007f3e0ff */
[----:B------:R-:W-:Y:S02]  /*bd680*/  STL [R1+0x538], R48 ;  /* 0x0005383001007387 */ /* 0x000fe40000100800 */
        /* <DEDUP_REMOVED lines=8> */
[----:B0-----:R-:W-:-:S04]  /*bd710*/  F2FP.SATFINITE.E4M3.F32.PACK_AB_MERGE_C R0, R39, R9, RZ ;  /* 0x000000092700723e */ /* 0x001fc800048070ff */
[----:B------:R0:W-:Y:S04]  /*bd720*/  STL.64 [R1+0x1590], R44 ;  /* 0x0015902c01007387 */ /* 0x0001e80000100a00 */
[----:B0-----:R-:W4:Y:S04]  /*bd730*/  LDL.LU R44, [R1+0xea8] ;  /* 0x000ea800012c7983 */ /* 0x001f280000300800 */
[----:B------:R-:W4:Y:S04]  /*bd740*/  LDL.LU R50, [R1+0xeac] ;  /* 0x000eac0001327983 */ /* 0x000f280000300800 */
[----:B------:R0:W-:Y:S04]  /*bd750*/  STL [R1+0x534], R0 ;  /* 0x0005340001007387 */ /* 0x0001e80000100800 */
[----:B------:R-:W4:Y:S04]  /*bd760*/  LDL.LU R53, [R1+0xe90] ;  /* 0x000e900001357983 */ /* 0x000f280000300800 */
[----:B------:R-:W4:Y:S04]  /*bd770*/  LDL.LU R59, [R1+0xe94] ;  /* 0x000e9400013b7983 */ /* 0x000f280000300800 */
[----:B0-----:R-:W4:Y:S01]  /*bd780*/  LDL.LU R0, [R1+0xe98] ;  /* 0x000e980001007983 */ /* 0x001f220000300800 */
[----:B--2---:R-:W-:-:S03]  /*bd790*/  F2FP.SATFINITE.E4M3.F32.PACK_AB_MERGE_C R2, R41, R40, RZ ;  /* 0x000000282902723e */ /* 0x004fc600048070ff */
[----:B------:R-:W2:Y:S04]  /*bd7a0*/  LDL.LU R8, [R1+0xe9c] ;  /* 0x000e9c0001087983 */ /* 0x000ea80000300800 */
[----:B------:R-:W-:Y:S04]  /*bd7b0*/  STL [R1+0x4e8], R2 ;  /* 0x0004e80201007387 */ /* 0x000fe80000100800 */
        /* <DEDUP_REMOVED lines=12> */
[----:B------:R0:W-:Y:S04]  /*bd880*/  STL.64 [R1+0x1588], R56 ;  /* 0x0015883801007387 */ /* 0x0001e80000100a00 */
[----:B0-----:R-:W2:Y:S01]  /*bd890*/  LDL.LU R56, [R1+0xe68] ;  /* 0x000e680001387983 */ /* 0x001ea20000300800 */
[----:B---3--:R-:W-:-:S05]  /*bd8a0*/  F2FP.SATFINITE.E4M3.F32.PACK_AB_MERGE_C R46, R46, R47, RZ ;  /* 0x0000002f2e2e723e */ /* 0x008fca00048070ff */
[----:B------:R-:W-:Y:S04]  /*bd8b0*/  STL [R1+0x504], R46 ;  /* 0x0005042e01007387 */ /* 0x000fe80000100800 */
[----:B------:R-:W3:Y:S01]  /*bd8c0*/  LDL.LU R57, [R1+0xe6c] ;  /* 0x000e6c0001397983 */ /* 0x000ee20000300800 */
[----:B------:R-:W-:-:S05]  /*bd8d0*/  F2FP.SATFINITE.E4M3.F32.PACK_AB_MERGE_C R2, R43, R42, RZ ;  /* 0x0000002a2b02723e */ /* 0x000fca00048070ff */
[----:B------:R0:W-:Y:S01]  /*bd8e0*/  STL [R1+0x4b8], R2 ;  /* 0x0004b80201007387 */ /* 0x0001e20000100800 */
[----:B------:R-:W-:-:S03]  /*bd8f0*/  IADD3 R42, P1, R3, R30, RZ ;  /* 0x0000001e032a7210 */ /* 0x000fc60007f3e0ff */
[----:B------:R-:W3:Y:S04]  /*bd900*/  LDL.LU R58, [R1+0xe50] ;  /* 0x000e5000013a7983 */ /* 0x000ee80000300800 */
[----:B------:R-:W3:Y:S01]  /*bd910*/  LDL.LU R60, [R1+0xe54] ;  /* 0x000e5400013c7983 */ /* 0x000ee20000300800 */
[----:B------:R-:W-:-:S03]  /*bd920*/  IMAD.X R43, R4, 0x1, R29, P1 ;  /* 0x00000001042b7824 */ /* 0x000fc600008e061d */
[----:B------:R-:W3:Y:S04]  /*bd930*/  LDL.LU R61, [R1+0xe58] ;  /* 0x000e5800013d7983 */ /* 0x000ee80000300800 */
[----:B0-----:R-:W3:Y:S04]  /*bd940*/  LDL.LU R2, [R1+0xe5c] ;  /* 0x000e5c0001027983 */ /* 0x001ee80000300800 */
[----:B------:R-:W3:Y:S04]  /*bd950*/  LDL.LU R47, [R1+0xe40] ;  /* 0x000e4000012f7983 */ /* 0x000ee80000300800 */
[----:B------:R0:W-:Y:S04]  /*bd960*/  STL.64 [R1+0x1580], R42 ;  /* 0x0015802a01007387 */ /* 0x0001e80000100a00 */
[----:B------:R-:W3:Y:S04]  /*bd970*/  LDL.LU R46, [R1+0xe44] ;  /* 0x000e4400012e7983 */ /* 0x000ee80000300800 */
[----:B0-----:R-:W3:Y:S04]  /*bd980*/  LDL.LU R42, [R1+0xe48] ;  /* 0x000e4800012a7983 */ /* 0x001ee80000300800 */
[----:B------:R-:W3:Y:S01]  /*bd990*/  LDL.LU R43, [R1+0xe4c] ;  /* 0x000e4c00012b7983 */ /* 0x000ee20000300800 */
[----:B----4-:R-:W-:-:S02]  /*bd9a0*/  F2FP.SATFINITE.E4M3.F32.PACK_AB_MERGE_C R51, R50, R44, RZ ;  /* 0x0000002c3233723e */ /* 0x010fc400048070ff */
[----:B------:R-:W-:-:S03]  /*bd9b0*/  IADD3 R50, P1, R3, R28, RZ ;  /* 0x0000001c03327210 */ /* 0x000fc60007f3e0ff */
[----:B------:R0:W-:Y:S01]  /*bd9c0*/  STL [R1+0x4bc], R51 ;  /* 0x0004bc3301007387 */ /* 0x0001e20000100800 */
[----:B------:R-:W-:Y:S01]  /*bd9d0*/  F2FP.SATFINITE.E4M3.F32.PACK_AB_MERGE_C R44, R59, R53, RZ ;  /* 0x000000353b2c723e */ /* 0x000fe200048070ff */
[----:B0-----:R-:W-:-:S04]  /*bd9e0*/  IMAD.X R51, R4, 0x1, R27, P1 ;  /* 0x0000000104337824 */ /* 0x001fc800008e061b */
[----:B------:R2:W-:Y:S02]  /*bd9f0*/  STL [R1+0x464], R44 ;  /* 0x0004642c01007387 */ /* 0x0005e40000100800 */
[----:B--2---:R-:W-:Y:S02]  /*bda00*/  F2FP.SATFINITE.E4M3.F32.PACK_AB_MERGE_C R44, R8, R0, RZ ;  /* 0x00000000082c723e */ /* 0x004fe400048070ff */
[----:B------:R-:W2:Y:S04]  /*bda10*/  LDL.LU R0, [R1+0x520] ;  /* 0x0005200001007983 */ /* 0x000ea80000300800 */
[----:B------:R-:W2:Y:S04]  /*bda20*/  LDL.LU R8, [R1+0x524] ;  /* 0x0005240001087983 */ /* 0x000ea80000300800 */
[----:B------:R-:W-:Y:S04]  /*bda30*/  STL.64 [R1+0x1578], R50 ;  /* 0x0015783201007387 */ /* 0x000fe80000100a00 */
[----:B------:R0:W-:Y:S01]  /*bda40*/  STL [R1+0x46c], R44 ;  /* 0x00046c2c01007387 */ /* 0x0001e20000100800 */
[----:B------:R-:W-:-:S02]  /*bda50*/  F2FP.SATFINITE.E4M3.F32.PACK_AB_MERGE_C R49, R49, R45, RZ ;  /* 0x0000002d3131723e */ /* 0x000fc400048070ff */
[----:B0-----:R-:W-:-:S03]  /*bda60*/  IADD3 R44, P1, R3, R26, RZ ;  /* 0x0000001a032c7210 */ /* 0x001fc60007f3e0ff */
[----:B------:R0:W-:Y:S02]  /*bda70*/  STL [R1+0x42c], R49 ;  /* 0x00042c3101007387 */ /* 0x0001e40000100800 */
[----:B------:R-:W-:-:S05]  /*bda80*/  IMAD.X R45, R4, 0x1, R25, P1 ;  /* 0x00000001042d7824 */ /* 0x000fca00008e0619 */
[----:B------:R1:W-:Y:S01]  /*bda90*/  STL.64 [R1+0x1570], R44 ;  /* 0x0015702c01007387 */ /* 0x0003e20000100a00 */
[----:B0-----:R-:W-:Y:S02]  /*bdaa0*/  F2FP.SATFINITE.E4M3.F32.PACK_AB_MERGE_C R49, R52, R48, RZ ;  /* 0x000000303431723e */ /* 0x001fe400048070ff */
[----:B------:R-:W-:Y:S02]  /*bdab0*/  F2FP.SATFINITE.E4M3.F32.PACK_AB_MERGE_C R48, R55, R54, RZ ;  /* 0x000000363730723e */ /* 0x000fe400048070ff */
[----:B------:R-:W-:Y:S02]  /*bdac0*/  F2FP.SATFINITE.E4M3.F32.PACK_AB_MERGE_C R39, R39, R9, RZ ;  /* 0x000000092727723e */ /* 0x000fe400048070ff */
[----:B-1----:R-:W-:Y:S01]  /*bdad0*/  IADD3 R44, P1, R3, R24, RZ ;  /* 0x00000018032c7210 */ /* 0x002fe20007f3e0ff */
[----:B------:R-:W-:Y:S01]  /*bdae0*/  STL [R1+0x430], R49 ;  /* 0x0004303101007387 */ /* 0x000fe20000100800 */
[----:B------:R-:W-:-:S03]  /*bdaf0*/  F2FP.SATFINITE.E4M3.F32.PACK_AB_MERGE_C R40, R41, R40, RZ ;  /* 0x000000282928723e */ /* 0x000fc600048070ff */
[----:B------:R-:W-:Y:S01]  /*bdb00*/  IMAD.X R45, R4, 0x1, R23, P1 ;  /* 0x00000001042d7824 */ /* 0x000fe200008e0617 */
[----:B------:R-:W-:Y:S04]  /*bdb10*/  STL [R1+0x3e0], R48 ;  /* 0x0003e03001007387 */ /* 0x000fe80000100800 */
[----:B------:R-:W4:Y:S04]  /*bdb20*/  LDL.LU R9, [R1+0x528] ;  /* 0x0005280001097983 */ /* 0x000f280000300800 */
[----:B------:R-:W-:Y:S04]  /*bdb30*/  STL.64 [R1+0x1568], R44 ;  /* 0x0015682c01007387 */ /* 0x000fe80000100a00 */
[----:B------:R0:W-:Y:S04]  /*bdb40*/  STL [R1+0x3ec], R39 ;  /* 0x0003ec2701007387 */ /* 0x0001e80000100800 */
[----:B0-----:R-:W4:Y:S04]  /*bdb50*/  LDL.LU R39, [R1+0x52c] ;  /* 0x00052c0001277983 */ /* 0x001f280000300800 */
[----:B------:R0:W-:Y:S04]  /*bdb60*/  STL [R1+0x328], R40 ;  /* 0x0003282801007387 */ /* 0x0001e80000100800 */
[----:B0-----:R-:W4:Y:S04]  /*bdb70*/  LDL.LU R40, [R1+0xe30] ;  /* 0x000e300001287983 */ /* 0x001f280000300800 */
[----:B------:R-:W4:Y:S01]  /*bdb80*/  LDL.LU R41, [R1+0xe34] ;  /* 0x000e340001297983 */ /* 0x000f220000300800 */
[----:B------:R-:W-:-:S05]  /*bdb90*/  IADD3 R44, P1, R3, R22, RZ ;  /* 0x00000016032c7210 */ /* 0x000fca0007f3e0ff */
[----:B------:R-:W-:-:S05]  /*bdba0*/  IMAD.X R45, R4, 0x1, R21, P1 ;  /* 0x00000001042d7824 */ /* 0x000fca00008e0615 */
[----:B------:R0:W-:Y:S02]  /*bdbb0*/  STL.64 [R1+0x1560], R44 ;  /* 0x0015602c01007387 */ /* 0x0001e40000100a00 */
[----:B0-----:R-:W-:-:S05]  /*bdbc0*/  IADD3 R44, P1, R3, R20, RZ ;  /* 0x00000014032c7210 */ /* 0x001fca0007f3e0ff */
[----:B------:R-:W-:Y:S01]  /*bdbd0*/  IMAD.X R45, R4, 0x1, R19, P1 ;  /* 0x00000001042d7824 */ /* 0x000fe200008e0613 */
[----:B---3--:R-:W-:-:S05]  /*bdbe0*/  F2FP.SATFINITE.E4M3.F32.PACK_AB_MERGE_C R49, R57, R56, RZ ;  /* 0x000000383931723e */ /* 0x008fca00048070ff */
[----:B------:R-:W-:Y:S01]  /*bdbf0*/  STL [R1+0x330], R49 ;  /* 0x0003303101007387 */ /* 0x000fe20000100800 */
[----:B------:R-:W-:-:S05]  /*bdc00*/  F2FP.SATFINITE.E4M3.F32.PACK_AB_MERGE_C R48, R60, R58, RZ ;  /* 0x0000003a3c30723e */ /* 0x000fca00048070ff */
[----:B------:R-:W-:Y:S04]  /*bdc10*/  STL [R1+0x1e8], R48 ;  /* 0x0001e83001007387 */ /* 0x000fe80000100800 */
[----:B------:R0:W-:Y:S01]  /*bdc20*/  STL.64 [R1+0x1558], R44 ;  /* 0x0015582c01007387 */ /* 0x0001e20000100a00 */
[----:B------:R-:W-:Y:S02]  /*bdc30*/  F2FP.SATFINITE.E4M3.F32.PACK_AB_MERGE_C R2, R2, R61, RZ ;  /* 0x0000003d0202723e */ /* 0x000fe400048070ff */
[----:B0-----:R-:W-:-:S03]  /*bdc40*/  IADD3 R44, P1, R3, R18, RZ ;  /* 0x00000012032c7210 */ /* 0x001fc60007f3e0ff */
[----:B------:R0:W-:Y:S02]  /*bdc50*/  STL [R1+0x1ec], R2 ;  /* 0x0001ec0201007387 */ /* 0x0001e40000100800 */
[----:B------:R-:W-:Y:S01]  /*bdc60*/  IMAD.X R45, R4, 0x1, R17, P1 ;  /* 0x00000001042d7824 */ /* 0x000fe200008e0611 */
[----:B------:R-:W-:Y:S01]  /*bdc70*/  F2FP.SATFINITE.E4M3.F32.PACK_AB_MERGE_C R4, R46, R47, RZ ;  /* 0x0000002f2e04723e */ /* 0x000fe200048070ff */
[----:B------:R-:W3:Y:S01]  /*bdc80*/  LDL.LU R53, [R1+0xe38] ;  /* 0x000e380001357983 */ /* 0x000ee20000300800 */
[----:B0-----:R-:W-:-:S03]  /*bdc90*/  F2FP.SATFINITE.E4M3.F32.PACK_AB_MERGE_C R2, R43, R42, RZ ;  /* 0x0000002a2b02723e */ /* 0x001fc600048070ff */
[----:B------:R0:W-:Y:S04]  /*bdca0*/  STL.64 [R1+0x1550], R44 ;  /* 0x0015502c01007387 */ /* 0x0001e80000100a00 */
[----:B------:R1:W-:Y:S04]  /*bdcb0*/  STL [R1+0x1cc], R4 ;  /* 0x0001cc0401007387 */ /* 0x0003e80000100800 */
[----:B------:R-:W3:Y:S04]  /*bdcc0*/  LDL.LU R59, [R1+0xe3c] ;  /* 0x000e3c00013b7983 */ /* 0x000ee80000300800 */
[----:B------:R-:W-:Y:S04]  /*bdcd0*/  STL [R1+0x1d8], R2 ;  /* 0x0001d80201007387 */ /* 0x000fe80000100800 */
[----:B------:R-:W3:Y:S04]  /*bdce0*/  LDL.LU R42, [R1+0xe20] ;  /* 0x000e2000012a7983 */ /* 0x000ee80000300800 */
[----:B------:R-:W3:Y:S04]  /*bdcf0*/  LDL.LU R43, [R1+0xe24] ;  /* 0x000e2400012b7983 */ /* 0x000ee80000300800 */
[----:B0-----:R-:W3:Y:S04]  /*bdd00*/  LDL.LU R45, [R1+0xe28] ;  /* 0x000e2800012d7983 */ /* 0x001ee80000300800 */
[----:B------:R-:W3:Y:S01]  /*bdd10*/  LDL.LU R49, [R1+0xe2c] ;  /* 0x000e2c0001317983 */ /* 0x000ee20000300800 */
[----:B------:R-:W-:Y:S01]  /*bdd20*/  VIADD R3, R3, UR6 ;  /* 0x0000000603037c36 */ /* 0x000fe20008000000 */
[----:B------:R-:W-:-:S04]  /*bdd30*/  ULDC UR6, c[0x0][0x248] ;  /* 0x0000920000067ab9 */ /* 0x000fc80000000800 */
[----:B-1----:R-:W-:Y:S02]  /*bdd40*/  SHF.R.S32.HI R4, RZ, 0x1f, R3 ;  /* 0x0000001fff047819 */ /* 0x002fe40000011403 */
[----:B------:R-:W-:Y:S02]  /*bdd50*/  IADD3 R50, P1, R3, R16, RZ ;  /* 0x0000001003327210 */ /* 0x000fe40007f3e0ff */
[----:B--2---:R-:W-:-:S05]  /*bdd60*/  F2FP.SATFINITE.E4M3.F32.PACK_AB_MERGE_C R0, R8, R0, RZ ;  /* 0x000000000800723e */ /* 0x004fca00048070ff */
[----:B------:R0:W-:Y:S04]  /*bdd70*/  STL [R1+0x1c0], R0 ;  /* 0x0001c00001007387 */ /* 0x0001e80000100800 */
[----:B------:R-:W2:Y:S04]  /*bdd80*/  LDL.LU R48, [R1+0xe10] ;  /* 0x000e100001307983 */ /* 0x000ea80000300800 */
[----:B------:R-:W2:Y:S04]  /*bdd90*/  LDL.LU R52, [R1+0xe14] ;  /* 0x000e140001347983 */ /* 0x000ea80000300800 */
[----:B------:R-:W2:Y:S04]  /*bdda0*/  LDL.LU R47, [R1+0xe18] ;  /* 0x000e1800012f7983 */ /* 0x000ea80000300800 */
[----:B------:R-:W2:Y:S04]  /*bddb0*/  LDL.LU R46, [R1+0xe1c] ;  /* 0x000e1c00012e7983 */ /* 0x000ea80000300800 */
[----:B0-----:R-:W2:Y:S01]  /*bddc0*/  LDL.LU R0, [R1+0xe00] ;  /* 0x000e000001007983 */ /* 0x001ea20000300800 */
[----:B------:R-:W-:-:S03]  /*bddd0*/  IMAD.X R51, R4, 0x1, R38, P1 ;  /* 0x0000000104337824 */ /* 0x000fc600008e0626 */
[----:B------:R-:W2:Y:S04]  /*bdde0*/  LDL.LU R8, [R1+0xe04] ;  /* 0x000e040001087983 */ /* 0x000ea80000300800 */
[----:B------:R-:W2:Y:S04]  /*bddf0*/  LDL.LU R54, [R1+0xe08] ;  /* 0x000e080001367983 */ /* 0x000ea80000300800 */
[----:B------:R-:W-:Y:S01]  /*bde00*/  STL.64 [R1+0x1548], R50 ;  /* 0x0015483201007387 */ /* 0x000fe20000100a00 */
[----:B----4-:R-:W-:-:S05]  /*bde10*/  F2FP.SATFINITE.E4M3.F32.PACK_AB_MERGE_C R9, R39, R9, RZ ;  /* 0x000000092709723e */ /* 0x010fca00048070ff */
[----:B------:R-:W-:Y:S04]  /*bde20*/  STL [R1+0x1c8], R9 ;  /* 0x0001c80901007387 */ /* 0x000fe80000100800 */
[----:B------:R-:W4:Y:S01]  /*bde30*/  LDL.LU R55, [R1+0xe0c] ;  /* 0x000e0c0001377983 */ /* 0x000f220000300800 */
[----:B------:R-:W-:-:S05]  /*bde40*/  F2FP.SATFINITE.E4M3.F32.PACK_AB_MERGE_C R2, R41, R40, RZ ;  /* 0x000000282902723e */ /* 0x000fca00048070ff */
[----:B------:R0:W-:Y:S04]  /*bde50*/  STL [R1+0x5094], R2 ;  /* 0x0050940201007387 */ /* 0x0001e80000100800 */
[----:B------:R-:W4:Y:S04]  /*bde60*/  LDL.LU R56, [R1+0xdf0] ;  /* 0x000df00001387983 */ /* 0x000f280000300800 */
[----:B------:R-:W4:Y:S01]  /*bde70*/  LDL.LU R57, [R1+0xdf4] ;  /* 0x000df40001397983 */ /* 0x000f220000300800 */
[----:B------:R-:W-:-:S03]  /*bde80*/  IADD3 R40, P1, R3, R15, RZ ;  /* 0x0000000f03287210 */ /* 0x000fc60007f3e0ff */
[----:B------:R-:W4:Y:S04]  /*bde90*/  LDL.LU R58, [R1+0xdf8] ;  /* 0x000df800013a7983 */ /* 0x000f280000300800 */
[----:B------:R-:W4:Y:S04]  /*bdea0*/  LDL.LU R60, [R1+0xdfc] ;  /* 0x000dfc00013c7983 */ /* 0x000f280000300800 */
[----:B------:R-:W4:Y:S04]  /*bdeb0*/  LDL.LU R61, [R1+0xde0] ;  /* 0x000de000013d7983 */ /* 0x000f280000300800 */
[----:B0-----:R-:W4:Y:S01]  /*bdec0*/  LDL.LU R2, [R1+0xde4] ;  /* 0x000de40001027983 */ /* 0x001f220000300800 */
[----:B------:R-:W-:-:S03]  /*bded0*/  IMAD.X R41, R4, 0x1, R37, P1 ;  /* 0x0000000104297824 */ /* 0x000fc600008e0625 */
[----:B------:R-:W4:Y:S04]  /*bdee0*/  LDL.LU R9, [R1+0xde8] ;  /* 0x000de80001097983 */ /* 0x000f280000300800 */
[----:B------:R-:W4:Y:S04]  /*bdef0*/  LDL.LU R39, [R1+0xdec] ;  /* 0x000dec0001277983 */ /* 0x000f280000300800 */
[----:B------:R0:W-:Y:S04]  /*bdf00*/  STL.64 [R1+0x1540], R40 ;  /* 0x0015402801007387 */ /* 0x0001e80000100a00 */
[----:B0-----:R-:W4:Y:S04]  /*bdf10*/  LDL.LU R40, [R1+0xdd0] ;  /* 0x000dd00001287983 */ /* 0x001f280000300800 */
[----:B------:R-:W4:Y:S01]  /*bdf20*/  LDL.LU R41, [R1+0xdd4] ;  /* 0x000dd40001297983 */ /* 0x000f220000300800 */
[----:B---3--:R-:W-:-:S02]  /*bdf30*/  F2FP.SATFINITE.E4M3.F32.PACK_AB_MERGE_C R50, R59, R53, RZ ;  /* 0x000000353b32723e */ /* 0x008fc400048070ff */
[----:B------:R-:W-:Y:S02]  /*bdf40*/  F2FP.SATFINITE.E4M3.F32.PACK_AB_MERGE_C R44, R43, R42, RZ ;  /* 0x0000002a2b2c723e */ /* 0x000fe400048070ff */
[----:B------:R-:W3:Y:S04]  /*bdf50*/  LDL.LU R42, [R1+0xdd8] ;  /* 0x000dd800012a7983 */ /* 0x000ee80000300800 */
[----:B------:R0:W-:Y:S04]  /*bdf60*/  STL [R1+0x50b8], R50 ;  /* 0x0050b83201007387 */ /* 0x0001e80000100800 */
[----:B------:R-:W3:Y:S01]  /*bdf70*/  LDL.LU R43, [R1+0xddc] ;  /* 0x000ddc00012b7983 */ /* 0x000ee20000300800 */
[----:B0-----:R-:W-:-:S03]  /*bdf80*/  IADD3 R50, P1, R3, R14, RZ ;  /* 0x0000000e03327210 */ /* 0x001fc60007f3e0ff */
[----:B------:R-:W-:Y:S01]  /*bdf90*/  STL [R1+0x4f78], R44 ;  /* 0x004f782c01007387 */ /* 0x000fe20000100800 */
[----:B------:R-:W-:Y:S01]  /*bdfa0*/  F2FP.SATFINITE.E4M3.F32.PACK_AB_MERGE_C R45, R49, R45, RZ ;  /* 0x0000002d312d723e */ /* 0x000fe200048070ff */
[----:B------:R-:W-:Y:S02]  /*bdfb0*/  IMAD.X R51, R4, 0x1, R13, P1 ;  /* 0x0000000104337824 */ /* 0x000fe400008e060d */
[----:B------:R0:W-:Y:S04]  /*bdfc0*/  STL.64 [R1+0x5a18], R14 ;  /* 0x005a180e01007387 */ /* 0x0001e80000100a00 */
[----:B------:R-:W-:Y:S04]  /*bdfd0*/  STL.64 [R1+0x1538], R50 ;  /* 0x0015383201007387 */ /* 0x000fe80000100a00 */
[----:B------:R-:W-:Y:S01]  /*bdfe0*/  STL [R1+0x4fa8], R45 ;  /* 0x004fa82d01007387 */ /* 0x000fe20000100800 */
[----:B0-----:R-:W-:-:S03]  /*bdff0*/  IADD3 R14, P1, R3, R12, RZ ;  /* 0x0000000c030e7210 */ /* 0x001fc60007f3e0ff */
[----:B------:R0:W-:Y:S02]  /*be000*/  STL.64 [R1+0x5a10], R12 ;  /* 0x005a100c01007387 */ /* 0x0001e40000100a00 */
[----:B------:R-:W-:Y:S01]  /*be010*/  IMAD.X R15, R4, 0x1, R11, P1 ;  /* 0x00000001040f7824 */ /* 0x000fe200008e060b */
[----:B--2---:R-:W-:-:S05]  /*be020*/  F2FP.SATFINITE.E4M3.F32.PACK_AB_MERGE_C R44, R52, R48, RZ ;  /* 0x00000030342c723e */ /* 0x004fca00048070ff */
[----:B------:R-:W-:Y:S01]  /*be030*/  STL [R1+0x4ec0], R44 ;  /* 0x004ec02c01007387 */ /* 0x000fe20000100800 */
[----:B0-----:R-:W-:-:S03]  /*be040*/  F2FP.SATFINITE.E4M3.F32.PACK_AB_MERGE_C R12, R46, R47, RZ ;  /* 0x0000002f2e0c723e */ /* 0x001fc600048070ff */
[----:B------:R-:W2:Y:S04]  /*be050*/  LDL.LU R47, [R1+0xdc0] ;  /* 0x000dc000012f7983 */ /* 0x000ea80000300800 */
[----:B------:R-:W-:Y:S04]  /*be060*/  STL.64 [R1+0x1530], R14 ;  /* 0x0015300e01007387 */ /* 0x000fe80000100a00 */
[----:B------:R0:W-:Y:S01]  /*be070*/  STL [R1+0x4ee4], R12 ;  /* 0x004ee40c01007387 */ /* 0x0001e20000100800 */
[----:B------:R-:W-:-:S03]  /*be080*/  F2FP.SATFINITE.E4M3.F32.PACK_AB_MERGE_C R0, R8, R0, RZ ;  /* 0x000000000800723e */ /* 0x000fc600048070ff */
[----:B------:R-:W2:Y:S01]  /*be090*/  LDL.LU R46, [R1+0xdc4] ;  /* 0x000dc400012e7983 */ /* 0x000ea20000300800 */
[----:B0-----:R-:W-:-:S03]  /*be0a0*/  IADD3 R12, P1, R3, R10, RZ ;  /* 0x0000000a030c7210 */ /* 0x001fc60007f3e0ff */
[----:B------:R0:W-:Y:S02]  /*be0b0*/  STL [R1+0x4e44], R0 ;  /* 0x004e440001007387 */ /* 0x0001e40000100800 */
[----:B------:R-:W-:Y:S02]  /*be0c0*/  IMAD.X R13, R4, 0x1, R7, P1 ;  /* 0x00000001040d7824 */ /* 0x000fe400008e0607 */
[----:B0-----:R-:W2:Y:S04]  /*be0d0*/  LDL.LU R0, [R1+0xdc8] ;  /* 0x000dc80001007983 */ /* 0x001ea80000300800 */
[----:B------:R-:W2:Y:S04]  /*be0e0*/  LDL.LU R8, [R1+0xdcc] ;  /* 0x000dcc0001087983 */ /* 0x000ea80000300800 */
[----:B------:R0:W-:Y:S02]  /*be0f0*/  STL.64 [R1+0x1528], R12 ;  /* 0x0015280c01007387 */ /* 0x0001e40000100a00 */
[----:B0-----:R-:W-:-:S02]  /*be100*/  IADD3 R12, P1, R3, R6, RZ ;  /* 0x00000006030c7210 */ /* 0x001fc40007f3e0ff */
[----:B----4-:R-:W-:-:S03]  /*be110*/  F2FP.SATFINITE.E4M3.F32.PACK_AB_MERGE_C R15, R55, R54, RZ ;  /* 0x00000036370f723e */ /* 0x010fc600048070ff */
[----:B------:R-:W-:Y:S02]  /*be120*/  IMAD.X R13, R4, 0x1, R5, P1 ;  /* 0x00000001040d7824 */ /* 0x000fe400008e0605 */
[----:B------:R-:W-:Y:S01]  /*be130*/  STL [R1+0x4e4c], R15 ;  /* 0x004e4c0f01007387 */ /* 0x000fe20000100800 */
[----:B------:R-:W-:-:S05]  /*be140*/  F2FP.SATFINITE.E4M3.F32.PACK_AB_MERGE_C R14, R57, R56, RZ ;  /* 0x00000038390e723e */ /* 0x000fca00048070ff */
[----:B------:R-:W-:Y:S04]  /*be150*/  STL [R1+0x4d7c], R14 ;  /* 0x004d7c0e01007387 */ /* 0x000fe80000100800 */
[----:B------:R0:W-:Y:S01]  /*be160*/  STL.64 [R1+0x1520], R12 ;  /* 0x0015200c01007387 */ /* 0x0001e20000100a00 */
[----:B------:R-:W-:Y:S02]  /*be170*/  F2FP.SATFINITE.E4M3.F32.PACK_AB_MERGE_C R45, R2, R61, RZ ;  /* 0x0000003d022d723e */ /* 0x000fe400048070ff */
[----:B0-----:R-:W-:-:S03]  /*be180*/  F2FP.SATFINITE.E4M3.F32.PACK_AB_MERGE_C R12, R60, R58, RZ ;  /* 0x0000003a3c0c723e */ /* 0x001fc600048070ff */
[----:B------:R-:W-:Y:S04]  /*be190*/  STL [R1+0x5894], R45 ;  /* 0x0058942d01007387 */ /* 0x000fe80000100800 */
[----:B------:R0:W-:Y:S01]  /*be1a0*/  STL [R1+0x5164], R12 ;  /* 0x0051640c01007387 */ /* 0x0001e20000100800 */
[----:B------:R-:W-:Y:S02]  /*be1b0*/  F2FP.SATFINITE.E4M3.F32.PACK_AB_MERGE_C R2, R39, R9, RZ ;  /* 0x000000092702723e */ /* 0x000fe400048070ff */
[----:B0-----:R-:W-:-:S05]  /*be1c0*/  IADD3 R12, P1, R3, R36, RZ ;  /* 0x00000024030c7210 */ /* 0x001fca0007f3e0ff */
[----:B------:R-:W-:Y:S01]  /*be1d0*/  IMAD.X R13, R4, 0x1, R35, P1 ;  /* 0x00000001040d7824 */ /* 0x000fe200008e0623 */
[----:B------:R-:W-:-:S05]  /*be1e0*/  F2FP.SATFINITE.E4M3.F32.PACK_AB_MERGE_C R59, R41, R40, RZ ;  /* 0x00000028293b723e */ /* 0x000fca00048070ff */
[----:B------:R-:W-:Y:S04]  /*be1f0*/  STL [R1+0x58ac], R59 ;  /* 0x0058ac3b01007387 */ /* 0x000fe80000100800 */
[----:B------:R0:W-:Y:S04]  /*be200*/  STL.64 [R1+0x1518], R12 ;  /* 0x0015180c01007387 */ /* 0x0001e80000100a00 */
[----:B------:R-:W-:Y:S04]  /*be210*/  STL [R1+0x528], R2 ;  /* 0x0005280201007387 */ /* 0x000fe80000100800 */
[----:B------:R-:W4:Y:S01]  /*be220*/  LDL.LU R14, [R1+0xdb0] ;  /* 0x000db000010e7983 */ /* 0x000f220000300800 */
[----:B0-----:R-:W-:-:S03]  /*be230*/  IADD3 R12, P1, R3, R34, RZ ;  /* 0x00000022030c7210 */ /* 0x001fc60007f3e0ff */
[----:B------:R-:W4:Y:S02]  /*be240*/  LDL.LU R50, [R1+0xdb4] ;  /* 0x000db40001327983 */ /* 0x000f240000300800 */
[----:B------:R-:W-:-:S05]  /*be250*/  IMAD.X R13, R4, 0x1, R33, P1 ;  /* 0x00000001040d7824 */ /* 0x000fca00008e0621 */
[----:B------:R0:W-:Y:S04]  /*be260*/  STL.64 [R1+0x1510], R12 ;  /* 0x0015100c01007387 */ /* 0x0001e80000100a00 */
[----:B------:R-:W4:Y:S04]  /*be270*/  LDL.LU R9, [R1+0xdb8] ;  /* 0x000db80001097983 */ /* 0x000f280000300800 */
[----:B------:R-:W4:Y:S04]  /*be280*/  LDL.LU R39, [R1+0xdbc] ;  /* 0x000dbc0001277983 */ /* 0x000f280000300800 */
[----:B------:R-:W4:Y:S04]  /*be290*/  LDL.LU R40, [R1+0xda0] ;  /* 0x000da00001287983 */ /* 0x000f280000300800 */
[----:B------:R-:W4:Y:S04]  /*be2a0*/  LDL.LU R41, [R1+0xda4] ;  /* 0x000da40001297983 */ /* 0x000f280000300800 */
[----:B------:R-:W4:Y:S04]  /*be2b0*/  LDL.LU R15, [R1+0xda8] ;  /* 0x000da800010f7983 */ /* 0x000f280000300800 */
[----:B------:R-:W4:Y:S01]  /*be2c0*/  LDL.LU R51, [R1+0xdac] ;  /* 0x000dac0001337983 */ /* 0x000f220000300800 */
[----:B---3--:R-:W-:-:S03]  /*be2d0*/  F2FP.SATFINITE.E4M3.F32.PACK_AB_MERGE_C R60, R43, R42, RZ ;  /* 0x0000002a2b3c723e */ /* 0x008fc600048070ff */
[----:B------:R-:W3:Y:S04]  /*be2e0*/  LDL.LU R42, [R1+0xd90] ;  /* 0x000d9000012a7983 */ /* 0x000ee80000300800 */
[----:B------:R-:W3:Y:S01]  /*be2f0*/  LDL.LU R43, [R1+0xd94] ;  /* 0x000d9400012b7983 */ /* 0x000ee20000300800 */
[----:B0-----:R-:W-:-:S03]  /*be300*/  IADD3 R12, P1, R3, R32, RZ ;  /* 0x00000020030c7210 */ /* 0x001fc60007f3e0ff */
[----:B------:R-:W-:Y:S02]  /*be310*/  STL [R1+0x58b0], R60 ;  /* 0x0058b03c01007387 */ /* 0x000fe40000100800 */
[----:B------:R-:W-:Y:S01]  /*be320*/  IMAD.X R13, R4, 0x1, R31, P1 ;  /* 0x00000001040d7824 */ /* 0x000fe200008e061f */
[----:B--2---:R-:W-:-:S05]  /*be330*/  F2FP.SATFINITE.E4M3.F32.PACK_AB_MERGE_C R53, R46, R47, RZ ;  /* 0x0000002f2e35723e */ /* 0x004fca00048070ff */
[----:B------:R-:W-:Y:S04]  /*be340*/  STL [R1+0x58c8], R53 ;  /* 0x0058c83501007387 */ /* 0x000fe80000100800 */
        /* <DEDUP_REMOVED lines=8> */
[----:B------:R-:W2:Y:S01]  /*be3d0*/  LDL.LU R58, [R1+0xd74] ;  /* 0x000d7400013a7983 */ /* 0x000ea20000300800 */
[----:B0-----:R-:W-:-:S02]  /*be3e0*/  IADD3 R12, P1, R3, R30, RZ ;  /* 0x0000001e030c7210 */ /* 0x001fc40007f3e0ff */
[----:B------:R-:W-:Y:S01]  /*be3f0*/  F2FP.SATFINITE.E4M3.F32.PACK_AB_MERGE_C R55, R8, R0, RZ ;  /* 0x000000000837723e */ /* 0x000fe200048070ff */
[----:B------:R-:W2:Y:S02]  /*be400*/  LDL.LU R61, [R1+0xd78] ;  /* 0x000d7800013d7983 */ /* 0x000ea40000300800 */
[----:B------:R-:W-:Y:S02]  /*be410*/  IMAD.X R13, R4, 0x1, R29, P1 ;  /* 0x00000001040d7824 */ /* 0x000fe400008e061d */
[----:B------:R-:W2:Y:S04]  /*be420*/  LDL.LU R2, [R1+0xd7c] ;  /* 0x000d7c0001027983 */ /* 0x000ea80000300800 */
[----:B------:R-:W2:Y:S04]  /*be430*/  LDL.LU R47, [R1+0xd60] ;  /* 0x000d6000012f7983 */ /* 0x000ea80000300800 */
[----:B------:R-:W2:Y:S04]  /*be440*/  LDL.LU R46, [R1+0xd64] ;  /* 0x000d6400012e7983 */ /* 0x000ea80000300800 */
[----:B------:R-:W2:Y:S04]  /*be450*/  LDL.LU R0, [R1+0xd68] ;  /* 0x000d680001007983 */ /* 0x000ea80000300800 */
[----:B------:R-:W2:Y:S04]  /*be460*/  LDL.LU R8, [R1+0xd6c] ;  /* 0x000d6c0001087983 */ /* 0x000ea80000300800 */
[----:B------:R-:W-:Y:S01]  /*be470*/  STL [R1+0x58cc], R55 ;  /* 0x0058cc3701007387 */ /* 0x000fe20000100800 */
[----:B----4-:R-:W-:-:S05]  /*be480*/  F2FP.SATFINITE.E4M3.F32.PACK_AB_MERGE_C R50, R50, R14, RZ ;  /* 0x0000000e3232723e */ /* 0x010fca00048070ff */
[----:B------:R-:W-:Y:S04]  /*be490*/  STL [R1+0x5920], R50 ;  /* 0x0059203201007387 */ /* 0x000fe80000100800 */
[----:B------:R0:W-:Y:S02]  /*be4a0*/  STL.64 [R1+0x1500], R12 ;  /* 0x0015000c01007387 */ /* 0x0001e40000100a00 */
[----:B0-----:R-:W-:Y:S02]  /*be4b0*/  F2FP.SATFINITE.E4M3.F32.PACK_AB_MERGE_C R13, R39, R9, RZ ;  /* 0x00000009270d723e */ /* 0x001fe400048070ff */
[----:B------:R-:W4:Y:S01]  /*be4c0*/  LDL.LU R9, [R1+0xd50] ;  /* 0x000d500001097983 */ /* 0x000f220000300800 */
[----:B------:R-:W-:-:S03]  /*be4d0*/  F2FP.SATFINITE.E4M3.F32.PACK_AB_MERGE_C R12, R41, R40, RZ ;  /* 0x00000028290c723e */ /* 0x000fc600048070ff */
[----:B------:R-:W-:Y:S04]  /*be4e0*/  STL [R1+0x4b0], R13 ;  /* 0x0004b00d01007387 */ /* 0x000fe80000100800 */
[----:B------:R-:W4:Y:S04]  /*be4f0*/  LDL.LU R39, [R1+0xd54] ;  /* 0x000d540001277983 */ /* 0x000f280000300800 */
[----:B------:R0:W-:Y:S04]  /*be500*/  STL [R1+0x428], R12 ;  /* 0x0004280c01007387 */ /* 0x0001e80000100800 */
[----:B------:R-:W4:Y:S04]  /*be510*/  LDL.LU R40, [R1+0xd58] ;  /* 0x000d580001287983 */ /* 0x000f280000300800 */
[----:B------:R-:W4:Y:S01]  /*be520*/  LDL.LU R41, [R1+0xd5c] ;  /* 0x000d5c0001297983 */ /* 0x000f220000300800 */
        /* <DEDUP_REMOVED lines=10> */
[----:B------:R-:W-:-:S05]  /*be5d0*/  IMAD.X R13, R4, 0x1, R25, P1 ;  /* 0x00000001040d7824 */ /* 0x000fca00008e0619 */
[----:B------:R0:W-:Y:S02]  /*be5e0*/  STL.64 [R1+0x14f0], R12 ;  /* 0x0014f00c01007387 */ /* 0x0001e40000100a00 */
[----:B0-----:R-:W-:-:S05]  /*be5f0*/  IADD3 R12, P1, R3, R24, RZ ;  /* 0x00000018030c7210 */ /* 0x001fca0007f3e0ff */
[----:B------:R-:W-:Y:S01]  /*be600*/  IMAD.X R13, R4, 0x1, R23, P1 ;  /* 0x00000001040d7824 */ /* 0x000fe200008e0617 */
[----:B--2---:R-:W-:-:S05]  /*be610*/  F2FP.SATFINITE.E4M3.F32.PACK_AB_MERGE_C R15, R49, R44, RZ ;  /* 0x0000002c310f723e */ /* 0x004fca00048070ff */
[----:B------:R-:W-:Y:S01]  /*be620*/  STL [R1+0x4ac], R15 ;  /* 0x0004ac0f01007387 */ /* 0x000fe20000100800 */
[----:B------:R-:W-:-:S05]  /*be630*/  F2FP.SATFINITE.E4M3.F32.PACK_AB_MERGE_C R14, R52, R48, RZ ;  /* 0x00000030340e723e */ /* 0x000fca00048070ff */
[----:B------:R-:W-:Y:S04]  /*be640*/  STL [R1+0x32c], R14 ;  /* 0x00032c0e01007387 */ /* 0x000fe80000100800 */
[----:B------:R0:W-:Y:S01]  /*be650*/  STL.64 [R1+0x14e8], R12 ;  /* 0x0014e80c01007387 */ /* 0x0001e20000100a00 */
[----:B------:R-:W-:Y:S02]  /*be660*/  F2FP.SATFINITE.E4M3.F32.PACK_AB_MERGE_C R44, R58, R57, RZ ;  /* 0x000000393a2c723e */ /* 0x000fe400048070ff */
[----:B0-----:R-:W-:-:S03]  /*be670*/  F2FP.SATFINITE.E4M3.F32.PACK_AB_MERGE_C R12, R56, R54, RZ ;  /* 0x00000036380c723e */ /* 0x001fc600048070ff */
[----:B------:R-:W-:Y:S04]  /*be680*/  STL [R1+0x5964], R44 ;  /* 0x0059642c01007387 */ /* 0x000fe80000100800 */
[----:B------:R0:W-:Y:S02]  /*be690*/  STL [R1+0x5198], R12 ;  /* 0x0051980c01007387 */ /* 0x0001e40000100800 */
[----:B0-----:R-:W-:-:S05]  /*be6a0*/  IADD3 R12, P1, R3, R22, RZ ;  /* 0x00000016030c7210 */ /* 0x001fca0007f3e0ff */
[----:B------:R-:W-:Y:S01]  /*be6b0*/  IMAD.X R13, R4, 0x1, R21, P1 ;  /* 0x00000001040d7824 */ /* 0x000fe200008e0615 */
[----:B------:R-:W-:-:S04]  /*be6c0*/  F2FP.SATFINITE.E4M3.F32.PACK_AB_MERGE_C R14, R2, R61, RZ ;  /* 0x0000003d020e723e */ /* 0x000fc800048070ff */
[----:B------:R0:W-:Y:S01]  /*be6d0*/  STL.64 [R1+0x14e0], R12 ;  /* 0x0014e00c01007387 */ /* 0x0001e20000100a00 */
[----:B------:R-:W-:Y:S02]  /*be6e0*/  F2FP.SATFINITE.E4M3.F32.PACK_AB_MERGE_C R2, R46, R47, RZ ;  /* 0x0000002f2e02723e */ /* 0x000fe400048070ff */
[----:B------:R-:W-:Y:S01]  /*be6f0*/  F2FP.SATFINITE.E4M3.F32.PACK_AB_MERGE_C R55, R8, R0, RZ ;  /* 0x000000000837723e */ /* 0x000fe200048070ff */
[----:B------:R-:W-:Y:S01]  /*be700*/  STL [R1+0x4a8], R14 ;  /* 0x0004a80e01007387 */ /* 0x000fe20000100800 */
[----:B0-----:R-:W-:-:S03]  /*be710*/  IADD3 R12, P1, R3, R20, RZ ;  /* 0x00000014030c7210 */ /* 0x001fc60007f3e0ff */
[----:B------:R-:W-:Y:S02]  /*be720*/  STL [R1+0x1dc], R2 ;  /* 0x0001dc0201007387 */ /* 0x000fe40000100800 */
[----:B------:R-:W-:Y:S02]  /*be730*/  IMAD.X R13, R4, 0x1, R19, P1 ;  /* 0x00000001040d7824 */ /* 0x000fe400008e0613 */
[----:B------:R-:W-:Y:S04]  /*be740*/  STL [R1+0x58d8], R55 ;  /* 0x0058d83701007387 */ /* 0x000fe80000100800 */
[----:B------:R0:W-:Y:S02]  /*be750*/  STL.64 [R1+0x14d8], R12 ;  /* 0x0014d80c01007387 */ /* 0x0001e40000100a00 */
[----:B0-----:R-:W-:-:S05]  /*be760*/  IADD3 R12, P1, R3, R18, RZ ;  /* 0x00000012030c7210 */ /* 0x001fca0007f3e0ff */
[----:B------:R-:W-:-:S05]  /*be770*/  IMAD.X R13, R4, 0x1, R17, P1 ;  /* 0x00000001040d7824 */ /* 0x000fca00008e0611 */
[----:B------:R0:W-:Y:S04]  /*be780*/  STL.64 [R1+0x14d0], R12 ;  /* 0x0014d00c01007387 */ /* 0x0001e80000100a00 */
[----:B0-----:R-:W2:Y:S04]  /*be790*/  LDL.LU R12, [R1+0x518] ;  /* 0x00051800010c7983 */ /* 0x001ea80000300800 */
[----:B------:R-:W2:Y:S04]  /*be7a0*/  LDL.LU R13, [R1+0x51c] ;  /* 0x00051c00010d7983 */ /* 0x000ea80000300800 */
[----:B------:R-:W2:Y:S04]  /*be7b0*/  LDL.LU R0, [R1+0xd40] ;  /* 0x000d400001007983 */ /* 0x000ea80000300800 */
[----:B------:R-:W2:Y:S01]  /*be7c0*/  LDL.LU R8, [R1+0xd44] ;  /* 0x000d440001087983 */ /* 0x000ea20000300800 */
[----:B------:R-:W-:Y:S01]  /*be7d0*/  VIADD R3, R3, UR6 ;  /* 0x0000000603037c36 */ /* 0x000fe20008000000 */
[----:B------:R-:W-:Y:S01]  /*be7e0*/  ULDC UR6, c[0x0][0x248] ;  /* 0x0000920000067ab9 */ /* 0x000fe20000000800 */
[----:B----4-:R-:W-:-:S05]  /*be7f0*/  F2FP.SATFINITE.E4M3.F32.PACK_AB_MERGE_C R51, R39, R9, RZ ;  /* 0x000000092733723e */ /* 0x010fca00048070ff */
[----:B------:R-:W-:Y:S01]  /*be800*/  STL [R1+0x5994], R51 ;  /* 0x0059943301007387 */ /* 0x000fe20000100800 */
[----:B------:R-:W-:-:S03]  /*be810*/  F2FP.SATFINITE.E4M3.F32.PACK_AB_MERGE_C R2, R41, R40, RZ ;  /* 0x000000282902723e */ /* 0x000fc600048070ff */
[----:B------:R-:W4:Y:S04]  /*be820*/  LDL.LU R40, [R1+0xd48] ;  /* 0x000d480001287983 */ /* 0x000f280000300800 */
[----:B------:R-:W4:Y:S04]  /*be830*/  LDL.LU R41, [R1+0xd4c] ;  /* 0x000d4c0001297983 */ /* 0x000f280000300800 */
[----:B------:R3:W-:Y:S01]  /*be840*/  STL [R1+0x4df4], R2 ;  /* 0x004df40201007387 */ /* 0x0007e20000100800 */
[----:B------:R-:W-:Y:S02]  /*be850*/  SHF.R.S32.HI R4, RZ, 0x1f, R3 ;  /* 0x0000001fff047819 */ /* 0x000fe40000011403 */
[----:B------:R-:W-:-:S05]  /*be860*/  IADD3 R14, P1, R3, R16, RZ ;  /* 0x00000010030e7210 */ /* 0x000fca0007f3e0ff */
[----:B------:R-:W-:Y:S01]  /*be870*/  IMAD.X R15, R4, 0x1, R38, P1 ;  /* 0x00000001040f7824 */ /* 0x000fe200008e0626 */
[----:B---3--:R-:W-:Y:S02]  /*be880*/  F2FP.SATFINITE.E4M3.F32.PACK_AB_MERGE_C R2, R43, R42, RZ ;  /* 0x0000002a2b02723e */ /* 0x008fe400048070ff */
[----:B------:R-:W3:Y:S04]  /*be890*/  LDL.LU R42, [R1+0xd30] ;  /* 0x000d3000012a7983 */ /* 0x000ee80000300800 */
[----:B------:R-:W3:Y:S04]  /*be8a0*/  LDL.LU R43, [R1+0xd34] ;  /* 0x000d3400012b7983 */ /* 0x000ee80000300800 */
        /* <DEDUP_REMOVED lines=15> */
[----:B------:R-:W3:Y:S04]  /*be9a0*/  LDL.LU R47, [R1+0xcf0] ;  /* 0x000cf000012f7983 */ /* 0x000ee80000300800 */
[----:B------:R-:W3:Y:S04]  /*be9b0*/  LDL.LU R46, [R1+0xcf4] ;  /* 0x000cf400012e7983 */ /* 0x000ee80000300800 */
[----:B------:R0:W-:Y:S04]  /*be9c0*/  STL.64 [R1+0x14c8], R14 ;  /* 0x0014c80e01007387 */ /* 0x0001e80000100a00 */
[----:B0-----:R-:W4:Y:S04]  /*be9d0*/  LDL.LU.64 R14, [R1+0x5a18] ;  /* 0x005a1800010e7983 */ /* 0x001f280000300a00 */
[----:B------:R-:W3:Y:S04]  /*be9e0*/  LDL.LU R9, [R1+0xcf8] ;  /* 0x000cf80001097983 */ /* 0x000ee80000300800 */
[----:B------:R-:W3:Y:S01]  /*be9f0*/  LDL.LU R39, [R1+0xcfc] ;  /* 0x000cfc0001277983 */ /* 0x000ee20000300800 */
[----:B--2---:R-:W-:-:S02]  /*bea00*/  F2FP.SATFINITE.E4M3.F32.PACK_AB_MERGE_C R13, R13, R12, RZ ;  /* 0x0000000c0d0d723e */ /* 0x004fc400048070ff */
[----:B------:R-:W-:Y:S02]  /*bea10*/  F2FP.SATFINITE.E4M3.F32.PACK_AB_MERGE_C R12, R8, R0, RZ ;  /* 0x00000000080c723e */ /* 0x000fe400048070ff */
[----:B------:R-:W2:Y:S04]  /*bea20*/  LDL.LU R0, [R1+0xce0] ;  /* 0x000ce00001007983 */ /* 0x000ea80000300800 */
[----:B------:R-:W-:Y:S04]  /*bea30*/  STL [R1+0x4df0], R13 ;  /* 0x004df00d01007387 */ /* 0x000fe80000100800 */
[----:B------:R-:W2:Y:S04]  /*bea40*/  LDL.LU R8, [R1+0xce4] ;  /* 0x000ce40001087983 */ /* 0x000ea80000300800 */
[----:B------:R4:W-:Y:S02]  /*bea50*/  STL [R1+0x5274], R12 ;  /* 0x0052740c01007387 */ /* 0x0009e40000100800 */
[----:B----4-:R-:W-:-:S05]  /*bea60*/  IADD3 R12, P1, R3, R15, RZ ;  /* 0x0000000f030c7210 */ /* 0x010fca0007f3e0ff */
[----:B------:R-:W-:-:S05]  /*bea70*/  IMAD.X R13, R4, 0x1, R37, P1 ;  /* 0x00000001040d7824 */ /* 0x000fca00008e0625 */
[----:B------:R0:W-:Y:S04]  /*bea80*/  STL.64 [R1+0x14c0], R12 ;  /* 0x0014c00c01007387 */ /* 0x0001e80000100a00 */
[----:B0-----:R-:W4:Y:S01]  /*bea90*/  LDL.LU.64 R12, [R1+0x5a10] ;  /* 0x005a1000010c7983 */ /* 0x001f220000300a00 */
[----:B------:R-:W-:-:S03]  /*beaa0*/  F2FP.SATFINITE.E4M3.F32.PACK_AB_MERGE_C R44, R41, R40, RZ ;  /* 0x00000028292c723e */ /* 0x000fc600048070ff */
[----:B------:R-:W2:Y:S04]  /*beab0*/  LDL.LU R40, [R1+0xce8] ;  /* 0x000ce80001287983 */ /* 0x000ea80000300800 */
[----:B------:R-:W2:Y:S04]  /*beac0*/  LDL.LU R41, [R1+0xcec] ;  /* 0x000cec0001297983 */ /* 0x000ea80000300800 */
[----:B------:R3:W-:Y:S02]  /*bead0*/  STL [R1+0x5270], R44 ;  /* 0x0052702c01007387 */ /* 0x0007e40000100800 */
[----:B---3--:R-:W-:-:S02]  /*beae0*/  F2FP.SATFINITE.E4M3.F32.PACK_AB_MERGE_C R44, R43, R42, RZ ;  /* 0x0000002a2b2c723e */ /* 0x008fc400048070ff */
[----:B------:R-:W-:-:S03]  /*beaf0*/  IADD3 R42, P1, R3, R14, RZ ;  /* 0x0000000e032a7210 */ /* 0x000fc60007f3e0ff */
[----:B------:R0:W-:Y:S01]  /*beb00*/  STL [R1+0x52c0], R44 ;  /* 0x0052c02c01007387 */ /* 0x0001e20000100800 */
[----:B------:R-:W-:Y:S02]  /*beb10*/  F2FP.SATFINITE.E4M3.F32.PACK_AB_MERGE_C R53, R53, R50, RZ ;  /* 0x000000323535723e */ /* 0x000fe400048070ff */
[----:B0-----:R-:W-:Y:S02]  /*beb20*/  F2FP.SATFINITE.E4M3.F32.PACK_AB_MERGE_C R44, R59, R60, RZ ;  /* 0x0000003c3b2c723e */ /* 0x001fe400048070ff */
[----:B------:R-:W-:Y:S02]  /*beb30*/  F2FP.SATFINITE.E4M3.F32.PACK_AB_MERGE_C R49, R49, R45, RZ ;  /* 0x0000002d3131723e */ /* 0x000fe400048070ff */
[----:B------:R-:W-:Y:S01]  /*beb40*/  F2FP.SATFINITE.E4M3.F32.PACK_AB_MERGE_C R48, R52, R48, RZ ;  /* 0x000000303430723e */ /* 0x000fe200048070ff */
[----:B----4-:R-:W-:-:S05]  /*beb50*/  IMAD.X R43, R4, 0x1, R13, P1 ;  /* 0x00000001042b7824 */ /* 0x010fca00008e060d */
[----:B------:R0:W-:Y:S01]  /*beb60*/  STL.64 [R1+0x14b8], R42 ;  /* 0x0014b82a01007387 */ /* 0x0001e20000100a00 */
[----:B------:R-:W-:-:S03]  /*beb70*/  IADD3 R50, P1, R3, R12, RZ ;  /* 0x0000000c03327210 */ /* 0x000fc60007f3e0ff */
[----:B0-----:R-:W3:Y:S04]  /*beb80*/  LDL.LU R42, [R1+0xcd0] ;  /* 0x000cd000012a7983 */ /* 0x001ee80000300800 */
[----:B------:R-:W3:Y:S01]  /*beb90*/  LDL.LU R43, [R1+0xcd4] ;  /* 0x000cd400012b7983 */ /* 0x000ee20000300800 */
[----:B------:R-:W-:-:S03]  /*beba0*/  IMAD.X R51, R4, 0x1, R11, P1 ;  /* 0x0000000104337824 */ /* 0x000fc600008e060b */
[----:B------:R-:W-:Y:S04]  /*bebb0*/  STL [R1+0x52bc], R53 ;  /* 0x0052bc3501007387 */ /* 0x000fe80000100800 */
[----:B------:R0:W-:Y:S02]  /*bebc0*/  STL [R1+0x52f0], R44 ;  /* 0x0052f02c01007387 */ /* 0x0001e40000100800 */
[----:B0-----:R-:W-:Y:S02]  /*bebd0*/  IADD3 R44, P1, R3, R10, RZ ;  /* 0x0000000a032c7210 */ /* 0x001fe40007f3e0ff */
[----:B------:R-:W-:Y:S03]  /*bebe0*/  STL.64 [R1+0x14b0], R50 ;  /* 0x0014b03201007387 */ /* 0x000fe60000100a00 */
[----:B------:R-:W-:Y:S01]  /*bebf0*/  IMAD.X R45, R4, 0x1, R7, P1 ;  /* 0x00000001042d7824 */ /* 0x000fe200008e0607 */
[----:B------:R0:W-:Y:S04]  /*bec00*/  STL [R1+0x52ec], R49 ;  /* 0x0052ec3101007387 */ /* 0x0001e80000100800 */
[----:B------:R1:W-:Y:S04]  /*bec10*/  STL [R1+0x5368], R48 ;  /* 0x0053683001007387 */ /* 0x0003e80000100800 */
[----:B------:R4:W-:Y:S01]  /*bec20*/  STL.64 [R1+0x14a8], R44 ;  /* 0x0014a82c01007387 */ /* 0x0009e20000100a00 */
[----:B0-----:R-:W-:-:S02]  /*bec30*/  F2FP.SATFINITE.E4M3.F32.PACK_AB_MERGE_C R49, R56, R54, RZ ;  /* 0x000000363831723e */ /* 0x001fc400048070ff */
[----:B-1----:R-:W-:Y:S02]  /*bec40*/  F2FP.SATFINITE.E4M3.F32.PACK_AB_MERGE_C R48, R58, R57, RZ ;  /* 0x000000393a30723e */ /* 0x002fe400048070ff */
[----:B----4-:R-:W-:Y:S01]  /*bec50*/  IADD3 R44, P1, R3, R6, RZ ;  /* 0x00000006032c7210 */ /* 0x010fe20007f3e0ff */
[----:B------:R-:W-:Y:S04]  /*bec60*/  STL [R1+0x535c], R49 ;  /* 0x00535c3101007387 */ /* 0x000fe80000100800 */
[----:B------:R-:W-:Y:S01]  /*bec70*/  IMAD.X R45, R4, 0x1, R5, P1 ;  /* 0x00000001042d7824 */ /* 0x000fe200008e0605 */
[----:B------:R0:W-:Y:S04]  /*bec80*/  STL [R1+0x53e4], R48 ;  /* 0x0053e43001007387 */ /* 0x0001e80000100800 */
[----:B------:R1:W-:Y:S01]  /*bec90*/  STL.64 [R1+0x14a0], R44 ;  /* 0x0014a02c01007387 */ /* 0x0003e20000100a00 */
[----:B0-----:R-:W-:-:S02]  /*beca0*/  F2FP.SATFINITE.E4M3.F32.PACK_AB_MERGE_C R48, R2, R61, RZ ;  /* 0x0000003d0230723e */ /* 0x001fc400048070ff */
[----:B------:R-:W-:Y:S02]  /*becb0*/  F2FP.SATFINITE.E4M3.F32.PACK_AB_MERGE_C R2, R46, R47, RZ ;  /* 0x0000002f2e02723e */ /* 0x000fe400048070ff */
[----:B-1----:R-:W-:Y:S01]  /*becc0*/  IADD3 R44, P1, R3, R36, RZ ;  /* 0x00000024032c7210 */ /* 0x002fe20007f3e0ff */
[----:B------:R-:W-:Y:S04]  /*becd0*/  STL [R1+0x53d8], R48 ;  /* 0x0053d83001007387 */ /* 0x000fe80000100800 */
[----:B------:R-:W-:Y:S01]  /*bece0*/  IMAD.X R45, R4, 0x1, R35, P1 ;  /* 0x00000001042d7824 */ /* 0x000fe200008e0623 */
[----:B------:R0:W-:Y:S04]  /*becf0*/  STL [R1+0x5450], R2 ;  /* 0x0054500201007387 */ /* 0x0001e80000100800 */
[----:B------:R-:W4:Y:S04]  /*bed00*/  LDL.LU R47, [R1+0xcd8] ;  /* 0x000cd800012f7983 */ /* 0x000f280000300800 */
[----:B------:R-:W4:Y:S01]  /*bed10*/  LDL.LU R46, [R1+0xcdc] ;  /* 0x000cdc00012e7983 */ /* 0x000f220000300800 */
[----:B0-----:R-:W-:-:S03]  /*bed20*/  F2FP.SATFINITE.E4M3.F32.PACK_AB_MERGE_C R2, R39, R9, RZ ;  /* 0x000000092702723e */ /* 0x001fc600048070ff */
[----:B------:R0:W-:Y:S04]  /*bed30*/  STL.64 [R1+0x1498], R44 ;  /* 0x0014982c01007387 */ /* 0x0001e80000100a00 */
[----:B------:R-:W-:Y:S04]  /*bed40*/  STL [R1+0x544c], R2 ;  /* 0x00544c0201007387 */ /* 0x000fe80000100800 */
[----:B------:R-:W4:Y:S04]  /*bed50*/  LDL.LU R9, [R1+0xcc0] ;  /* 0x000cc00001097983 */ /* 0x000f280000300800 */
[----:B------:R-:W4:Y:S01]  /*bed60*/  LDL.LU R39, [R1+0xcc4] ;  /* 0x000cc40001277983 */ /* 0x000f220000300800 */
[----:B0-----:R-:W-:-:S02]  /*bed70*/  IADD3 R44, P1, R3, R34, RZ ;  /* 0x00000022032c7210 */ /* 0x001fc40007f3e0ff */
[----:B--2---:R-:W-:Y:S02]  /*bed80*/  F2FP.SATFINITE.E4M3.F32.PACK_AB_MERGE_C R54, R8, R0, RZ ;  /* 0x000000000836723e */ /* 0x004fe400048070ff */
[----:B------:R-:W-:Y:S01]  /*bed90*/  F2FP.SATFINITE.E4M3.F32.PACK_AB_MERGE_C R0, R41, R40, RZ ;  /* 0x000000282900723e */ /* 0x000fe200048070ff */
[----:B------:R-:W-:Y:S02]  /*beda0*/  IMAD.X R45, R4, 0x1, R33, P1 ;  /* 0x00000001042d7824 */ /* 0x000fe400008e0621 */
[----:B------:R-:W-:Y:S04]  /*bedb0*/  STL [R1+0x57e4], R54 ;  /* 0x0057e43601007387 */ /* 0x000fe80000100800 */
[----:B------:R-:W2:Y:S04]  /*bedc0*/  LDL.LU R51, [R1+0xcc8] ;  /* 0x000cc80001337983 */ /* 0x000ea80000300800 */
[----:B------:R-:W2:Y:S04]  /*bedd0*/  LDL.LU R55, [R1+0xccc] ;  /* 0x000ccc0001377983 */ /* 0x000ea80000300800 */
[----:B------:R0:W-:Y:S04]  /*bede0*/  STL.64 [R1+0x1490], R44 ;  /* 0x0014902c01007387 */ /* 0x0001e80000100a00 */
[----:B------:R3:W-:Y:S04]  /*bedf0*/  STL [R1+0x51a0], R0 ;  /* 0x0051a00001007387 */ /* 0x0007e80000100800 */
[----:B0-----:R-:W2:Y:S04]  /*bee00*/  LDL.LU R44, [R1+0xcb0] ;  /* 0x000cb000012c7983 */ /* 0x001ea80000300800 */
[----:B------:R-:W2:Y:S04]  /*bee10*/  LDL.LU R50, [R1+0xcb4] ;  /* 0x000cb40001327983 */ /* 0x000ea80000300800 */
[----:B------:R-:W2:Y:S04]  /*bee20*/  LDL.LU R40, [R1+0xcb8] ;  /* 0x000cb80001287983 */ /* 0x000ea80000300800 */
[----:B------:R-:W2:Y:S01]  /*bee30*/  LDL.LU R41, [R1+0xcbc] ;  /* 0x000cbc0001297983 */ /* 0x000ea20000300800 */
        /* <DEDUP_REMOVED lines=8> */
[----:B------:R-:W3:Y:S01]  /*beec0*/  LDL.LU R52, [R1+0xc98] ;  /* 0x000c980001347983 */ /* 0x000ee20000300800 */
[----:B------:R-:W-:-:S03]  /*beed0*/  IADD3 R42, P1, R3, R32, RZ ;  /* 0x00000020032a7210 */ /* 0x000fc60007f3e0ff */
[----:B------:R-:W3:Y:S04]  /*beee0*/  LDL.LU R56, [R1+0xc9c] ;  /* 0x000c9c0001387983 */ /* 0x000ee80000300800 */
[----:B------:R-:W3:Y:S04]  /*beef0*/  LDL.LU R57, [R1+0xc80] ;  /* 0x000c800001397983 */ /* 0x000ee80000300800 */
[----:B------:R-:W3:Y:S01]  /*bef00*/  LDL.LU R58, [R1+0xc84] ;  /* 0x000c8400013a7983 */ /* 0x000ee20000300800 */
[----:B------:R-:W-:-:S03]  /*bef10*/  IMAD.X R43, R4, 0x1, R31, P1 ;  /* 0x00000001042b7824 */ /* 0x000fc600008e061f */
[----:B------:R-:W3:Y:S04]  /*bef20*/  LDL.LU R61, [R1+0xc88] ;  /* 0x000c8800013d7983 */ /* 0x000ee80000300800 */
[----:B------:R-:W3:Y:S04]  /*bef30*/  LDL.LU R2, [R1+0xc8c] ;  /* 0x000c8c0001027983 */ /* 0x000ee80000300800 */
[----:B0-----:R-:W3:Y:S04]  /*bef40*/  LDL.LU R0, [R1+0xc70] ;  /* 0x000c700001007983 */ /* 0x001ee80000300800 */
[----:B------:R-:W3:Y:S04]  /*bef50*/  LDL.LU R8, [R1+0xc74] ;  /* 0x000c740001087983 */ /* 0x000ee80000300800 */
[----:B------:R0:W-:Y:S04]  /*bef60*/  STL.64 [R1+0x1488], R42 ;  /* 0x0014882a01007387 */ /* 0x0001e80000100a00 */
[----:B0-----:R-:W3:Y:S04]  /*bef70*/  LDL.LU R42, [R1+0xc78] ;  /* 0x000c7800012a7983 */ /* 0x001ee80000300800 */
[----:B------:R-:W3:Y:S01]  /*bef80*/  LDL.LU R43, [R1+0xc7c] ;  /* 0x000c7c00012b7983 */ /* 0x000ee20000300800 */
[----:B----4-:R-:W-:-:S02]  /*bef90*/  F2FP.SATFINITE.E4M3.F32.PACK_AB_MERGE_C R54, R46, R47, RZ ;  /* 0x0000002f2e36723e */ /* 0x010fc400048070ff */
[----:B------:R-:W-:-:S05]  /*befa0*/  IADD3 R46, P1, R3, R30, RZ ;  /* 0x0000001e032e7210 */ /* 0x000fca0007f3e0ff */
[----:B------:R-:W-:Y:S01]  /*befb0*/  IMAD.X R47, R4, 0x1, R29, P1 ;  /* 0x00000001042f7824 */ /* 0x000fe200008e061d */
[----:B------:R-:W-:Y:S01]  /*befc0*/  STL [R1+0x5130], R54 ;  /* 0x0051303601007387 */ /* 0x000fe20000100800 */
[----:B------:R-:W-:-:S05]  /*befd0*/  F2FP.SATFINITE.E4M3.F32.PACK_AB_MERGE_C R9, R39, R9, RZ ;  /* 0x000000092709723e */ /* 0x000fca00048070ff */
[----:B------:R-:W-:Y:S04]  /*befe0*/  STL [R1+0x5100], R9 ;  /* 0x0051000901007387 */ /* 0x000fe80000100800 */
[----:B------:R0:W-:Y:S04]  /*beff0*/  STL.64 [R1+0x1480], R46 ;  /* 0x0014802e01007387 */ /* 0x0001e80000100a00 */
[----:B0-----:R-:W4:Y:S04]  /*bf000*/  LDL.LU R47, [R1+0xc60] ;  /* 0x000c6000012f7983 */ /* 0x001f280000300800 */
[----:B------:R-:W4:Y:S04]  /*bf010*/  LDL.LU R46, [R1+0xc64] ;  /* 0x000c6400012e7983 */ /* 0x000f280000300800 */
[----:B------:R-:W4:Y:S04]  /*bf020*/  LDL.LU R9, [R1+0xc68] ;  /* 0x000c680001097983 */ /* 0x000f280000300800 */
[----:B------:R-:W4:Y:S01]  /*bf030*/  LDL.LU R39, [R1+0xc6c] ;  /* 0x000c6c0001277983 */ /* 0x000f220000300800 */
[----:B--2---:R-:W-:-:S02]  /*bf040*/  F2FP.SATFINITE.E4M3.F32.PACK_AB_MERGE_C R54, R55, R51, RZ ;  /* 0x000000333736723e */ /* 0x004fc400048070ff */
[----:B------:R-:W-:-:S03]  /*bf050*/  F2FP.SATFINITE.E4M3.F32.PACK_AB_MERGE_C R44, R50, R44, RZ ;  /* 0x0000002c322c723e */ /* 0x000fc600048070ff */
[----:B------:R-:W-:Y:S04]  /*bf060*/  STL [R1+0x50f8], R54 ;  /* 0x0050f83601007387 */ /* 0x000fe80000100800 */
[----:B------:R0:W-:Y:S01]  /*bf070*/  STL [R1+0x50c0], R44 ;  /* 0x0050c02c01007387 */ /* 0x0001e20000100800 */
[----:B------:R-:W-:Y:S02]  /*bf080*/  IADD3 R50, P1, R3, R28, RZ ;  /* 0x0000001c03327210 */ /* 0x000fe40007f3e0ff */
[----:B0-----:R-:W-:Y:S02]  /*bf090*/  F2FP.SATFINITE.E4M3.F32.PACK_AB_MERGE_C R44, R41, R40, RZ ;  /* 0x00000028292c723e */ /* 0x001fe400048070ff */
[----:B------:R-:W2:Y:S04]  /*bf0a0*/  LDL.LU R40, [R1+0x1f0] ;  /* 0x0001f00001287983 */ /* 0x000ea80000300800 */
[----:B------:R-:W2:Y:S01]  /*bf0b0*/  LDL.LU R41, [R1+0x1f4] ;  /* 0x0001f40001297983 */ /* 0x000ea20000300800 */
[----:B------:R-:W-:-:S05]  /*bf0c0*/  IMAD.X R51, R4, 0x1, R27, P1 ;  /* 0x0000000104337824 */ /* 0x000fca00008e061b */
[----:B------:R0:W-:Y:S04]  /*bf0d0*/  STL.64 [R1+0x1478], R50 ;  /* 0x0014783201007387 */ /* 0x0001e80000100a00 */
[----:B------:R3:W-:Y:S01]  /*bf0e0*/  STL [R1+0x50c8], R44 ;  /* 0x0050c82c01007387 */ /* 0x0007e20000100800 */
[----:B0-----:R-:W-:-:S05]  /*bf0f0*/  IADD3 R50, P1, R3, R26, RZ ;  /* 0x0000001a03327210 */ /* 0x001fca0007f3e0ff */
[----:B------:R-:W-:Y:S01]  /*bf100*/  IMAD.X R51, R4, 0x1, R25, P1 ;  /* 0x0000000104337824 */ /* 0x000fe200008e0619 */
[----:B---3--:R-:W-:-:S05]  /*bf110*/  F2FP.SATFINITE.E4M3.F32.PACK_AB_MERGE_C R44, R60, R53, RZ ;  /* 0x000000353c2c723e */ /* 0x008fca00048070ff */
[----:B------:R0:W-:Y:S04]  /*bf120*/  STL [R1+0x5068], R44 ;  /* 0x0050682c01007387 */ /* 0x0001e80000100800 */
[----:B------:R1:W-:Y:S01]  /*bf130*/  STL.64 [R1+0x1470], R50 ;  /* 0x0014703201007387 */ /* 0x0003e20000100a00 */
[----:B0-----:R-:W-:Y:S02]  /*bf140*/  IADD3 R44, P1, R3, R24, RZ ;  /* 0x00000018032c7210 */ /* 0x001fe40007f3e0ff */
[----:B------:R-:W-:Y:S02]  /*bf150*/  F2FP.SATFINITE.E4M3.F32.PACK_AB_MERGE_C R48, R48, R49, RZ ;  /* 0x000000313030723e */ /* 0x000fe400048070ff */
[----:B-1----:R-:W-:Y:S01]  /*bf160*/  F2FP.SATFINITE.E4M3.F32.PACK_AB_MERGE_C R50, R45, R59, RZ ;  /* 0x0000003b2d32723e */ /* 0x002fe200048070ff */
[----:B------:R-:W-:-:S04]  /*bf170*/  IMAD.X R45, R4, 0x1, R23, P1 ;  /* 0x00000001042d7824 */ /* 0x000fc800008e0617 */
[----:B------:R-:W-:Y:S04]  /*bf180*/  STL [R1+0x5064], R50 ;  /* 0x0050643201007387 */ /* 0x000fe80000100800 */
[----:B------:R0:W-:Y:S04]  /*bf190*/  STL [R1+0x4fe8], R48 ;  /* 0x004fe83001007387 */ /* 0x0001e80000100800 */
[----:B------:R1:W-:Y:S01]  /*bf1a0*/  STL.64 [R1+0x1468], R44 ;  /* 0x0014682c01007387 */ /* 0x0003e20000100a00 */
[----:B------:R-:W-:Y:S02]  /*bf1b0*/  F2FP.SATFINITE.E4M3.F32.PACK_AB_MERGE_C R49, R56, R52, RZ ;  /* 0x000000343831723e */ /* 0x000fe400048070ff */
[----:B0-----:R-:W-:-:S02]  /*bf1c0*/  F2FP.SATFINITE.E4M3.F32.PACK_AB_MERGE_C R48, R58, R57, RZ ;  /* 0x000000393a30723e */ /* 0x001fc400048070ff */
[----:B-1----:R-:W-:Y:S01]  /*bf1d0*/  IADD3 R44, P1, R3, R22, RZ ;  /* 0x00000016032c7210 */ /* 0x002fe20007f3e0ff */
[----:B------:R-:W-:Y:S04]  /*bf1e0*/  STL [R1+0x503c], R49 ;  /* 0x00503c3101007387 */ /* 0x000fe80000100800 */
[----:B------:R-:W-:Y:S01]  /*bf1f0*/  IMAD.X R45, R4, 0x1, R21, P1 ;  /* 0x00000001042d7824 */ /* 0x000fe200008e0615 */
[----:B------:R-:W-:Y:S01]  /*bf200*/  STL [R1+0x4fc4], R48 ;  /* 0x004fc43001007387 */ /* 0x000fe20000100800 */
[----:B------:R-:W-:-:S03]  /*bf210*/  F2FP.SATFINITE.E4M3.F32.PACK_AB_MERGE_C R2, R2, R61, RZ ;  /* 0x0000003d0202723e */ /* 0x000fc600048070ff */
[----:B------:R0:W-:Y:S01]  /*bf220*/  STL.64 [R1+0x1460], R44 ;  /* 0x0014602c01007387 */ /* 0x0001e20000100a00 */
[----:B------:R-:W-:-:S03]  /*bf230*/  F2FP.SATFINITE.E4M3.F32.PACK_AB_MERGE_C R0, R8, R0, RZ ;  /* 0x000000000800723e */ /* 0x000fc600048070ff */
[----:B------:R1:W-:Y:S01]  /*bf240*/  STL [R1+0x4fc8], R2 ;  /* 0x004fc80201007387 */ /* 0x0003e20000100800 */
[----:B0-----:R-:W-:-:S03]  /*bf250*/  IADD3 R44, P1, R3, R20, RZ ;  /* 0x00000014032c7210 */ /* 0x001fc60007f3e0ff */
[----:B------:R0:W-:Y:S01]  /*bf260*/  STL [R1+0x4f50], R0 ;  /* 0x004f500001007387 */ /* 0x0001e20000100800 */
[----:B-1----:R-:W-:Y:S01]  /*bf270*/  F2FP.SATFINITE.E4M3.F32.PACK_AB_MERGE_C R2, R43, R42, RZ ;  /* 0x0000002a2b02723e */ /* 0x002fe200048070ff */
[----:B------:R-:W-:Y:S02]  /*bf280*/  IMAD.X R45, R4, 0x1, R19, P1 ;  /* 0x00000001042d7824 */ /* 0x000fe400008e0613 */
[----:B0-----:R-:W3:Y:S04]  /*bf290*/  LDL.LU R0, [R1+0x1f8] ;  /* 0x0001f80001007983 */ /* 0x001ee80000300800 */
[----:B------:R-:W3:Y:S04]  /*bf2a0*/  LDL.LU R8, [R1+0x1fc] ;  /* 0x0001fc0001087983 */ /* 0x000ee80000300800 */
[----:B------:R0:W-:Y:S04]  /*bf2b0*/  STL.64 [R1+0x1458], R44 ;  /* 0x0014582c01007387 */ /* 0x0001e80000100a00 */
[----:B------:R1:W-:Y:S04]  /*bf2c0*/  STL [R1+0x4f58], R2 ;  /* 0x004f580201007387 */ /* 0x0003e80000100800 */
[----:B------:R-:W3:Y:S04]  /*bf2d0*/  LDL.LU R42, [R1+0xc50] ;  /* 0x000c5000012a7983 */ /* 0x000ee80000300800 */
[----:B------:R-:W3:Y:S01]  /*bf2e0*/  LDL.LU R43, [R1+0xc54] ;  /* 0x000c5400012b7983 */ /* 0x000ee20000300800 */
[----:B0-----:R-:W-:-:S05]  /*bf2f0*/  IADD3 R44, P1, R3, R18, RZ ;  /* 0x00000012032c7210 */ /* 0x001fca0007f3e0ff */
[----:B------:R-:W-:Y:S01]  /*bf300*/  IMAD.X R45, R4, 0x1, R17, P1 ;  /* 0x00000001042d7824 */ /* 0x000fe200008e0611 */
[----:B----4-:R-:W-:-:S04]  /*bf310*/  F2FP.SATFINITE.E4M3.F32.PACK_AB_MERGE_C R4, R46, R47, RZ ;  /* 0x0000002f2e04723e */ /* 0x010fc800048070ff */
[----:B------:R0:W-:Y:S01]  /*bf320*/  STL.64 [R1+0x1450], R44 ;  /* 0x0014502c01007387 */ /* 0x0001e20000100a00 */
[----:B-1----:R-:W-:-:S03]  /*bf330*/  F2FP.SATFINITE.E4M3.F32.PACK_AB_MERGE_C R2, R39, R9, RZ ;  /* 0x000000092702723e */ /* 0x002fc600048070ff */
[----:B0-----:R-:W4:Y:S04]  /*bf340*/  LDL.LU R44, [R1+0xc58] ;  /* 0x000c5800012c7983 */ /* 0x001f280000300800 */
[----:B------:R-:W-:Y:S04]  /*bf350*/  STL [R1+0x4f2c], R4 ;  /* 0x004f2c0401007387 */ /* 0x000fe80000100800 */
[----:B------:R-:W4:Y:S04]  /*bf360*/  LDL.LU R50, [R1+0xc5c] ;  /* 0x000c5c0001327983 */ /* 0x000f280000300800 */
        /* <DEDUP_REMOVED lines=19> */
[----:B------:R-:W-:Y:S01]  /*bf4a0*/  VIADD R3, R3, UR6 ;  /* 0x0000000603037c36 */ /* 0x000fe20008000000 */
[----:B------:R-:W-:-:S02]  /*bf4b0*/  ULDC UR6, c[0x0][0x248] ;  /* 0x0000920000067ab9 */ /* 0x000fc40000000800 */
[----:B------:R-:W2:Y:S04]  /*bf4c0*/  LDL.LU R40, [R1+0xc00] ;  /* 0x000c000001287983 */ /* 0x000ea80000300800 */
[----:B------:R-:W2:Y:S01]  /*bf4d0*/  LDL.LU R41, [R1+0xc04] ;  /* 0x000c040001297983 */ /* 0x000ea20000300800 */
[----:B------:R-:W-:Y:S02]  /*bf4e0*/  SHF.R.S32.HI R4, RZ, 0x1f, R3 ;  /* 0x0000001fff047819 */ /* 0x000fe40000011403 */
[----:B------:R-:W-:-:S05]  /*bf4f0*/  IADD3 R54, P1, R3, R16, RZ ;  /* 0x0000001003367210 */ /* 0x000fca0007f3e0ff */
[----:B------:R-:W-:Y:S01]  /*bf500*/  IMAD.X R55, R4, 0x1, R38, P1 ;  /* 0x0000000104377824 */ /* 0x000fe200008e0626 */
[----:B---3--:R-:W-:Y:S02]  /*bf510*/  F2FP.SATFINITE.E4M3.F32.PACK_AB_MERGE_C R8, R8, R0, RZ ;  /* 0x000000000808723e */ /* 0x008fe400048070ff */
[----:B------:R-:W3:Y:S04]  /*bf520*/  LDL.LU R0, [R1+0xc08] ;  /* 0x000c080001007983 */ /* 0x000ee80000300800 */
[----:B------:R-:W-:Y:S04]  /*bf530*/  STL.64 [R1+0x1448], R54 ;  /* 0x0014483601007387 */ /* 0x000fe80000100a00 */
[----:B------:R0:W-:Y:S01]  /*bf540*/  STL [R1+0x5544], R8 ;  /* 0x0055440801007387 */ /* 0x0001e20000100800 */
[----:B------:R-:W-:-:S03]  /*bf550*/  F2FP.SATFINITE.E4M3.F32.PACK_AB_MERGE_C R42, R43, R42, RZ ;  /* 0x0000002a2b2a723e */ /* 0x000fc600048070ff */
[----:B0-----:R-:W3:Y:S04]  /*bf560*/  LDL.LU R8, [R1+0xc0c] ;  /* 0x000c0c0001087983 */ /* 0x001ee80000300800 */
[----:B------:R0:W-:Y:S01]  /*bf570*/  STL [R1+0x5254], R42 ;  /* 0x0052542a01007387 */ /* 0x0001e20000100800 */
[----:B------:R-:W-:-:S03]  /*bf580*/  IADD3 R54, P1, R3, R15, RZ ;  /* 0x0000000f03367210 */ /* 0x000fc60007f3e0ff */
[----:B0-----:R-:W3:Y:S04]  /*bf590*/  LDL.LU R42, [R1+0xbf0] ;  /* 0x000bf000012a7983 */ /* 0x001ee80000300800 */
[----:B------:R-:W3:Y:S01]  /*bf5a0*/  LDL.LU R43, [R1+0xbf4] ;  /* 0x000bf400012b7983 */ /* 0x000ee20000300800 */
[----:B------:R-:W-:Y:S01]  /*bf5b0*/  IMAD.X R55, R4, 0x1, R37, P1 ;  /* 0x0000000104377824 */ /* 0x000fe200008e0625 */
[----:B----4-:R-:W-:Y:S02]  /*bf5c0*/  F2FP.SATFINITE.E4M3.F32.PACK_AB_MERGE_C R50, R50, R44, RZ ;  /* 0x0000002c3232723e */ /* 0x010fe400048070ff */
[----:B------:R-:W-:Y:S02]  /*bf5d0*/  F2FP.SATFINITE.E4M3.F32.PACK_AB_MERGE_C R44, R39, R9, RZ ;  /* 0x00000009272c723e */ /* 0x000fe400048070ff */
[----:B------:R-:W4:Y:S04]  /*bf5e0*/  LDL.LU R9, [R1+0xbf8] ;  /* 0x000bf80001097983 */ /* 0x000f280000300800 */
[----:B------:R-:W-:Y:S04]  /*bf5f0*/  STL.64 [R1+0x1440], R54 ;  /* 0x0014403601007387 */ /* 0x000fe80000100a00 */
[----:B------:R0:W-:Y:S04]  /*bf600*/  STL [R1+0x5250], R50 ;  /* 0x0052503201007387 */ /* 0x0001e80000100800 */
[----:B------:R-:W4:Y:S01]  /*bf610*/  LDL.LU R39, [R1+0xbfc] ;  /* 0x000bfc0001277983 */ /* 0x000f220000300800 */
[----:B0-----:R-:W-:-:S03]  /*bf620*/  IADD3 R50, P1, R3, R14, RZ ;  /* 0x0000000e03327210 */ /* 0x001fc60007f3e0ff */
[----:B------:R2:W-:Y:S02]  /*bf630*/  STL [R1+0x5288], R44 ;  /* 0x0052882c01007387 */ /* 0x0005e40000100800 */
[----:B------:R-:W-:-:S05]  /*bf640*/  IMAD.X R51, R4, 0x1, R13, P1 ;  /* 0x0000000104337824 */ /* 0x000fca00008e060d */
[----:B------:R0:W-:Y:S01]  /*bf650*/  STL.64 [R1+0x1438], R50 ;  /* 0x0014383201007387 */ /* 0x0001e20000100a00 */
[----:B--2---:R-:W-:-:S03]  /*bf660*/  F2FP.SATFINITE.E4M3.F32.PACK_AB_MERGE_C R44, R46, R47, RZ ;  /* 0x0000002f2e2c723e */ /* 0x004fc600048070ff */
[----:B------:R-:W2:Y:S01]  /*bf670*/  LDL.LU R47, [R1+0xbe0] ;  /* 0x000be000012f7983 */ /* 0x000ea20000300800 */
[----:B0-----:R-:W-:-:S05]  /*bf680*/  F2FP.SATFINITE.E4M3.F32.PACK_AB_MERGE_C R50, R60, R53, RZ ;  /* 0x000000353c32723e */ /* 0x001fca00048070ff */
[----:B------:R0:W-:Y:S04]  /*bf690*/  STL [R1+0x5284], R50 ;  /* 0x0052843201007387 */ /* 0x0001e80000100800 */
[----:B------:R-:W2:Y:S01]  /*bf6a0*/  LDL.LU R46, [R1+0xbe4] ;  /* 0x000be400012e7983 */ /* 0x000ea20000300800 */
[----:B0-----:R-:W-:-:S03]  /*bf6b0*/  IADD3 R50, P1, R3, R12, RZ ;  /* 0x0000000c03327210 */ /* 0x001fc60007f3e0ff */
[----:B------:R0:W-:Y:S02]  /*bf6c0*/  STL [R1+0x52c8], R44 ;  /* 0x0052c82c01007387 */ /* 0x0001e40000100800 */
[----:B------:R-:W-:Y:S01]  /*bf6d0*/  IMAD.X R51, R4, 0x1, R11, P1 ;  /* 0x0000000104337824 */ /* 0x000fe200008e060b */
[----:B------:R-:W-:Y:S02]  /*bf6e0*/  F2FP.SATFINITE.E4M3.F32.PACK_AB_MERGE_C R48, R48, R49, RZ ;  /* 0x000000313030723e */ /* 0x000fe400048070ff */
[----:B0-----:R-:W-:Y:S02]  /*bf6f0*/  IADD3 R44, P1, R3, R10, RZ ;  /* 0x0000000a032c7210 */ /* 0x001fe40007f3e0ff */
[----:B------:R0:W-:Y:S01]  /*bf700*/  STL.64 [R1+0x1430], R50 ;  /* 0x0014303201007387 */ /* 0x0001e20000100a00 */
[----:B------:R-:W-:Y:S02]  /*bf710*/  F2FP.SATFINITE.E4M3.F32.PACK_AB_MERGE_C R49, R56, R52, RZ ;  /* 0x000000343831723e */ /* 0x000fe400048070ff */
[----:B0-----:R-:W-:Y:S01]  /*bf720*/  F2FP.SATFINITE.E4M3.F32.PACK_AB_MERGE_C R50, R45, R59, RZ ;  /* 0x0000003b2d32723e */ /* 0x001fe200048070ff */
[----:B------:R-:W-:-:S04]  /*bf730*/  IMAD.X R45, R4, 0x1, R7, P1 ;  /* 0x00000001042d7824 */ /* 0x000fc800008e0607 */
[----:B------:R-:W-:Y:S04]  /*bf740*/  STL [R1+0x52c4], R50 ;  /* 0x0052c43201007387 */ /* 0x000fe80000100800 */
[----:B------:R0:W-:Y:S04]  /*bf750*/  STL [R1+0x5304], R48 ;  /* 0x0053043001007387 */ /* 0x0001e80000100800 */
[----:B------:R1:W-:Y:S01]  /*bf760*/  STL.64 [R1+0x1428], R44 ;  /* 0x0014282c01007387 */ /* 0x0003e20000100a00 */
[----:B0-----:R-:W-:Y:S02]  /*bf770*/  F2FP.SATFINITE.E4M3.F32.PACK_AB_MERGE_C R48, R58, R57, RZ ;  /* 0x000000393a30723e */ /* 0x001fe400048070ff */
[----:B-1----:R-:W-:Y:S01]  /*bf780*/  IADD3 R44, P1, R3, R6, RZ ;  /* 0x00000006032c7210 */ /* 0x002fe20007f3e0ff */
[----:B------:R-:W-:Y:S04]  /*bf790*/  STL [R1+0x5300], R49 ;  /* 0x0053003101007387 */ /* 0x000fe80000100800 */
[----:B------:R-:W-:Y:S01]  /*bf7a0*/  IMAD.X R45, R4, 0x1, R5, P1 ;  /* 0x00000001042d7824 */ /* 0x000fe200008e0605 */
[----:B------:R-:W-:Y:S04]  /*bf7b0*/  STL [R1+0x5388], R48 ;  /* 0x0053883001007387 */ /* 0x000fe80000100800 */
[----:B------:R0:W-:Y:S02]  /*bf7c0*/  STL.64 [R1+0x1420], R44 ;  /* 0x0014202c01007387 */ /* 0x0001e40000100a00 */
[----:B0-----:R-:W-:-:S02]  /*bf7d0*/  F2FP.SATFINITE.E4M3.F32.PACK_AB_MERGE_C R44, R2, R61, RZ ;  /* 0x0000003d022c723e */ /* 0x001fc400048070ff */
[----:B------:R-:W-:Y:S02]  /*bf7e0*/  F2FP.SATFINITE.E4M3.F32.PACK_AB_MERGE_C R2, R41, R40, RZ ;  /* 0x000000282902723e */ /* 0x000fe400048070ff */
[C---:B------:R-:W-:Y:S01]  /*bf7f0*/  IADD3 R40, P1, R3.reuse, R36, RZ ;  /* 0x0000002403287210 */ /* 0x040fe20007f3e0ff */
[----:B------:R0:W-:Y:S04]  /*bf800*/  STL [R1+0x5384], R44 ;  /* 0x0053842c01007387 */ /* 0x0001e80000100800 */
[----:B------:R-:W-:Y:S01]  /*bf810*/  IMAD.X R41, R4, 0x1, R35, P1 ;  /* 0x0000000104297824 */ /* 0x000fe200008e0623 */
[----:B------:R-:W-:Y:S04]  /*bf820*/  STL [R1+0x53fc], R2 ;  /* 0x0053fc0201007387 */ /* 0x000fe80000100800 */
[----:B------:R1:W-:Y:S01]  /*bf830*/  STL.64 [R1+0x1418], R40 ;  /* 0x0014182801007387 */ /* 0x0003e20000100a00 */
[----:B0-----:R-:W-:-:S03]  /*bf840*/  IADD3 R44, P1, R3, R34, RZ ;  /* 0x00000022032c7210 */ /* 0x001fc60007f3e0ff */
[----:B-1----:R-:W2:Y:S04]  /*bf850*/  LDL.LU R40, [R1+0xbe8] ;  /* 0x000be80001287983 */ /* 0x002ea80000300800 */
[----:B------:R-:W2:Y:S01]  /*bf860*/  LDL.LU R41, [R1+0xbec] ;  /* 0x000bec0001297983 */ /* 0x000ea20000300800 */
[----:B------:R-:W-:Y:S01]  /*bf870*/  IMAD.X R45, R4, 0x1, R33, P1 ;  /* 0x00000001042d7824 */ /* 0x000fe200008e0621 */
[----:B---3--:R-:W-:Y:S02]  /*bf880*/  F2FP.SATFINITE.E4M3.F32.PACK_AB_MERGE_C R2, R8, R0, RZ ;  /* 0x000000000802723e */ /* 0x008fe400048070ff */
[----:B------:R-:W3:Y:S04]  /*bf890*/  LDL.LU R0, [R1+0xbd0] ;  /* 0x000bd00001007983 */ /* 0x000ee80000300800 */
[----:B------:R-:W3:Y:S04]  /*bf8a0*/  LDL.LU R8, [R1+0xbd4] ;  /* 0x000bd40001087983 */ /* 0x000ee80000300800 */
[----:B------:R0:W-:Y:S02]  /*bf8b0*/  STL [R1+0x53f8], R2 ;  /* 0x0053f80201007387 */ /* 0x0001e40000100800 */
[----:B0-----:R-:W-:-:S02]  /*bf8c0*/  F2FP.SATFINITE.E4M3.F32.PACK_AB_MERGE_C R2, R43, R42, RZ ;  /* 0x0000002a2b02723e */ /* 0x001fc400048070ff */
[----:B------:R-:W3:Y:S04]  /*bf8d0*/  LDL.LU R42, [R1+0xbd8] ;  /* 0x000bd800012a7983 */ /* 0x000ee80000300800 */
[----:B------:R-:W3:Y:S04]  /*bf8e0*/  LDL.LU R43, [R1+0xbdc] ;  /* 0x000bdc00012b7983 */ /* 0x000ee80000300800 */
[----:B------:R-:W-:Y:S04]  /*bf8f0*/  STL [R1+0x5174], R2 ;  /* 0x0051740201007387 */ /* 0x000fe80000100800 */
[----:B------:R0:W-:Y:S04]  /*bf900*/  STL.64 [R1+0x1410], R44 ;  /* 0x0014102c01007387 */ /* 0x0001e80000100a00 */
[----:B0-----:R-:W3:Y:S04]  /*bf910*/  LDL.LU R44, [R1+0xbc0] ;  /* 0x000bc000012c7983 */ /* 0x001ee80000300800 */
[----:B------:R-:W3:Y:S01]  /*bf920*/  LDL.LU R50, [R1+0xbc4] ;  /* 0x000bc40001327983 */ /* 0x000ee20000300800 */
[----:B----4-:R-:W-:-:S05]  /*bf930*/  F2FP.SATFINITE.E4M3.F32.PACK_AB_MERGE_C R2, R39, R9, RZ ;  /* 0x000000092702723e */ /* 0x010fca00048070ff */
[----:B------:R2:W-:Y:S04]  /*bf940*/  STL [R1+0x5444], R2 ;  /* 0x0054440201007387 */ /* 0x0005e80000100800 */
[----:B------:R-:W4:Y:S04]  /*bf950*/  LDL.LU R53, [R1+0xbc8] ;  /* 0x000bc80001357983 */ /* 0x000f280000300800 */
[----:B------:R-:W4:Y:S04]  /*bf960*/  LDL.LU R60, [R1+0xbcc] ;  /* 0x000bcc00013c7983 */ /* 0x000f280000300800 */
[----:B------:R-:W4:Y:S04]  /*bf970*/  LDL.LU R9, [R1+0xbb0] ;  /* 0x000bb00001097983 */ /* 0x000f280000300800 */
[----:B------:R-:W4:Y:S01]  /*bf980*/  LDL.LU R39, [R1+0xbb4] ;  /* 0x000bb40001277983 */ /* 0x000f220000300800 */
[----:B--2---:R-:W-:-:S02]  /*bf990*/  F2FP.SATFINITE.E4M3.F32.PACK_AB_MERGE_C R2, R46, R47, RZ ;  /* 0x0000002f2e02723e */ /* 0x004fc400048070ff */
[----:B------:R-:W-:-:S03]  /*bf9a0*/  IADD3 R46, P1, R3, R32, RZ ;  /* 0x00000020032e7210 */ /* 0x000fc60007f3e0ff */
[----:B------:R0:W-:Y:S02]  /*bf9b0*/  STL [R1+0x5118], R2 ;  /* 0x0051180201007387 */ /* 0x0001e40000100800 */
[----:B------:R-:W-:Y:S02]  /*bf9c0*/  IMAD.X R47, R4, 0x1, R31, P1 ;  /* 0x00000001042f7824 */ /* 0x000fe400008e061f */
        /* <DEDUP_REMOVED lines=10> */
[----:B0-----:R-:W2:Y:S04]  /*bfa70*/  LDL.LU R2, [R1+0xb9c] ;  /* 0x000b9c0001027983 */ /* 0x001ea80000300800 */
[----:B-1----:R-:W2:Y:S04]  /*bfa80*/  LDL.LU R47, [R1+0x1f00] ;  /* 0x001f0000012f7983 */ /* 0x002ea80000300800 */
[----:B------:R-:W2:Y:S01]  /*bfa90*/  LDL.LU R46, [R1+0x1f04] ;  /* 0x001f0400012e7983 */ /* 0x000ea20000300800 */
[----:B------:R-:W-:-:S05]  /*bfaa0*/  IADD3 R54, P1, R3, R30, RZ ;  /* 0x0000001e03367210 */ /* 0x000fca0007f3e0ff */
[----:B------:R-:W-:Y:S01]  /*bfab0*/  IMAD.X R55, R4, 0x1, R29, P1 ;  /* 0x0000000104377824 */ /* 0x000fe200008e061d */
[----:B------:R-:W-:Y:S02]  /*bfac0*/  F2FP.SATFINITE.E4M3.F32.PACK_AB_MERGE_C R51, R41, R40, RZ ;  /* 0x000000282933723e */ /* 0x000fe400048070ff */
[----:B------:R-:W2:Y:S04]  /*bfad0*/  LDL.LU R40, [R1+0x1f08] ;  /* 0x001f080001287983 */ /* 0x000ea80000300800 */
[----:B------:R-:W2:Y:S04]  /*bfae0*/  LDL.LU R41, [R1+0x1f0c] ;  /* 0x001f0c0001297983 */ /* 0x000ea80000300800 */
[----:B------:R-:W-:Y:S01]  /*bfaf0*/  STL [R1+0x5454], R51 ;  /* 0x0054543301007387 */ /* 0x000fe20000100800 */
[----:B---3--:R-:W-:-:S05]  /*bfb00*/  F2FP.SATFINITE.E4M3.F32.PACK_AB_MERGE_C R0, R8, R0, RZ ;  /* 0x000000000800723e */ /* 0x008fca00048070ff */
[----:B------:R0:W-:Y:S04]  /*bfb10*/  STL [R1+0x50dc], R0 ;  /* 0x0050dc0001007387 */ /* 0x0001e80000100800 */
[----:B0-----:R-:W3:Y:S04]  /*bfb20*/  LDL.LU R0, [R1+0x1ef0] ;  /* 0x001ef00001007983 */ /* 0x001ee80000300800 */
[----:B------:R-:W3:Y:S01]  /*bfb30*/  LDL.LU R8, [R1+0x1ef4] ;  /* 0x001ef40001087983 */ /* 0x000ee20000300800 */
[----:B------:R-:W-:-:S03]  /*bfb40*/  F2FP.SATFINITE.E4M3.F32.PACK_AB_MERGE_C R42, R43, R42, RZ ;  /* 0x0000002a2b2a723e */ /* 0x000fc600048070ff */
[----:B------:R-:W-:Y:S04]  /*bfb50*/  STL.64 [R1+0x1400], R54 ;  /* 0x0014003601007387 */ /* 0x000fe80000100a00 */
[----:B------:R0:W-:Y:S04]  /*bfb60*/  STL [R1+0x5464], R42 ;  /* 0x0054642a01007387 */ /* 0x0001e80000100800 */
[----:B0-----:R-:W3:Y:S04]  /*bfb70*/  LDL.LU R42, [R1+0x1ef8] ;  /* 0x001ef800012a7983 */ /* 0x001ee80000300800 */
[----:B------:R-:W3:Y:S01]  /*bfb80*/  LDL.LU R43, [R1+0x1efc] ;  /* 0x001efc00012b7983 */ /* 0x000ee20000300800 */
[----:B------:R-:W-:-:S02]  /*bfb90*/  F2FP.SATFINITE.E4M3.F32.PACK_AB_MERGE_C R44, R50, R44, RZ ;  /* 0x0000002c322c723e */ /* 0x000fc400048070ff */
[----:B------:R-:W-:-:S05]  /*bfba0*/  IADD3 R50, P1, R3, R28, RZ ;  /* 0x0000001c03327210 */ /* 0x000fca0007f3e0ff */
[----:B------:R-:W-:Y:S01]  /*bfbb0*/  IMAD.X R51, R4, 0x1, R27, P1 ;  /* 0x0000000104337824 */ /* 0x000fe200008e061b */
[----:B------:R-:W-:Y:S04]  /*bfbc0*/  STL [R1+0x5088], R44 ;  /* 0x0050882c01007387 */ /* 0x000fe80000100800 */
[----:B------:R4:W-:Y:S02]  /*bfbd0*/  STL.64 [R1+0x13f8], R50 ;  /* 0x0013f83201007387 */ /* 0x0009e40000100a00 */
[----:B----4-:R-:W-:Y:S02]  /*bfbe0*/  F2FP.SATFINITE.E4M3.F32.PACK_AB_MERGE_C R50, R60, R53, RZ ;  /* 0x000000353c32723e */ /* 0x010fe400048070ff */
[----:B------:R-:W-:Y:S02]  /*bfbf0*/  F2FP.SATFINITE.E4M3.F32.PACK_AB_MERGE_C R44, R39, R9, RZ ;  /* 0x00000009272c723e */ /* 0x000fe400048070ff */
[----:B------:R-:W4:Y:S04]  /*bfc00*/  LDL.LU R9, [R1+0xb80] ;  /* 0x000b800001097983 */ /* 0x000f280000300800 */
[----:B------:R0:W-:Y:S04]  /*bfc10*/  STL [R1+0x5494], R50 ;  /* 0x0054943201007387 */ /* 0x0001e80000100800 */
[----:B------:R-:W4:Y:S01]  /*bfc20*/  LDL.LU R39, [R1+0xb84] ;  /* 0x000b840001277983 */ /* 0x000f220000300800 */
[----:B0-----:R-:W-:-:S03]  /*bfc30*/  IADD3 R50, P1, R3, R26, RZ ;  /* 0x0000001a03327210 */ /* 0x001fc60007f3e0ff */
[----:B------:R-:W-:Y:S04]  /*bfc40*/  STL [R1+0x5050], R44 ;  /* 0x0050502c01007387 */ /* 0x000fe80000100800 */
[----:B------:R0:W-:Y:S01]  /*bfc50*/  STL.64 [R1+0x5a08], R26 ;  /* 0x005a081a01007387 */ /* 0x0001e20000100a00 */
[C---:B------:R-:W-:Y:S01]  /*bfc60*/  IMAD.X R51, R4.reuse, 0x1, R25, P1 ;  /* 0x0000000104337824 */ /* 0x040fe200008e0619 */
[----:B--2---:R-:W-:Y:S02]  /*bfc70*/  F2FP.SATFINITE.E4M3.F32.PACK_AB_MERGE_C R45, R45, R59, RZ ;  /* 0x0000003b2d2d723e */ /* 0x004fe400048070ff */
[----:B0-----:R-:W-:Y:S02]  /*bfc80*/  IADD3 R26, P1, R3, R24, RZ ;  /* 0x00000018031a7210 */ /* 0x001fe40007f3e0ff */
[----:B------:R-:W-:Y:S03]  /*bfc90*/  STL.64 [R1+0x13f0], R50 ;  /* 0x0013f03201007387 */ /* 0x000fe60000100a00 */
[----:B------:R-:W-:Y:S01]  /*bfca0*/  IMAD.X R27, R4, 0x1, R23, P1 ;  /* 0x00000001041b7824 */ /* 0x000fe200008e0617 */
[----:B------:R-:W-:Y:S01]  /*bfcb0*/  F2FP.SATFINITE.E4M3.F32.PACK_AB_MERGE_C R44, R48, R49, RZ ;  /* 0x00000031302c723e */ /* 0x000fe200048070ff */
        /* <DEDUP_REMOVED lines=16> */
[----:B------:R1:W-:Y:S04]  /*bfdc0*/  STL.64 [R1+0x13d8], R26 ;  /* 0x0013d81a01007387 */ /* 0x0003e80000100a00 */
[----:B------:R-:W2:Y:S04]  /*bfdd0*/  LDL.LU R61, [R1+0xb88] ;  /* 0x000b8800013d7983 */ /* 0x000ea80000300800 */
[----:B0-----:R-:W2:Y:S01]  /*bfde0*/  LDL.LU R2, [R1+0xb8c] ;  /* 0x000b8c0001027983 */ /* 0x001ea20000300800 */
[----:B-1----:R-:W-:-:S05]  /*bfdf0*/  F2FP.SATFINITE.E4M3.F32.PACK_AB_MERGE_C R26, R41, R40, RZ ;  /* 0x00000028291a723e */ /* 0x002fca00048070ff */
[----:B------:R0:W-:Y:S04]  /*bfe00*/  STL [R1+0x54f4], R26 ;  /* 0x0054f41a01007387 */ /* 0x0001e80000100800 */
[----:B------:R-:W2:Y:S04]  /*bfe10*/  LDL.LU R40, [R1+0xb70] ;  /* 0x000b700001287983 */ /* 0x000ea80000300800 */
[----:B------:R-:W2:Y:S01]  /*bfe20*/  LDL.LU R41, [R1+0xb74] ;  /* 0x000b740001297983 */ /* 0x000ea20000300800 */
[----:B0-----:R-:W-:-:S03]  /*bfe30*/  IADD3 R26, P1, R3, R18, RZ ;  /* 0x00000012031a7210 */ /* 0x001fc60007f3e0ff */
[----:B------:R-:W2:Y:S02]  /*bfe40*/  LDL.LU R44, [R1+0xb78] ;  /* 0x000b7800012c7983 */ /* 0x000ea40000300800 */
[----:B------:R-:W-:-:S05]  /*bfe50*/  IMAD.X R27, R4, 0x1, R17, P1 ;  /* 0x00000001041b7824 */ /* 0x000fca00008e0611 */
[----:B------:R-:W-:Y:S01]  /*bfe60*/  STL.64 [R1+0x13d0], R26 ;  /* 0x0013d01a01007387 */ /* 0x000fe20000100a00 */
[----:B---3--:R-:W-:-:S05]  /*bfe70*/  F2FP.SATFINITE.E4M3.F32.PACK_AB_MERGE_C R4, R8, R0, RZ ;  /* 0x000000000804723e */ /* 0x008fca00048070ff */
[----:B------:R-:W-:Y:S04]  /*bfe80*/  STL [R1+0x1f08], R4 ;  /* 0x001f080401007387 */ /* 0x000fe80000100800 */
[----:B------:R-:W3:Y:S01]  /*bfe90*/  LDL.LU R50, [R1+0xb7c] ;  /* 0x000b7c0001327983 */ /* 0x000ee20000300800 */
[----:B------:R-:W-:-:S05]  /*bfea0*/  F2FP.SATFINITE.E4M3.F32.PACK_AB_MERGE_C R0, R43, R42, RZ ;  /* 0x0000002a2b00723e */ /* 0x000fca00048070ff */
[----:B------:R4:W-:Y:S04]  /*bfeb0*/  STL [R1+0x5514], R0 ;  /* 0x0055140001007387 */ /* 0x0009e80000100800 */
[----:B------:R-:W3:Y:S04]  /*bfec0*/  LDL.LU R42, [R1+0xb60] ;  /* 0x000b6000012a7983 */ /* 0x000ee80000300800 */
[----:B------:R-:W3:Y:S04]  /*bfed0*/  LDL.LU R43, [R1+0xb64] ;  /* 0x000b6400012b7983 */ /* 0x000ee80000300800 */
        /* <DEDUP_REMOVED lines=17> */
[----:B------:R-:W4:Y:S01]  /*bfff0*/  LDL.LU R39, [R1+0xb24] ;  /* 0x000b240001277983 */ /* 0x000f220000300800 */
[----:B------:R-:W-:Y:S01]  /*c0000*/  VIADD R3, R3, UR6 ;  /* 0x0000000603037c36 */ /* 0x000fe20008000000 */
[----:B------:R-:W-:-:S04]  /*c0010*/  ULDC UR6, c[0x0][0x248] ;  /* 0x0000920000067ab9 */ /* 0x000fc80000000800 */
[----:B------:R-:W-:Y:S02]  /*c0020*/  SHF.R.S32.HI R4, RZ, 0x1f, R3 ;  /* 0x0000001fff047819 */ /* 0x000fe40000011403 */
[----:B------:R-:W-:-:S05]  /*c0030*/  IADD3 R26, P1, R3, R16, RZ ;  /* 0x00000010031a7210 */ /* 0x000fca0007f3e0ff */
[----:B------:R-:W-:-:S05]  /*c0040*/  IMAD.X R27, R4, 0x1, R38, P1 ;  /* 0x00000001041b7824 */ /* 0x000fca00008e0626 */
[----:B------:R-:W-:Y:S01]  /*c0050*/  STL.64 [R1+0x13c8], R26 ;  /* 0x0013c81a01007387 */ /* 0x000fe20000100a00 */
[----:B--2---:R-:W-:-:S03]  /*c0060*/  F2FP.SATFINITE.E4M3.F32.PACK_AB_MERGE_C R2, R2, R61, RZ ;  /* 0x0000003d0202723e */ /* 0x004fc600048070ff */
[----:B------:R-:W2:Y:S04]  /*c0070*/  LDL.LU R61, [R1+0xb28] ;  /* 0x000b2800013d7983 */ /* 0x000ea80000300800 */
[----:B------:R0:W-:Y:S04]  /*c0080*/  STL [R1+0x5524], R2 ;  /* 0x0055240201007387 */ /* 0x0001e80000100800 */
[----:B0-----:R-:W2:Y:S01]  /*c0090*/  LDL.LU R2, [R1+0xb2c] ;  /* 0x000b2c0001027983 */ /* 0x001ea20000300800 */
[----:B------:R-:W-:-:S05]  /*c00a0*/  F2FP.SATFINITE.E4M3.F32.PACK_AB_MERGE_C R26, R41, R40, RZ ;  /* 0x00000028291a723e */ /* 0x000fca00048070ff */
[----:B------:R0:W-:Y:S04]  /*c00b0*/  STL [R1+0x4f74], R26 ;  /* 0x004f741a01007387 */ /* 0x0001e80000100800 */
[----:B------:R-:W2:Y:S04]  /*c00c0*/  LDL.LU R40, [R1+0xb10] ;  /* 0x000b100001287983 */ /* 0x000ea80000300800 */
[----:B------:R-:W2:Y:S01]  /*c00d0*/  LDL.LU R41, [R1+0xb14] ;  /* 0x000b140001297983 */ /* 0x000ea20000300800 */
[----:B0-----:R-:W-:-:S05]  /*c00e0*/  IADD3 R26, P1, R3, R15, RZ ;  /* 0x0000000f031a7210 */ /* 0x001fca0007f3e0ff */
[----:B------:R-:W-:-:S05]  /*c00f0*/  IMAD.X R27, R4, 0x1, R37, P1 ;  /* 0x00000001041b7824 */ /* 0x000fca00008e0625 */
[----:B------:R3:W-:Y:S02]  /*c0100*/  STL.64 [R1+0x13c0], R26 ;  /* 0x0013c01a01007387 */ /* 0x0007e40000100a00 */
[----:B---3--:R-:W-:Y:S02]  /*c0110*/  F2FP.SATFINITE.E4M3.F32.PACK_AB_MERGE_C R27, R50, R44, RZ ;  /* 0x0000002c321b723e */ /* 0x008fe400048070ff */
[----:B------:R-:W-:Y:S02]  /*c0120*/  F2FP.SATFINITE.E4M3.F32.PACK_AB_MERGE_C R26, R43, R42, RZ ;  /* 0x0000002a2b1a723e */ /* 0x000fe400048070ff */
        /* <DEDUP_REMOVED lines=8> */
[----:B----4-:R-:W-:-:S03]  /*c01b0*/  F2FP.SATFINITE.E4M3.F32.PACK_AB_MERGE_C R44, R46, R47, RZ ;  /* 0x0000002f2e2c723e */ /* 0x010fc600048070ff */
[----:B------:R-:W-:Y:S01]  /*c01c0*/  STL [R1+0x1f00], R50 ;  /* 0x001f003201007387 */ /* 0x000fe20000100800 */
[----:B0-----:R-:W-:-:S03]  /*c01d0*/  IADD3 R26, P1, R3, R12, RZ ;  /* 0x0000000c031a7210 */ /* 0x001fc60007f3e0ff */
[----:B------:R0:W-:Y:S02]  /*c01e0*/  STL [R1+0x1ef4], R44 ;  /* 0x001ef42c01007387 */ /* 0x0001e40000100800 */
[----:B------:R-:W-:Y:S02]  /*c01f0*/  IMAD.X R27, R4, 0x1, R11, P1 ;  /* 0x00000001041b7824 */ /* 0x000fe400008e060b */
[----:B------:R-:W4:Y:S04]  /*c0200*/  LDL.LU R47, [R1+0xb00] ;  /* 0x000b0000012f7983 */ /* 0x000f280000300800 */
[----:B------:R-:W4:Y:S04]  /*c0210*/  LDL.LU R46, [R1+0xb04] ;  /* 0x000b0400012e7983 */ /* 0x000f280000300800 */
[----:B------:R1:W-:Y:S01]  /*c0220*/  STL.64 [R1+0x13b0], R26 ;  /* 0x0013b01a01007387 */ /* 0x0003e20000100a00 */
[----:B------:R-:W-:-:S02]  /*c0230*/  F2FP.SATFINITE.E4M3.F32.PACK_AB_MERGE_C R45, R45, R59, RZ ;  /* 0x0000003b2d2d723e */ /* 0x000fc400048070ff */
[----:B0-----:R-:W-:Y:S02]  /*c0240*/  F2FP.SATFINITE.E4M3.F32.PACK_AB_MERGE_C R44, R48, R49, RZ ;  /* 0x00000031302c723e */ /* 0x001fe400048070ff */
[----:B-1----:R-:W-:Y:S01]  /*c0250*/  IADD3 R26, P1, R3, R10, RZ ;  /* 0x0000000a031a7210 */ /* 0x002fe20007f3e0ff */
[----:B------:R0:W-:Y:S04]  /*c0260*/  STL [R1+0x1ef8], R45 ;  /* 0x001ef82d01007387 */ /* 0x0001e80000100800 */
[----:B------:R-:W-:Y:S01]  /*c0270*/  IMAD.X R27, R4, 0x1, R7, P1 ;  /* 0x00000001041b7824 */ /* 0x000fe200008e0607 */
[----:B------:R1:W-:Y:S04]  /*c0280*/  STL [R1+0x51c], R44 ;  /* 0x00051c2c01007387 */ /* 0x0003e80000100800 */
[----:B------:R1:W-:Y:S01]  /*c0290*/  STL.64 [R1+0x13a8], R26 ;  /* 0x0013a81a01007387 */ /* 0x0003e20000100a00 */
[----:B0-----:R-:W-:-:S02]  /*c02a0*/  F2FP.SATFINITE.E4M3.F32.PACK_AB_MERGE_C R45, R56, R52, RZ ;  /* 0x00000034382d723e */ /* 0x001fc400048070ff */
[----:B-1----:R-:W-:Y:S02]  /*c02b0*/  F2FP.SATFINITE.E4M3.F32.PACK_AB_MERGE_C R44, R58, R57, RZ ;  /* 0x000000393a2c723e */ /* 0x002fe400048070ff */
[----:B------:R-:W-:Y:S01]  /*c02c0*/  IADD3 R26, P1, R3, R6, RZ ;  /* 0x00000006031a7210 */ /* 0x000fe20007f3e0ff */
[----:B------:R-:W-:Y:S04]  /*c02d0*/  STL [R1+0x1ef0], R45 ;  /* 0x001ef02d01007387 */ /* 0x000fe80000100800 */
[----:B------:R-:W-:Y:S01]  /*c02e0*/  IMAD.X R27, R4, 0x1, R5, P1 ;  /* 0x00000001041b7824 */ /* 0x000fe200008e0605 */
[----:B------:R-:W-:Y:S04]  /*c02f0*/  STL [R1+0x49c], R44 ;  /* 0x00049c2c01007387 */ /* 0x000fe80000100800 */
[----:B------:R0:W-:Y:S02]  /*c0300*/  STL.64 [R1+0x13a0], R26 ;  /* 0x0013a01a01007387 */ /* 0x0001e40000100a00 */
[----:B0-----:R-:W-:-:S02]  /*c0310*/  F2FP.SATFINITE.E4M3.F32.PACK_AB_MERGE_C R26, R8, R0, RZ ;  /* 0x00000000081a723e */ /* 0x001fc400048070ff */
[----:B------:R-:W-:Y:S02]  /*c0320*/  IADD3 R8, P1, R3, R36, RZ ;  /* 0x0000002403087210 */ /* 0x000fe40007f3e0ff */
[----:B------:R-:W-:Y:S01]  /*c0330*/  F2FP.SATFINITE.E4M3.F32.PACK_AB_MERGE_C R0, R39, R9, RZ ;  /* 0x000000092700723e */ /* 0x000fe200048070ff */
[----:B------:R-:W-:Y:S02]  /*c0340*/  STL [R1+0x4a0], R26 ;  /* 0x0004a01a01007387 */ /* 0x000fe40000100800 */
[----:B------:R-:W-:Y:S02]  /*c0350*/  IMAD.X R9, R4, 0x1, R35, P1 ;  /* 0x0000000104097824 */ /* 0x000fe400008e0623 */
[----:B------:R0:W-:Y:S04]  /*c0360*/  STL [R1+0x45c], R0 ;  /* 0x00045c0001007387 */ /* 0x0001e80000100800 */
[----:B0-----:R-:W4:Y:S04]  /*c0370*/  LDL.LU R0, [R1+0xb08] ;  /* 0x000b080001007983 */ /* 0x001f280000300800 */
[----:B------:R0:W-:Y:S04]  /*c0380*/  STL.64 [R1+0x1398], R8 ;  /* 0x0013980801007387 */ /* 0x0001e80000100a00 */
[----:B0-----:R-:W4:Y:S04]  /*c0390*/  LDL.LU R8, [R1+0xb0c] ;  /* 0x000b0c0001087983 */ /* 0x001f280000300800 */
        /* <DEDUP_REMOVED lines=8> */
[----:B------:R-:W-:Y:S02]  /*c0420*/  STL [R1+0x418], R2 ;  /* 0x0004180201007387 */ /* 0x000fe40000100800 */
[----:B------:R-:W-:Y:S02]  /*c0430*/  IMAD.X R27, R4, 0x1, R33, P1 ;  /* 0x00000001041b7824 */ /* 0x000fe400008e0621 */
[----:B------:R-:W2:Y:S04]  /*c0440*/  LDL.LU R55, [R1+0xae0] ;  /* 0x000ae00001377983 */ /* 0x000ea80000300800 */
[----:B------:R-:W2:Y:S04]  /*c0450*/  LDL.LU R44, [R1+0xae4] ;  /* 0x000ae400012c7983 */ /* 0x000ea80000300800 */
[----:B------:R0:W-:Y:S04]  /*c0460*/  STL.64 [R1+0x1390], R26 ;  /* 0x0013901a01007387 */ /* 0x0001e80000100a00 */
[----:B------:R-:W2:Y:S04]  /*c0470*/  LDL.LU R50, [R1+0xae8] ;  /* 0x000ae80001327983 */ /* 0x000ea80000300800 */
[----:B------:R-:W2:Y:S01]  /*c0480*/  LDL.LU R53, [R1+0xaec] ;  /* 0x000aec0001357983 */ /* 0x000ea20000300800 */
[----:B0-----:R-:W-:-:S05]  /*c0490*/  IADD3 R26, P1, R3, R32, RZ ;  /* 0x00000020031a7210 */ /* 0x001fca0007f3e0ff */
[----:B------:R-:W-:Y:S01]  /*c04a0*/  IMAD.X R27, R4, 0x1, R31, P1 ;  /* 0x00000001041b7824 */ /* 0x000fe200008e061f */
[----:B---3--:R-:W-:Y:S02]  /*c04b0*/  F2FP.SATFINITE.E4M3.F32.PACK_AB_MERGE_C R61, R43, R42, RZ ;  /* 0x0000002a2b3d723e */ /* 0x008fe400048070ff */
[----:B------:R-:W3:Y:S04]  /*c04c0*/  LDL.LU R42, [R1+0xad0] ;  /* 0x000ad000012a7983 */ /* 0x000ee80000300800 */
[----:B------:R-:W3:Y:S04]  /*c04d0*/  LDL.LU R43, [R1+0xad4] ;  /* 0x000ad400012b7983 */ /* 0x000ee80000300800 */
[----:B------:R-:W-:Y:S01]  /*c04e0*/  STL [R1+0x58b8], R61 ;  /* 0x0058b83d01007387 */ /* 0x000fe20000100800 */
[----:B----4-:R-:W-:-:S05]  /*c04f0*/  F2FP.SATFINITE.E4M3.F32.PACK_AB_MERGE_C R2, R46, R47, RZ ;  /* 0x0000002f2e02723e */ /* 0x010fca00048070ff */
[----:B------:R-:W-:Y:S04]  /*c0500*/  STL [R1+0x338], R2 ;  /* 0x0003380201007387 */ /* 0x000fe80000100800 */
[----:B------:R-:W4:Y:S04]  /*c0510*/  LDL.LU R60, [R1+0xad8] ;  /* 0x000ad800013c7983 */ /* 0x000f280000300800 */
[----:B------:R-:W4:Y:S04]  /*c0520*/  LDL.LU R59, [R1+0xadc] ;  /* 0x000adc00013b7983 */ /* 0x000f280000300800 */
[----:B------:R-:W4:Y:S04]  /*c0530*/  LDL.LU R45, [R1+0xac0] ;  /* 0x000ac000012d7983 */ /* 0x000f280000300800 */
[----:B------:R0:W-:Y:S04]  /*c0540*/  STL.64 [R1+0x1388], R26 ;  /* 0x0013881a01007387 */ /* 0x0001e80000100a00 */
[----:B------:R-:W4:Y:S04]  /*c0550*/  LDL.LU R49, [R1+0xac4] ;  /* 0x000ac40001317983 */ /* 0x000f280000300800 */
[----:B------:R-:W4:Y:S04]  /*c0560*/  LDL.LU R48, [R1+0xac8] ;  /* 0x000ac80001307983 */ /* 0x000f280000300800 */
[----:B------:R-:W4:Y:S01]  /*c0570*/  LDL.LU R52, [R1+0xacc] ;  /* 0x000acc0001347983 */ /* 0x000f220000300800 */
[----:B0-----:R-:W-:-:S03]  /*c0580*/  IADD3 R26, P1, R3, R30, RZ ;  /* 0x0000001e031a7210 */ /* 0x001fc60007f3e0ff */
[----:B------:R-:W4:Y:S04]  /*c0590*/  LDL.LU R56, [R1+0xab0] ;  /* 0x000ab00001387983 */ /* 0x000f280000300800 */
[----:B------:R-:W4:Y:S01]  /*c05a0*/  LDL.LU R57, [R1+0xab4] ;  /* 0x000ab40001397983 */ /* 0x000f220000300800 */
[----:B------:R-:W-:-:S03]  /*c05b0*/  IMAD.X R27, R4, 0x1, R29, P1 ;  /* 0x00000001041b7824 */ /* 0x000fc600008e061d */
[----:B------:R-:W4:Y:S04]  /*c05c0*/  LDL.LU R58, [R1+0xab8] ;  /* 0x000ab800013a7983 */ /* 0x000f280000300800 */
[----:B------:R-:W4:Y:S04]  /*c05d0*/  LDL.LU R2, [R1+0xabc] ;  /* 0x000abc0001027983 */ /* 0x000f280000300800 */
[----:B------:R-:W4:Y:S04]  /*c05e0*/  LDL.LU R47, [R1+0xaa0] ;  /* 0x000aa000012f7983 */ /* 0x000f280000300800 */
[----:B------:R-:W4:Y:S01]  /*c05f0*/  LDL.LU R46, [R1+0xaa4] ;  /* 0x000aa400012e7983 */ /* 0x000f220000300800 */
[----:B------:R-:W-:-:S02]  /*c0600*/  F2FP.SATFINITE.E4M3.F32.PACK_AB_MERGE_C R8, R8, R0, RZ ;  /* 0x000000000808723e */ /* 0x000fc400048070ff */
[----:B------:R-:W-:Y:S02]  /*c0610*/  F2FP.SATFINITE.E4M3.F32.PACK_AB_MERGE_C R0, R39, R9, RZ ;  /* 0x000000092700723e */ /* 0x000fe400048070ff */
[----:B------:R-:W4:Y:S04]  /*c0620*/  LDL.LU R9, [R1+0xaa8] ;  /* 0x000aa80001097983 */ /* 0x000f280000300800 */
[----:B------:R-:W-:Y:S04]  /*c0630*/  STL [R1+0x3c0], R8 ;  /* 0x0003c00801007387 */ /* 0x000fe80000100800 */
[----:B------:R-:W4:Y:S04]  /*c0640*/  LDL.LU R39, [R1+0xaac] ;  /* 0x000aac0001277983 */ /* 0x000f280000300800 */
[----:B------:R-:W-:Y:S04]  /*c0650*/  STL [R1+0x2f8], R0 ;  /* 0x0002f80001007387 */ /* 0x000fe80000100800 */
[----:B------:R0:W-:Y:S04]  /*c0660*/  STL.64 [R1+0x1380], R26 ;  /* 0x0013801a01007387 */ /* 0x0001e80000100a00 */
[----:B0-----:R-:W4:Y:S01]  /*c0670*/  LDL.LU.64 R26, [R1+0x5a08] ;  /* 0x005a0800011a7983 */ /* 0x001f220000300a00 */
[----:B--2---:R-:W-:-:S03]  /*c0680*/  F2FP.SATFINITE.E4M3.F32.PACK_AB_MERGE_C R40, R41, R40, RZ ;  /* 0x000000282928723e */ /* 0x004fc600048070ff */
[----:B------:R-:W2:Y:S04]  /*c0690*/  LDL.LU R0, [R1+0x1ee0] ;  /* 0x001ee00001007983 */ /* 0x000ea80000300800 */
[----:B------:R-:W2:Y:S04]  /*c06a0*/  LDL.LU R8, [R1+0x1ee4] ;  /* 0x001ee40001087983 */ /* 0x000ea80000300800 */
[----:B------:R0:W-:Y:S01]  /*c06b0*/  STL [R1+0x2fc], R40 ;  /* 0x0002fc2801007387 */ /* 0x0001e20000100800 */
[----:B------:R-:W-:-:S03]  /*c06c0*/  IADD3 R54, P1, R3, R28, RZ ;  /* 0x0000001c03367210 */ /* 0x000fc60007f3e0ff */
[----:B0-----:R-:W2:Y:S04]  /*c06d0*/  LDL.LU R40, [R1+0x1ee8] ;  /* 0x001ee80001287983 */ /* 0x001ea80000300800 */
[----:B------:R-:W2:Y:S01]  /*c06e0*/  LDL.LU R41, [R1+0x1eec] ;  /* 0x001eec0001297983 */ /* 0x000ea20000300800 */
[----:B------:R-:W-:Y:S02]  /*c06f0*/  F2FP.SATFINITE.E4M3.F32.PACK_AB_MERGE_C R44, R44, R55, RZ ;  /* 0x000000372c2c723e */ /* 0x000fe400048070ff */
[----:B------:R-:W-:-:S03]  /*c0700*/  F2FP.SATFINITE.E4M3.F32.PACK_AB_MERGE_C R50, R53, R50, RZ ;  /* 0x000000323532723e */ /* 0x000fc600048070ff */
[----:B------:R3:W-:Y:S02]  /*c0710*/  STL [R1+0x2dc], R44 ;  /* 0x0002dc2c01007387 */ /* 0x0007e40000100800 */
[----:B---3--:R-:W-:Y:S02]  /*c0720*/  F2FP.SATFINITE.E4M3.F32.PACK_AB_MERGE_C R44, R43, R42, RZ ;  /* 0x0000002a2b2c723e */ /* 0x008fe400048070ff */
[----:B------:R-:W3:Y:S01]  /*c0730*/  LDL.LU R42, [R1+0xa90] ;  /* 0x000a9000012a7983 */ /* 0x000ee20000300800 */
[----:B----4-:R-:W-:-:S05]  /*c0740*/  IMAD.X R55, R4, 0x1, R27, P1 ;  /* 0x0000000104377824 */ /* 0x010fca00008e061b */
[----:B------:R-:W-:Y:S04]  /*c0750*/  STL.64 [R1+0x1378], R54 ;  /* 0x0013783601007387 */ /* 0x000fe80000100a00 */
[----:B------:R0:W-:Y:S04]  /*c0760*/  STL [R1+0x2e8], R50 ;  /* 0x0002e83201007387 */ /* 0x0001e80000100800 */
[----:B------:R-:W3:Y:S01]  /*c0770*/  LDL.LU R43, [R1+0xa94] ;  /* 0x000a9400012b7983 */ /* 0x000ee20000300800 */
[----:B0-----:R-:W-:-:S03]  /*c0780*/  IADD3 R50, P1, R3, R26, RZ ;  /* 0x0000001a03327210 */ /* 0x001fc60007f3e0ff */
[----:B------:R0:W-:Y:S02]  /*c0790*/  STL [R1+0x2c4], R44 ;  /* 0x0002c42c01007387 */ /* 0x0001e40000100800 */
[----:B------:R-:W-:Y:S02]  /*c07a0*/  IMAD.X R51, R4, 0x1, R25, P1 ;  /* 0x0000000104337824 */ /* 0x000fe400008e0619 */
[----:B------:R1:W-:Y:S04]  /*c07b0*/  STL.64 [R1+0x5a00], R26 ;  /* 0x005a001a01007387 */ /* 0x0003e80000100a00 */
[----:B------:R4:W-:Y:S01]  /*c07c0*/  STL.64 [R1+0x1370], R50 ;  /* 0x0013703201007387 */ /* 0x0009e20000100a00 */
[----:B0-----:R-:W-:Y:S02]  /*c07d0*/  F2FP.SATFINITE.E4M3.F32.PACK_AB_MERGE_C R44, R49, R45, RZ ;  /* 0x0000002d312c723e */ /* 0x001fe400048070ff */
[----:B-1----:R-:W-:-:S02]  /*c07e0*/  IADD3 R26, P1, R3, R24, RZ ;  /* 0x00000018031a7210 */ /* 0x002fc40007f3e0ff */
[----:B----4-:R-:W-:-:S03]  /*c07f0*/  F2FP.SATFINITE.E4M3.F32.PACK_AB_MERGE_C R50, R59, R60, RZ ;  /* 0x0000003c3b32723e */ /* 0x010fc600048070ff */
[----:B------:R-:W-:Y:S02]  /*c0800*/  IMAD.X R27, R4, 0x1, R23, P1 ;  /* 0x00000001041b7824 */ /* 0x000fe400008e0617 */
[----:B------:R-:W-:Y:S04]  /*c0810*/  STL [R1+0x2b0], R50 ;  /* 0x0002b03201007387 */ /* 0x000fe80000100800 */
[----:B------:R0:W-:Y:S04]  /*c0820*/  STL [R1+0x288], R44 ;  /* 0x0002882c01007387 */ /* 0x0001e80000100800 */
[----:B------:R1:W-:Y:S01]  /*c0830*/  STL.64 [R1+0x1368], R26 ;  /* 0x0013681a01007387 */ /* 0x0003e20000100a00 */
[----:B------:R-:W-:-:S02]  /*c0840*/  F2FP.SATFINITE.E4M3.F32.PACK_AB_MERGE_C R45, R52, R48, RZ ;  /* 0x00000030342d723e */ /* 0x000fc400048070ff */
        /* <DEDUP_REMOVED lines=11> */
[----:B------:R0:W-:Y:S02]  /*c0900*/  STL [R1+0x1a4], R2 ;  /* 0x0001a40201007387 */ /* 0x0001e40000100800 */
[----:B0-----:R-:W-:-:S02]  /*c0910*/  F2FP.SATFINITE.E4M3.F32.PACK_AB_MERGE_C R2, R39, R9, RZ ;  /* 0x000000092702723e */ /* 0x001fc400048070ff */
[----:B------:R-:W4:Y:S04]  /*c0920*/  LDL.LU R9, [R1+0xa80] ;  /* 0x000a800001097983 */ /* 0x000f280000300800 */
[----:B------:R-:W4:Y:S01]  /*c0930*/  LDL.LU R39, [R1+0xa84] ;  /* 0x000a840001277983 */ /* 0x000f220000300800 */
[----:B------:R-:W-:-:S05]  /*c0940*/  IADD3 R26, P1, R3, R20, RZ ;  /* 0x00000014031a7210 */ /* 0x000fca0007f3e0ff */
[----:B------:R-:W-:-:S05]  /*c0950*/  IMAD.X R27, R4, 0x1, R19, P1 ;  /* 0x00000001041b7824 */ /* 0x000fca00008e0613 */
[----:B------:R0:W-:Y:S04]  /*c0960*/  STL.64 [R1+0x1358], R26 ;  /* 0x0013581a01007387 */ /* 0x0001e80000100a00 */
[----:B------:R2:W-:Y:S04]  /*c0970*/  STL [R1+0x1a0], R2 ;  /* 0x0001a00201007387 */ /* 0x0005e80000100800 */
[----:B------:R-:W4:Y:S01]  /*c0980*/  LDL.LU R55, [R1+0xa88] ;  /* 0x000a880001377983 */ /* 0x000f220000300800 */
[----:B0-----:R-:W-:Y:S02]  /*c0990*/  IADD3 R26, P1, R3, R18, RZ ;  /* 0x00000012031a7210 */ /* 0x001fe40007f3e0ff */
[----:B--2---:R-:W-:-:S03]  /*c09a0*/  F2FP.SATFINITE.E4M3.F32.PACK_AB_MERGE_C R2, R8, R0, RZ ;  /* 0x000000000802723e */ /* 0x004fc600048070ff */
[----:B------:R-:W-:Y:S01]  /*c09b0*/  IMAD.X R27, R4, 0x1, R17, P1 ;  /* 0x00000001041b7824 */ /* 0x000fe200008e0611 */
[----:B------:R-:W-:-:S04]  /*c09c0*/  F2FP.SATFINITE.E4M3.F32.PACK_AB_MERGE_C R0, R41, R40, RZ ;  /* 0x000000282900723e */ /* 0x000fc800048070ff */
[----:B------:R0:W-:Y:S04]  /*c09d0*/  STL.64 [R1+0x1350], R26 ;  /* 0x0013501a01007387 */ /* 0x0001e80000100a00 */
[----:B------:R-:W-:Y:S04]  /*c09e0*/  STL [R1+0x168], R2 ;  /* 0x0001680201007387 */ /* 0x000fe80000100800 */
[----:B------:R-:W2:Y:S04]  /*c09f0*/  LDL.LU R44, [R1+0xa8c] ;  /* 0x000a8c00012c7983 */ /* 0x000ea80000300800 */
[----:B------:R3:W-:Y:S04]  /*c0a00*/  STL [R1+0x16c], R0 ;  /* 0x00016c0001007387 */ /* 0x0007e80000100800 */
[----:B------:R-:W2:Y:S04]  /*c0a10*/  LDL.LU R40, [R1+0xa70] ;  /* 0x000a700001287983 */ /* 0x000ea80000300800 */
[----:B------:R-:W2:Y:S04]  /*c0a20*/  LDL.LU R41, [R1+0xa74] ;  /* 0x000a740001297983 */ /* 0x000ea80000300800 */
        /* <DEDUP_REMOVED lines=20> */
[----:B------:R-:W3:Y:S04]  /*c0b70*/  LDL.LU R57, [R1+0xa4c] ;  /* 0x000a4c0001397983 */ /* 0x000ee80000300800 */
[----:B------:R-:W-:Y:S01]  /*c0b80*/  STL.64 [R1+0x1348], R26 ;  /* 0x0013481a01007387 */ /* 0x000fe20000100a00 */
[----:B----4-:R-:W-:-:S05]  /*c0b90*/  F2FP.SATFINITE.E4M3.F32.PACK_AB_MERGE_C R2, R46, R47, RZ ;  /* 0x0000002f2e02723e */ /* 0x010fca00048070ff */
[----:B------:R0:W-:Y:S04]  /*c0ba0*/  STL [R1+0x120], R2 ;  /* 0x0001200201007387 */ /* 0x0001e80000100800 */
[----:B------:R-:W4:Y:S04]  /*c0bb0*/  LDL.LU R58, [R1+0xa30] ;  /* 0x000a3000013a7983 */ /* 0x000f280000300800 */
[----:B0-----:R-:W4:Y:S01]  /*c0bc0*/  LDL.LU R2, [R1+0xa34] ;  /* 0x000a340001027983 */ /* 0x001f220000300800 */
[----:B------:R-:W-:-:S03]  /*c0bd0*/  F2FP.SATFINITE.E4M3.F32.PACK_AB_MERGE_C R26, R39, R9, RZ ;  /* 0x00000009271a723e */ /* 0x000fc600048070ff */
[----:B------:R-:W4:Y:S04]  /*c0be0*/  LDL.LU R9, [R1+0xa38] ;  /* 0x000a380001097983 */ /* 0x000f280000300800 */
[----:B------:R-:W4:Y:S04]  /*c0bf0*/  LDL.LU R39, [R1+0xa3c] ;  /* 0x000a3c0001277983 */ /* 0x000f280000300800 */
        /* <DEDUP_REMOVED lines=28> */
[----:B------:R-:W-:Y:S02]  /*c0dc0*/  STL [R1+0x514], R44 ;  /* 0x0005142c01007387 */ /* 0x000fe40000100800 */
[----:B------:R-:W-:-:S05]  /*c0dd0*/  IMAD.X R27, R4, 0x1, R7, P1 ;  /* 0x00000001041b7824 */ /* 0x000fca00008e0607 */
[----:B------:R0:W-:Y:S02]  /*c0de0*/  STL.64 [R1+0x1328], R26 ;  /* 0x0013281a01007387 */ /* 0x0001e40000100a00 */
[----:B0-----:R-:W-:Y:S02]  /*c0df0*/  F2FP.SATFINITE.E4M3.F32.PACK_AB_MERGE_C R27, R52, R48, RZ ;  /* 0x00000030341b723e */ /* 0x001fe400048070ff */
[----:B------:R-:W-:Y:S02]  /*c0e00*/  F2FP.SATFINITE.E4M3.F32.PACK_AB_MERGE_C R26, R8, R0, RZ ;  /* 0x00000000081a723e */ /* 0x000fe400048070ff */
[----:B------:R-:W3:Y:S04]  /*c0e10*/  LDL.LU R0, [R1+0xa18] ;  /* 0x000a180001007983 */ /* 0x000ee80000300800 */
[----:B------:R-:W-:Y:S04]  /*c0e20*/  STL [R1+0x1ee0], R27 ;  /* 0x001ee01b01007387 */ /* 0x000fe80000100800 */
[----:B------:R-:W3:Y:S04]  /*c0e30*/  LDL.LU R8, [R1+0xa1c] ;  /* 0x000a1c0001087983 */ /* 0x000ee80000300800 */
[----:B------:R0:W-:Y:S01]  /*c0e40*/  STL [R1+0x460], R26 ;  /* 0x0004601a01007387 */ /* 0x0001e20000100800 */
[----:B------:R-:W-:-:S02]  /*c0e50*/  F2FP.SATFINITE.E4M3.F32.PACK_AB_MERGE_C R44, R57, R56, RZ ;  /* 0x00000038392c723e */ /* 0x000fc400048070ff */
[----:B0-----:R-:W-:Y:S02]  /*c0e60*/  IADD3 R26, P1, R3, R6, RZ ;  /* 0x00000006031a7210 */ /* 0x001fe40007f3e0ff */
[----:B----4-:R-:W-:-:S03]  /*c0e70*/  F2FP.SATFINITE.E4M3.F32.PACK_AB_MERGE_C R2, R2, R58, RZ ;  /* 0x0000003a0202723e */ /* 0x010fc600048070ff */
[----:B------:R-:W-:Y:S01]  /*c0e80*/  IMAD.X R27, R4, 0x1, R5, P1 ;  /* 0x00000001041b7824 */ /* 0x000fe200008e0605 */
[----:B------:R-:W-:-:S04]  /*c0e90*/  F2FP.SATFINITE.E4M3.F32.PACK_AB_MERGE_C R45, R39, R9, RZ ;  /* 0x00000009272d723e */ /* 0x000fc800048070ff */
[----:B------:R0:W-:Y:S04]  /*c0ea0*/  STL.64 [R1+0x1320], R26 ;  /* 0x0013201a01007387 */ /* 0x0001e80000100a00 */
[----:B------:R-:W-:Y:S04]  /*c0eb0*/  STL [R1+0x474], R44 ;  /* 0x0004742c01007387 */ /* 0x000fe80000100800 */
[----:B------:R-:W-:Y:S04]  /*c0ec0*/  STL [R1+0x420], R2 ;  /* 0x0004200201007387 */ /* 0x000fe80000100800 */
[----:B------:R-:W4:Y:S04]  /*c0ed0*/  LDL.LU R9, [R1+0xa00] ;  /* 0x000a000001097983 */ /* 0x000f280000300800 */
[----:B------:R-:W4:Y:S01]  /*c0ee0*/  LDL.LU R39, [R1+0xa04] ;  /* 0x000a040001277983 */ /* 0x000f220000300800 */
[----:B0-----:R-:W-:-:S05]  /*c0ef0*/  IADD3 R26, P1, R3, R36, RZ ;  /* 0x00000024031a7210 */ /* 0x001fca0007f3e0ff */
[----:B------:R-:W-:Y:S01]  /*c0f00*/  IMAD.X R27, R4, 0x1, R35, P1 ;  /* 0x00000001041b7824 */ /* 0x000fe200008e0623 */
[----:B------:R-:W-:-:S04]  /*c0f10*/  F2FP.SATFINITE.E4M3.F32.PACK_AB_MERGE_C R61, R46, R47, RZ ;  /* 0x0000002f2e3d723e */ /* 0x000fc800048070ff */
[----:B------:R0:W-:Y:S04]  /*c0f20*/  STL.64 [R1+0x1318], R26 ;  /* 0x0013181a01007387 */ /* 0x0001e80000100a00 */
[----:B------:R1:W-:Y:S01]  /*c0f30*/  STL [R1+0x5898], R45 ;  /* 0x0058982d01007387 */ /* 0x0003e20000100800 */
[----:B0-----:R-:W-:-:S03]  /*c0f40*/  IADD3 R26, P1, R3, R34, RZ ;  /* 0x00000022031a7210 */ /* 0x001fc60007f3e0ff */
[----:B------:R-:W-:Y:S02]  /*c0f50*/  STL [R1+0x58bc], R61 ;  /* 0x0058bc3d01007387 */ /* 0x000fe40000100800 */
[----:B------:R-:W-:Y:S02]  /*c0f60*/  IMAD.X R27, R4, 0x1, R33, P1 ;  /* 0x00000001041b7824 */ /* 0x000fe400008e0621 */
[----:B-1----:R-:W4:Y:S04]  /*c0f70*/  LDL.LU R45, [R1+0xa08] ;  /* 0x000a0800012d7983 */ /* 0x002f280000300800 */
[----:B------:R-:W4:Y:S01]  /*c0f80*/  LDL.LU R49, [R1+0xa0c] ;  /* 0x000a0c0001317983 */ /* 0x000f220000300800 */
[----:B--2---:R-:W-:-:S03]  /*c0f90*/  F2FP.SATFINITE.E4M3.F32.PACK_AB_MERGE_C R59, R41, R40, RZ ;  /* 0x00000028293b723e */ /* 0x004fc600048070ff */
[----:B------:R0:W-:Y:S04]  /*c0fa0*/  STL.64 [R1+0x1310], R26 ;  /* 0x0013101a01007387 */ /* 0x0001e80000100a00 */
[----:B------:R-:W2:Y:S04]  /*c0fb0*/  LDL.LU R40, [R1+0x9f0] ;  /* 0x0009f00001287983 */ /* 0x000ea80000300800 */
[----:B------:R-:W2:Y:S04]  /*c0fc0*/  LDL.LU R41, [R1+0x9f4] ;  /* 0x0009f40001297983 */ /* 0x000ea80000300800 */
[----:B------:R-:W-:Y:S01]  /*c0fd0*/  STL [R1+0x58b4], R59 ;  /* 0x0058b43b01007387 */ /* 0x000fe20000100800 */
[----:B0-----:R-:W-:-:S03]  /*c0fe0*/  IADD3 R26, P1, R3, R32, RZ ;  /* 0x00000020031a7210 */ /* 0x001fc60007f3e0ff */
[----:B------:R-:W2:Y:S04]  /*c0ff0*/  LDL.LU R54, [R1+0x9f8] ;  /* 0x0009f80001367983 */ /* 0x000ea80000300800 */
[----:B------:R-:W2:Y:S01]  /*c1000*/  LDL.LU R51, [R1+0x9fc] ;  /* 0x0009fc0001337983 */ /* 0x000ea20000300800 */
        /* <DEDUP_REMOVED lines=15> */
[----:B0-----:R-:W3:Y:S04]  /*c1100*/  LDL.LU R2, [R1+0x9cc] ;  /* 0x0009cc0001027983 */ /* 0x001ee80000300800 */
[----:B------:R-:W3:Y:S04]  /*c1110*/  LDL.LU R47, [R1+0x1ed0] ;  /* 0x001ed000012f7983 */ /* 0x000ee80000300800 */
[----:B------:R-:W3:Y:S01]  /*c1120*/  LDL.LU R46, [R1+0x1ed4] ;  /* 0x001ed400012e7983 */ /* 0x000ee20000300800 */
[----:B------:R-:W-:-:S03]  /*c1130*/  F2FP.SATFINITE.E4M3.F32.PACK_AB_MERGE_C R48, R8, R0, RZ ;  /* 0x000000000830723e */ /* 0x000fc600048070ff */
[----:B------:R-:W3:Y:S04]  /*c1140*/  LDL.LU R0, [R1+0x1ed8] ;  /* 0x001ed80001007983 */ /* 0x000ee80000300800 */
[----:B------:R-:W3:Y:S04]  /*c1150*/  LDL.LU R8, [R1+0x1edc] ;  /* 0x001edc0001087983 */ /* 0x000ee80000300800 */
[----:B------:R-:W-:Y:S01]  /*c1160*/  STL [R1+0x5900], R48 ;  /* 0x0059003001007387 */ /* 0x000fe20000100800 */
[----:B----4-:R-:W-:-:S03]  /*c1170*/  F2FP.SATFINITE.E4M3.F32.PACK_AB_MERGE_C R26, R39, R9, RZ ;  /* 0x00000009271a723e */ /* 0x010fc600048070ff */
[----:B------:R-:W4:Y:S04]  /*c1180*/  LDL.LU R9, [R1+0x1ec0] ;  /* 0x001ec00001097983 */ /* 0x000f280000300800 */
[----:B------:R-:W4:Y:S04]  /*c1190*/  LDL.LU R39, [R1+0x1ec4] ;  /* 0x001ec40001277983 */ /* 0x000f280000300800 */
[----:B------:R0:W-:Y:S02]  /*c11a0*/  STL [R1+0x2d4], R26 ;  /* 0x0002d41a01007387 */ /* 0x0001e40000100800 */
[----:B0-----:R-:W-:-:S05]  /*c11b0*/  IADD3 R26, P1, R3, R30, RZ ;  /* 0x0000001e031a7210 */ /* 0x001fca0007f3e0ff */
[----:B------:R-:W-:-:S05]  /*c11c0*/  IMAD.X R27, R4, 0x1, R29, P1 ;  /* 0x00000001041b7824 */ /* 0x000fca00008e061d */
[----:B------:R0:W-:Y:S04]  /*c11d0*/  STL.64 [R1+0x1300], R26 ;  /* 0x0013001a01007387 */ /* 0x0001e80000100a00 */
[----:B0-----:R-:W4:Y:S01]  /*c11e0*/  LDL.LU.64 R26, [R1+0x5a00] ;  /* 0x005a0000011a7983 */ /* 0x001f220000300a00 */
[----:B------:R-:W-:Y:S02]  /*c11f0*/  F2FP.SATFINITE.E4M3.F32.PACK_AB_MERGE_C R49, R49, R45, RZ ;  /* 0x0000002d3131723e */ /* 0x000fe400048070ff */
[----:B--2---:R-:W-:Y:S02]  /*c1200*/  F2FP.SATFINITE.E4M3.F32.PACK_AB_MERGE_C R45, R41, R40, RZ ;  /* 0x00000028292d723e */ /* 0x004fe400048070ff */
[----:B------:R-:W-:Y:S01]  /*c1210*/  IADD3 R40, P1, R3, R28, RZ ;  /* 0x0000001c03287210 */ /* 0x000fe20007f3e0ff */
[----:B------:R0:W-:Y:S04]  /*c1220*/  STL [R1+0x5928], R49 ;  /* 0x0059283101007387 */ /* 0x0001e80000100800 */
[----:B------:R-:W-:Y:S01]  /*c1230*/  STL [R1+0x2c0], R45 ;  /* 0x0002c02d01007387 */ /* 0x000fe20000100800 */
[----:B0-----:R-:W-:-:S02]  /*c1240*/  F2FP.SATFINITE.E4M3.F32.PACK_AB_MERGE_C R49, R51, R54, RZ ;  /* 0x000000363331723e */ /* 0x001fc400048070ff */
[----:B---3--:R-:W-:Y:S01]  /*c1250*/  F2FP.SATFINITE.E4M3.F32.PACK_AB_MERGE_C R48, R44, R55, RZ ;  /* 0x000000372c30723e */ /* 0x008fe200048070ff */
[----:B----4-:R-:W-:-:S05]  /*c1260*/  IMAD.X R41, R4, 0x1, R27, P1 ;  /* 0x0000000104297824 */ /* 0x010fca00008e061b */
[----:B------:R0:W-:Y:S01]  /*c1270*/  STL.64 [R1+0x12f8], R40 ;  /* 0x0012f82801007387 */ /* 0x0001e20000100a00 */
[----:B------:R-:W-:-:S03]  /*c1280*/  IADD3 R44, P1, R3, R26, RZ ;  /* 0x0000001a032c7210 */ /* 0x000fc60007f3e0ff */
[----:B0-----:R-:W2:Y:S04]  /*c1290*/  LDL.LU R40, [R1+0x1ec8] ;  /* 0x001ec80001287983 */ /* 0x001ea80000300800 */
[----:B------:R-:W2:Y:S01]  /*c12a0*/  LDL.LU R41, [R1+0x1ecc] ;  /* 0x001ecc0001297983 */ /* 0x000ea20000300800 */
[----:B------:R-:W-:-:S03]  /*c12b0*/  IMAD.X R45, R4, 0x1, R25, P1 ;  /* 0x00000001042d7824 */ /* 0x000fc600008e0619 */
[----:B------:R-:W-:Y:S04]  /*c12c0*/  STL [R1+0x2c8], R49 ;  /* 0x0002c83101007387 */ /* 0x000fe80000100800 */
[----:B------:R-:W-:Y:S04]  /*c12d0*/  STL [R1+0x28c], R48 ;  /* 0x00028c3001007387 */ /* 0x000fe80000100800 */
[----:B------:R0:W-:Y:S02]  /*c12e0*/  STL.64 [R1+0x12f0], R44 ;  /* 0x0012f02c01007387 */ /* 0x0001e40000100a00 */
[----:B0-----:R-:W-:-:S02]  /*c12f0*/  F2FP.SATFINITE.E4M3.F32.PACK_AB_MERGE_C R45, R53, R50, RZ ;  /* 0x00000032352d723e */ /* 0x001fc400048070ff */
        /* <DEDUP_REMOVED lines=20> */
[----:B------:R-:W-:Y:S01]  /*c1440*/  STL [R1+0x14c], R2 ;  /* 0x00014c0201007387 */ /* 0x000fe20000100800 */
[----:B------:R-:W-:-:S03]  /*c1450*/  F2FP.SATFINITE.E4M3.F32.PACK_AB_MERGE_C R0, R8, R0, RZ ;  /* 0x000000000800723e */ /* 0x000fc600048070ff */
[----:B------:R1:W-:Y:S04]  /*c1460*/  STL.64 [R1+0x12d8], R44 ;  /* 0x0012d82c01007387 */ /* 0x0003e80000100a00 */
[----:B------:R4:W-:Y:S04]  /*c1470*/  STL [R1+0x160], R0 ;  /* 0x0001600001007387 */ /* 0x0009e80000100800 */
[----:B0-----:R-:W3:Y:S01]  /*c1480*/  LDL.LU R48, [R1+0x9b8] ;  /* 0x0009b80001307983 */ /* 0x001ee20000300800 */
[----:B-1----:R-:W-:-:S03]  /*c1490*/  IADD3 R44, P1, R3, R18, RZ ;  /* 0x00000012032c7210 */ /* 0x002fc60007f3e0ff */
[----:B------:R-:W3:Y:S01]  /*c14a0*/  LDL.LU R59, [R1+0x9bc] ;  /* 0x0009bc00013b7983 */ /* 0x000ee20000300800 */
[----:B----4-:R-:W-:Y:S01]  /*c14b0*/  F2FP.SATFINITE.E4M3.F32.PACK_AB_MERGE_C R0, R39, R9, RZ ;  /* 0x000000092700723e */ /* 0x010fe200048070ff */
[----:B------:R-:W-:-:S05]  /*c14c0*/  IMAD.X R45, R4, 0x1, R17, P1 ;  /* 0x00000001042d7824 */ /* 0x000fca00008e0611 */
[----:B------:R0:W-:Y:S04]  /*c14d0*/  STL.64 [R1+0x12d0], R44 ;  /* 0x0012d02c01007387 */ /* 0x0001e80000100a00 */
[----:B------:R2:W-:Y:S04]  /*c14e0*/  STL [R1+0xec], R0 ;  /* 0x0000ec0001007387 */ /* 0x0005e80000100800 */
[----:B------:R-:W4:Y:S04]  /*c14f0*/  LDL.LU R61, [R1+0x9a0] ;  /* 0x0009a000013d7983 */ /* 0x000f280000300800 */
[----:B0-----:R-:W4:Y:S04]  /*c1500*/  LDL.LU R45, [R1+0x9a4] ;  /* 0x0009a400012d7983 */ /* 0x001f280000300800 */
[----:B------:R-:W4:Y:S04]  /*c1510*/  LDL.LU R54, [R1+0x9a8] ;  /* 0x0009a80001367983 */ /* 0x000f280000300800 */
[----:B------:R-:W4:Y:S04]  /*c1520*/  LDL.LU R51, [R1+0x9ac] ;  /* 0x0009ac0001337983 */ /* 0x000f280000300800 */
[----:B------:R-:W4:Y:S04]  /*c1530*/  LDL.LU R9, [R1+0x990] ;  /* 0x0009900001097983 */ /* 0x000f280000300800 */
[----:B------:R-:W4:Y:S04]  /*c1540*/  LDL.LU R39, [R1+0x994] ;  /* 0x0009940001277983 */ /* 0x000f280000300800 */
[----:B------:R-:W4:Y:S04]  /*c1550*/  LDL.LU R55, [R1+0x998] ;  /* 0x0009980001377983 */ /* 0x000f280000300800 */
[----:B------:R-:W4:Y:S01]  /*c1560*/  LDL.LU R44, [R1+0x99c] ;  /* 0x00099c00012c7983 */ /* 0x000f220000300800 */
[----:B------:R-:W-:Y:S01]  /*c1570*/  VIADD R3, R3, UR6 ;  /* 0x0000000603037c36 */ /* 0x000fe20008000000 */
[----:B------:R-:W-:-:S04]  /*c1580*/  ULDC UR6, c[0x0][0x248] ;  /* 0x0000920000067ab9 */ /* 0x000fc80000000800 */
[----:B------:R-:W-:Y:S02]  /*c1590*/  SHF.R.S32.HI R4, RZ, 0x1f, R3 ;  /* 0x0000001fff047819 */ /* 0x000fe40000011403 */
[----:B--2---:R-:W-:-:S05]  /*c15a0*/  F2FP.SATFINITE.E4M3.F32.PACK_AB_MERGE_C R0, R41, R40, RZ ;  /* 0x000000282900723e */ /* 0x004fca00048070ff */
[----:B------:R0:W-:Y:S04]  /*c15b0*/  STL [R1+0x100], R0 ;  /* 0x0001000001007387 */ /* 0x0001e80000100800 */
[----:B------:R-:W2:Y:S04]  /*c15c0*/  LDL.LU R50, [R1+0x980] ;  /* 0x0009800001327983 */ /* 0x000ea80000300800 */
[----:B------:R-:W2:Y:S04]  /*c15d0*/  LDL.LU R53, [R1+0x984] ;  /* 0x0009840001357983 */ /* 0x000ea80000300800 */
[----:B0-----:R-:W2:Y:S04]  /*c15e0*/  LDL.LU R0, [R1+0x988] ;  /* 0x0009880001007983 */ /* 0x001ea80000300800 */
[----:B------:R-:W2:Y:S04]  /*c15f0*/  LDL.LU R8, [R1+0x98c] ;  /* 0x00098c0001087983 */ /* 0x000ea80000300800 */
[----:B------:R-:W2:Y:S04]  /*c1600*/  LDL.LU R60, [R1+0x970] ;  /* 0x00097000013c7983 */ /* 0x000ea80000300800 */
[----:B------:R-:W2:Y:S01]  /*c1610*/  LDL.LU R52, [R1+0x974] ;  /* 0x0009740001347983 */ /* 0x000ea20000300800 */
[----:B---3--:R-:W-:-:S05]  /*c1620*/  F2FP.SATFINITE.E4M3.F32.PACK_AB_MERGE_C R2, R43, R42, RZ ;  /* 0x0000002a2b02723e */ /* 0x008fca00048070ff */
[----:B------:R0:W-:Y:S04]  /*c1630*/  STL [R1+0xa8], R2 ;  /* 0x0000a80201007387 */ /* 0x0001e80000100800 */
[----:B------:R-:W3:Y:S04]  /*c1640*/  LDL.LU R40, [R1+0x978] ;  /* 0x0009780001287983 */ /* 0x000ee80000300800 */
[----:B------:R-:W3:Y:S01]  /*c1650*/  LDL.LU R41, [R1+0x97c] ;  /* 0x00097c0001297983 */ /* 0x000ee20000300800 */
[----:B------:R-:W-:-:S03]  /*c1660*/  IADD3 R42, P1, R3, R16, RZ ;  /* 0x00000010032a7210 */ /* 0x000fc60007f3e0ff */
[----:B------:R-:W3:Y:S04]  /*c1670*/  LDL.LU R56, [R1+0x960] ;  /* 0x0009600001387983 */ /* 0x000ee80000300800 */
[----:B------:R-:W3:Y:S01]  /*c1680*/  LDL.LU R57, [R1+0x964] ;  /* 0x0009640001397983 */ /* 0x000ee20000300800 */
[----:B------:R-:W-:-:S03]  /*c1690*/  IMAD.X R43, R4, 0x1, R38, P1 ;  /* 0x00000001042b7824 */ /* 0x000fc600008e0626 */
[----:B------:R-:W3:Y:S04]  /*c16a0*/  LDL.LU R58, [R1+0x968] ;  /* 0x00096800013a7983 */ /* 0x000ee80000300800 */
[----:B0-----:R-:W3:Y:S04]  /*c16b0*/  LDL.LU R2, [R1+0x96c] ;  /* 0x00096c0001027983 */ /* 0x001ee80000300800 */
[----:B------:R-:W3:Y:S04]  /*c16c0*/  LDL.LU R47, [R1+0x950] ;  /* 0x00095000012f7983 */ /* 0x000ee80000300800 */
[----:B------:R-:W3:Y:S04]  /*c16d0*/  LDL.LU R46, [R1+0x954] ;  /* 0x00095400012e7983 */ /* 0x000ee80000300800 */
[----:B------:R0:W-:Y:S04]  /*c16e0*/  STL.64 [R1+0x12c8], R42 ;  /* 0x0012c82a01007387 */ /* 0x0001e80000100a00 */
[----:B0-----:R-:W3:Y:S04]  /*c16f0*/  LDL.LU R42, [R1+0x958] ;  /* 0x00095800012a7983 */ /* 0x001ee80000300800 */
[----:B------:R-:W3:Y:S01]  /*c1700*/  LDL.LU R43, [R1+0x95c] ;  /* 0x00095c00012b7983 */ /* 0x000ee20000300800 */
[----:B------:R-:W-:-:S02]  /*c1710*/  F2FP.SATFINITE.E4M3.F32.PACK_AB_MERGE_C R59, R59, R48, RZ ;  /* 0x000000303b3b723e */ /* 0x000fc400048070ff */
[----:B------:R-:W-:-:S05]  /*c1720*/  IADD3 R48, P1, R3, R15, RZ ;  /* 0x0000000f03307210 */ /* 0x000fca0007f3e0ff */
[----:B------:R-:W-:Y:S01]  /*c1730*/  IMAD.X R49, R4, 0x1, R37, P1 ;  /* 0x0000000104317824 */ /* 0x000fe200008e0625 */
[----:B------:R-:W-:Y:S01]  /*c1740*/  STL [R1+0xac], R59 ;  /* 0x0000ac3b01007387 */ /* 0x000fe20000100800 */
[----:B----4-:R-:W-:-:S05]  /*c1750*/  F2FP.SATFINITE.E4M3.F32.PACK_AB_MERGE_C R45, R45, R61, RZ ;  /* 0x0000003d2d2d723e */ /* 0x010fca00048070ff */
[----:B------:R0:W-:Y:S04]  /*c1760*/  STL [R1+0x1ed0], R45 ;  /* 0x001ed02d01007387 */ /* 0x0001e80000100800 */
[----:B------:R1:W-:Y:S01]  /*c1770*/  STL.64 [R1+0x12c0], R48 ;  /* 0x0012c03001007387 */ /* 0x0003e20000100a00 */
[----:B0-----:R-:W-:-:S03]  /*c1780*/  F2FP.SATFINITE.E4M3.F32.PACK_AB_MERGE_C R45, R39, R9, RZ ;  /* 0x00000009272d723e */ /* 0x001fc600048070ff */
[----:B------:R-:W4:Y:S01]  /*c1790*/  LDL.LU R9, [R1+0x940] ;  /* 0x0009400001097983 */ /* 0x000f220000300800 */
[----:B-1----:R-:W-:-:S05]  /*c17a0*/  F2FP.SATFINITE.E4M3.F32.PACK_AB_MERGE_C R48, R51, R54, RZ ;  /* 0x000000363330723e */ /* 0x002fca00048070ff */
[----:B------:R0:W-:Y:S04]  /*c17b0*/  STL [R1+0x1ed4], R48 ;  /* 0x001ed43001007387 */ /* 0x0001e80000100800 */
[----:B------:R-:W4:Y:S01]  /*c17c0*/  LDL.LU R39, [R1+0x944] ;  /* 0x0009440001277983 */ /* 0x000f220000300800 */
[----:B0-----:R-:W-:-:S03]  /*c17d0*/  IADD3 R48, P1, R3, R14, RZ ;  /* 0x0000000e03307210 */ /* 0x001fc60007f3e0ff */
[----:B------:R-:W-:Y:S02]  /*c17e0*/  STL [R1+0x1ec8], R45 ;  /* 0x001ec82d01007387 */ /* 0x000fe40000100800 */
[----:B------:R-:W-:-:S05]  /*c17f0*/  IMAD.X R49, R4, 0x1, R13, P1 ;  /* 0x0000000104317824 */ /* 0x000fca00008e060d */
[----:B------:R0:W-:Y:S02]  /*c1800*/  STL.64 [R1+0x12b8], R48 ;  /* 0x0012b83001007387 */ /* 0x0001e40000100a00 */
[----:B0-----:R-:W-:Y:S02]  /*c1810*/  F2FP.SATFINITE.E4M3.F32.PACK_AB_MERGE_C R49, R44, R55, RZ ;  /* 0x000000372c31723e */ /* 0x001fe400048070ff */
[----:B------:R-:W-:-:S05]  /*c1820*/  IADD3 R44, P1, R3, R12, RZ ;  /* 0x0000000c032c7210 */ /* 0x000fca0007f3e0ff */
[----:B------:R-:W-:Y:S01]  /*c1830*/  IMAD.X R45, R4, 0x1, R11, P1 ;  /* 0x00000001042d7824 */ /* 0x000fe200008e060b */
[----:B------:R-:W-:Y:S01]  /*c1840*/  STL [R1+0x1ecc], R49 ;  /* 0x001ecc3101007387 */ /* 0x000fe20000100800 */
[----:B--2---:R-:W-:-:S05]  /*c1850*/  F2FP.SATFINITE.E4M3.F32.PACK_AB_MERGE_C R48, R53, R50, RZ ;  /* 0x000000323530723e */ /* 0x004fca00048070ff */
[----:B------:R-:W-:Y:S04]  /*c1860*/  STL [R1+0x1ec0], R48 ;  /* 0x001ec03001007387 */ /* 0x000fe80000100800 */
[----:B------:R0:W-:Y:S02]  /*c1870*/  STL.64 [R1+0x12b0], R44 ;  /* 0x0012b02c01007387 */ /* 0x0001e40000100a00 */
[----:B0-----:R-:W-:Y:S02]  /*c1880*/  F2FP.SATFINITE.E4M3.F32.PACK_AB_MERGE_C R44, R8, R0, RZ ;  /* 0x00000000082c723e */ /* 0x001fe400048070ff */
[----:B------:R-:W2:Y:S04]  /*c1890*/  LDL.LU R0, [R1+0x948] ;  /* 0x0009480001007983 */ /* 0x000ea80000300800 */
[----:B------:R-:W2:Y:S04]  /*c18a0*/  LDL.LU R8, [R1+0x94c] ;  /* 0x00094c0001087983 */ /* 0x000ea80000300800 */
[----:B------:R0:W-:Y:S01]  /*c18b0*/  STL [R1+0x1ec4], R44 ;  /* 0x001ec42c01007387 */ /* 0x0001e20000100800 */
[----:B------:R-:W-:-:S02]  /*c18c0*/  F2FP.SATFINITE.E4M3.F32.PACK_AB_MERGE_C R48, R52, R60, RZ ;  /* 0x0000003c3430723e */ /* 0x000fc400048070ff */
[----:B0-----:R-:W-:-:S03]  /*c18d0*/  IADD3 R44, P1, R3, R10, RZ ;  /* 0x0000000a032c7210 */ /* 0x001fc60007f3e0ff */
[----:B------:R3:W-:Y:S02]  /*c18e0*/  STL [R1+0x4cc], R48 ;  /* 0x0004cc3001007387 */ /* 0x0007e40000100800 */
[----:B------:R-:W-:-:S05]  /*c18f0*/  IMAD.X R45, R4, 0x1, R7, P1 ;  /* 0x00000001042d7824 */ /* 0x000fca00008e0607 */
[----:B------:R0:W-:Y:S01]  /*c1900*/  STL.64 [R1+0x12a8], R44 ;  /* 0x0012a82c01007387 */ /* 0x0001e20000100a00 */
[----:B---3--:R-:W-:Y:S02]  /*c1910*/  F2FP.SATFINITE.E4M3.F32.PACK_AB_MERGE_C R48, R57, R56, RZ ;  /* 0x000000383930723e */ /* 0x008fe400048070ff */
[----:B0-----:R-:W-:Y:S02]  /*c1920*/  F2FP.SATFINITE.E4M3.F32.PACK_AB_MERGE_C R44, R41, R40, RZ ;  /* 0x00000028292c723e */ /* 0x001fe400048070ff */
[----:B------:R-:W3:Y:S04]  /*c1930*/  LDL.LU R40, [R1+0x930] ;  /* 0x0009300001287983 */ /* 0x000ee80000300800 */
[----:B------:R-:W3:Y:S04]  /*c1940*/  LDL.LU R41, [R1+0x934] ;  /* 0x0009340001297983 */ /* 0x000ee80000300800 */
[----:B------:R0:W-:Y:S02]  /*c1950*/  STL [R1+0x510], R44 ;  /* 0x0005102c01007387 */ /* 0x0001e40000100800 */
[----:B0-----:R-:W-:-:S02]  /*c1960*/  IADD3 R44, P1, R3, R6, RZ ;  /* 0x00000006032c7210 */ /* 0x001fc40007f3e0ff */
[----:B------:R0:W-:Y:S03]  /*c1970*/  STL [R1+0x40c], R48 ;  /* 0x00040c3001007387 */ /* 0x0001e60000100800 */
[----:B------:R-:W-:-:S05]  /*c1980*/  IMAD.X R45, R4, 0x1, R5, P1 ;  /* 0x00000001042d7824 */ /* 0x000fca00008e0605 */
[----:B------:R1:W-:Y:S01]  /*c1990*/  STL.64 [R1+0x12a0], R44 ;  /* 0x0012a02c01007387 */ /* 0x0003e20000100a00 */
[----:B0-----:R-:W-:Y:S02]  /*c19a0*/  F2FP.SATFINITE.E4M3.F32.PACK_AB_MERGE_C R48, R2, R58, RZ ;  /* 0x0000003a0230723e */ /* 0x001fe400048070ff */
[----:B------:R-:W-:-:S03]  /*c19b0*/  F2FP.SATFINITE.E4M3.F32.PACK_AB_MERGE_C R2, R46, R47, RZ ;  /* 0x0000002f2e02723e */ /* 0x000fc600048070ff */
[----:B------:R0:W-:Y:S01]  /*c19c0*/  STL [R1+0x410], R48 ;  /* 0x0004103001007387 */ /* 0x0001e20000100800 */
[----:B-1----:R-:W-:-:S03]  /*c19d0*/  IADD3 R44, P1, R3, R36, RZ ;  /* 0x00000024032c7210 */ /* 0x002fc60007f3e0ff */
[----:B------:R1:W-:Y:S02]  /*c19e0*/  STL [R1+0x3d0], R2 ;  /* 0x0003d00201007387 */ /* 0x0003e40000100800 */
[----:B------:R-:W-:Y:S02]  /*c19f0*/  IMAD.X R45, R4, 0x1, R35, P1 ;  /* 0x00000001042d7824 */ /* 0x000fe400008e0623 */
[----:B0-----:R-:W3:Y:S04]  /*c1a00*/  LDL.LU R48, [R1+0x938] ;  /* 0x0009380001307983 */ /* 0x001ee80000300800 */
[----:B------:R-:W3:Y:S01]  /*c1a10*/  LDL.LU R59, [R1+0x93c] ;  /* 0x00093c00013b7983 */ /* 0x000ee20000300800 */
[----:B-1----:R-:W-:-:S03]  /*c1a20*/  F2FP.SATFINITE.E4M3.F32.PACK_AB_MERGE_C R2, R43, R42, RZ ;  /* 0x0000002a2b02723e */ /* 0x002fc600048070ff */
[----:B------:R0:W-:Y:S04]  /*c1a30*/  STL.64 [R1+0x1298], R44 ;  /* 0x0012982c01007387 */ /* 0x0001e80000100a00 */
[----:B------:R1:W-:Y:S04]  /*c1a40*/  STL [R1+0x3cc], R2 ;  /* 0x0003cc0201007387 */ /* 0x0003e80000100800 */
[----:B------:R-:W3:Y:S04]  /*c1a50*/  LDL.LU R42, [R1+0x920] ;  /* 0x00092000012a7983 */ /* 0x000ee80000300800 */
[----:B------:R-:W3:Y:S04]  /*c1a60*/  LDL.LU R43, [R1+0x924] ;  /* 0x00092400012b7983 */ /* 0x000ee80000300800 */
[----:B0-----:R-:W3:Y:S04]  /*c1a70*/  LDL.LU R45, [R1+0x928] ;  /* 0x00092800012d7983 */ /* 0x001ee80000300800 */
[----:B------:R-:W3:Y:S04]  /*c1a80*/  LDL.LU R54, [R1+0x92c] ;  /* 0x00092c0001367983 */ /* 0x000ee80000300800 */
[----:B------:R-:W3:Y:S04]  /*c1a90*/  LDL.LU R58, [R1+0x910] ;  /* 0x00091000013a7983 */ /* 0x000ee80000300800 */
[----:B-1----:R-:W3:Y:S01]  /*c1aa0*/  LDL.LU R2, [R1+0x914] ;  /* 0x0009140001027983 */ /* 0x002ee20000300800 */
[----:B------:R-:W-:-:S02]  /*c1ab0*/  IADD3 R46, P1, R3, R34, RZ ;  /* 0x00000022032e7210 */ /* 0x000fc40007f3e0ff */
[----:B----4-:R-:W-:-:S03]  /*c1ac0*/  F2FP.SATFINITE.E4M3.F32.PACK_AB_MERGE_C R61, R39, R9, RZ ;  /* 0x00000009273d723e */ /* 0x010fc600048070ff */
[----:B------:R-:W-:Y:S02]  /*c1ad0*/  IMAD.X R47, R4, 0x1, R33, P1 ;  /* 0x00000001042f7824 */ /* 0x000fe400008e0621 */
[----:B------:R-:W-:Y:S04]  /*c1ae0*/  STL [R1+0x58d0], R61 ;  /* 0x0058d03d01007387 */ /* 0x000fe80000100800 */
[----:B------:R-:W4:Y:S04]  /*c1af0*/  LDL.LU R51, [R1+0x918] ;  /* 0x0009180001337983 */ /* 0x000f280000300800 */
[----:B------:R-:W4:Y:S04]  /*c1b00*/  LDL.LU R55, [R1+0x91c] ;  /* 0x00091c0001377983 */ /* 0x000f280000300800 */
[----:B------:R-:W4:Y:S04]  /*c1b10*/  LDL.LU R9, [R1+0x900] ;  /* 0x0009000001097983 */ /* 0x000f280000300800 */
[----:B------:R-:W-:Y:S04]  /*c1b20*/  STL.64 [R1+0x1290], R46 ;  /* 0x0012902e01007387 */ /* 0x000fe80000100a00 */
[----:B------:R-:W4:Y:S04]  /*c1b30*/  LDL.LU R39, [R1+0x904] ;  /* 0x0009040001277983 */ /* 0x000f280000300800 */
[----:B------:R-:W4:Y:S04]  /*c1b40*/  LDL.LU R44, [R1+0x908] ;  /* 0x00090800012c7983 */ /* 0x000f280000300800 */
[----:B------:R-:W4:Y:S04]  /*c1b50*/  LDL.LU R50, [R1+0x90c] ;  /* 0x00090c0001327983 */ /* 0x000f280000300800 */
[----:B------:R-:W4:Y:S04]  /*c1b60*/  LDL.LU R53, [R1+0x8f0] ;  /* 0x0008f00001357983 */ /* 0x000f280000300800 */
[----:B------:R-:W4:Y:S01]  /*c1b70*/  LDL.LU R52, [R1+0x8f4] ;  /* 0x0008f40001347983 */ /* 0x000f220000300800 */
[----:B--2---:R-:W-:-:S05]  /*c1b80*/  F2FP.SATFINITE.E4M3.F32.PACK_AB_MERGE_C R60, R8, R0, RZ ;  /* 0x00000000083c723e */ /* 0x004fca00048070ff */
[----:B------:R0:W-:Y:S02]  /*c1b90*/  STL [R1+0x58c0], R60 ;  /* 0x0058c03c01007387 */ /* 0x0001e40000100800 */
[----:B0-----:R-:W-:Y:S02]  /*c1ba0*/  IADD3 R60, P1, R3, R32, RZ ;  /* 0x00000020033c7210 */ /* 0x001fe40007f3e0ff */
[----:B---3--:R-:W-:Y:S02]  /*c1bb0*/  F2FP.SATFINITE.E4M3.F32.PACK_AB_MERGE_C R0, R41, R40, RZ ;  /* 0x000000282900723e */ /* 0x008fe400048070ff */
[----:B------:R-:W2:Y:S04]  /*c1bc0*/  LDL.LU R40, [R1+0x8f8] ;  /* 0x0008f80001287983 */ /* 0x000ea80000300800 */
[----:B------:R-:W2:Y:S04]  /*c1bd0*/  LDL.LU R41, [R1+0x8fc] ;  /* 0x0008fc0001297983 */ /* 0x000ea80000300800 */
[----:B------:R0:W-:Y:S04]  /*c1be0*/  STL [R1+0x2cc], R0 ;  /* 0x0002cc0001007387 */ /* 0x0001e80000100800 */
[----:B------:R-:W3:Y:S04]  /*c1bf0*/  LDL.LU R56, [R1+0x8e0] ;  /* 0x0008e00001387983 */ /* 0x000ee80000300800 */
[----:B------:R-:W3:Y:S04]  /*c1c00*/  LDL.LU R57, [R1+0x8e4] ;  /* 0x0008e40001397983 */ /* 0x000ee80000300800 */
[----:B------:R-:W3:Y:S04]  /*c1c10*/  LDL.LU R47, [R1+0x8e8] ;  /* 0x0008e800012f7983 */ /* 0x000ee80000300800 */
[----:B------:R-:W3:Y:S01]  /*c1c20*/  LDL.LU R46, [R1+0x8ec] ;  /* 0x0008ec00012e7983 */ /* 0x000ee20000300800 */
[----:B------:R-:W-:-:S03]  /*c1c30*/  IMAD.X R61, R4, 0x1, R31, P1 ;  /* 0x00000001043d7824 */ /* 0x000fc600008e061f */
[----:B0-----:R-:W3:Y:S04]  /*c1c40*/  LDL.LU R0, [R1+0x1eb0] ;  /* 0x001eb00001007983 */ /* 0x001ee80000300800 */
[----:B------:R-:W3:Y:S01]  /*c1c50*/  LDL.LU R8, [R1+0x1eb4] ;  /* 0x001eb40001087983 */ /* 0x000ee20000300800 */
[----:B------:R-:W-:-:S03]  /*c1c60*/  F2FP.SATFINITE.E4M3.F32.PACK_AB_MERGE_C R49, R59, R48, RZ ;  /* 0x000000303b31723e */ /* 0x000fc600048070ff */
[----:B------:R-:W-:Y:S04]  /*c1c70*/  STL.64 [R1+0x1288], R60 ;  /* 0x0012883c01007387 */ /* 0x000fe80000100a00 */
[----:B------:R-:W-:Y:S01]  /*c1c80*/  STL [R1+0x2d0], R49 ;  /* 0x0002d03101007387 */ /* 0x000fe20000100800 */
[----:B------:R-:W-:Y:S02]  /*c1c90*/  F2FP.SATFINITE.E4M3.F32.PACK_AB_MERGE_C R48, R43, R42, RZ ;  /* 0x0000002a2b30723e */ /* 0x000fe400048070ff */
[----:B------:R-:W-:-:S05]  /*c1ca0*/  IADD3 R42, P1, R3, R30, RZ ;  /* 0x0000001e032a7210 */ /* 0x000fca0007f3e0ff */
[----:B------:R-:W-:Y:S01]  /*c1cb0*/  IMAD.X R43, R4, 0x1, R29, P1 ;  /* 0x00000001042b7824 */ /* 0x000fe200008e061d */
[----:B------:R-:W-:Y:S04]  /*c1cc0*/  STL [R1+0x29c], R48 ;  /* 0x00029c3001007387 */ /* 0x000fe80000100800 */
[----:B------:R0:W-:Y:S04]  /*c1cd0*/  STL.64 [R1+0x1280], R42 ;  /* 0x0012802a01007387 */ /* 0x0001e80000100a00 */
[----:B0-----:R-:W3:Y:S04]  /*c1ce0*/  LDL.LU R42, [R1+0x1eb8] ;  /* 0x001eb800012a7983 */ /* 0x001ee80000300800 */
[----:B------:R-:W3:Y:S01]  /*c1cf0*/  LDL.LU R43, [R1+0x1ebc] ;  /* 0x001ebc00012b7983 */ /* 0x000ee20000300800 */
[----:B------:R-:W-:-:S02]  /*c1d00*/  F2FP.SATFINITE.E4M3.F32.PACK_AB_MERGE_C R48, R54, R45, RZ ;  /* 0x0000002d3630723e */ /* 0x000fc400048070ff */
[----:B------:R-:W-:Y:S02]  /*c1d10*/  F2FP.SATFINITE.E4M3.F32.PACK_AB_MERGE_C R45, R2, R58, RZ ;  /* 0x0000003a022d723e */ /* 0x000fe400048070ff */
[----:B------:R-:W3:Y:S04]  /*c1d20*/  LDL.LU R58, [R1+0x1ea0] ;  /* 0x001ea000013a7983 */ /* 0x000ee80000300800 */
[----:B------:R0:W-:Y:S04]  /*c1d30*/  STL [R1+0x2a0], R48 ;  /* 0x0002a03001007387 */ /* 0x0001e80000100800 */
[----:B------:R-:W3:Y:S01]  /*c1d40*/  LDL.LU R2, [R1+0x1ea4] ;  /* 0x001ea40001027983 */ /* 0x000ee20000300800 */
        /* <DEDUP_REMOVED lines=8> */
[----:B------:R0:W-:Y:S02]  /*c1dd0*/  STL [R1+0x25c], R9 ;  /* 0x00025c0901007387 */ /* 0x0001e40000100800 */
[----:B------:R-:W-:Y:S02]  /*c1de0*/  IMAD.X R49, R4, 0x1, R25, P1 ;  /* 0x0000000104317824 */ /* 0x000fe400008e0619 */
[----:B0-----:R-:W4:Y:S04]  /*c1df0*/  LDL.LU R9, [R1+0x1ea8] ;  /* 0x001ea80001097983 */ /* 0x001f280000300800 */
[----:B------:R-:W4:Y:S04]  /*c1e00*/  LDL.LU R39, [R1+0x1eac] ;  /* 0x001eac0001277983 */ /* 0x000f280000300800 */
[----:B------:R0:W-:Y:S02]  /*c1e10*/  STL.64 [R1+0x1270], R48 ;  /* 0x0012703001007387 */ /* 0x0001e40000100a00 */
[----:B0-----:R-:W-:-:S02]  /*c1e20*/  F2FP.SATFINITE.E4M3.F32.PACK_AB_MERGE_C R49, R50, R44, RZ ;  /* 0x0000002c3231723e */ /* 0x001fc400048070ff */
[----:B------:R-:W-:Y:S02]  /*c1e30*/  IADD3 R44, P1, R3, R24, RZ ;  /* 0x00000018032c7210 */ /* 0x000fe40007f3e0ff */
[----:B------:R-:W-:-:S03]  /*c1e40*/  F2FP.SATFINITE.E4M3.F32.PACK_AB_MERGE_C R48, R52, R53, RZ ;  /* 0x000000353430723e */ /* 0x000fc600048070ff */
[----:B------:R-:W-:Y:S01]  /*c1e50*/  IMAD.X R45, R4, 0x1, R23, P1 ;  /* 0x00000001042d7824 */ /* 0x000fe200008e0617 */
[----:B------:R-:W-:Y:S04]  /*c1e60*/  STL [R1+0x24c], R49 ;  /* 0x00024c3101007387 */ /* 0x000fe80000100800 */
[----:B------:R-:W-:Y:S04]  /*c1e70*/  STL [R1+0x184], R48 ;  /* 0x0001843001007387 */ /* 0x000fe80000100800 */
[----:B------:R2:W-:Y:S02]  /*c1e80*/  STL.64 [R1+0x1260], R44 ;  /* 0x0012602c01007387 */ /* 0x0005e40000100a00 */
[----:B--2---:R-:W-:-:S02]  /*c1e90*/  F2FP.SATFINITE.E4M3.F32.PACK_AB_MERGE_C R44, R41, R40, RZ ;  /* 0x00000028292c723e */ /* 0x004fc400048070ff */
[----:B------:R-:W2:Y:S04]  /*c1ea0*/  LDL.LU R40, [R1+0x8d0] ;  /* 0x0008d00001287983 */ /* 0x000ea80000300800 */
[----:B------:R-:W2:Y:S04]  /*c1eb0*/  LDL.LU R41, [R1+0x8d4] ;  /* 0x0008d40001297983 */ /* 0x000ea80000300800 */
[----:B------:R0:W-:Y:S01]  /*c1ec0*/  STL [R1+0x188], R44 ;  /* 0x0001882c01007387 */ /* 0x0001e20000100800 */
[----:B---3--:R-:W-:Y:S02]  /*c1ed0*/  F2FP.SATFINITE.E4M3.F32.PACK_AB_MERGE_C R48, R57, R56, RZ ;  /* 0x000000383930723e */ /* 0x008fe400048070ff */
[----:B0-----:R-:W-:-:S03]  /*c1ee0*/  IADD3 R44, P1, R3, R22, RZ ;  /* 0x00000016032c7210 */ /* 0x001fc60007f3e0ff */
[----:B------:R-:W-:Y:S02]  /*c1ef0*/  STL [R1+0x128], R48 ;  /* 0x0001283001007387 */ /* 0x000fe40000100800 */
[----:B------:R-:W-:-:S05]  /*c1f00*/  IMAD.X R45, R4, 0x1, R21, P1 ;  /* 0x00000001042d7824 */ /* 0x000fca00008e0615 */
[----:B------:R0:W-:Y:S01]  /*c1f10*/  STL.64 [R1+0x1258], R44 ;  /* 0x0012582c01007387 */ /* 0x0001e20000100a00 */
[----:B------:R-:W-:Y:S02]  /*c1f20*/  F2FP.SATFINITE.E4M3.F32.PACK_AB_MERGE_C R0, R8, R0, RZ ;  /* 0x000000000800723e */ /* 0x000fe400048070ff */
[----:B0-----:R-:W-:Y:S02]  /*c1f30*/  F2FP.SATFINITE.E4M3.F32.PACK_AB_MERGE_C R44, R46, R47, RZ ;  /* 0x0000002f2e2c723e */ /* 0x001fe400048070ff */
[----:B------:R-:W3:Y:S04]  /*c1f40*/  LDL.LU R47, [R1+0x8d8] ;  /* 0x0008d800012f7983 */ /* 0x000ee80000300800 */
[----:B------:R0:W-:Y:S04]  /*c1f50*/  STL [R1+0x124], R44 ;  /* 0x0001242c01007387 */ /* 0x0001e80000100800 */
[----:B------:R-:W3:Y:S01]  /*c1f60*/  LDL.LU R46, [R1+0x8dc] ;  /* 0x0008dc00012e7983 */ /* 0x000ee20000300800 */
[----:B0-----:R-:W-:-:S03]  /*c1f70*/  IADD3 R44, P1, R3, R20, RZ ;  /* 0x00000014032c7210 */ /* 0x001fc60007f3e0ff */
[----:B------:R0:W-:Y:S02]  /*c1f80*/  STL [R1+0xe0], R0 ;  /* 0x0000e00001007387 */ /* 0x0001e40000100800 */
[----:B------:R-:W-:Y:S02]  /*c1f90*/  IMAD.X R45, R4, 0x1, R19, P1 ;  /* 0x00000001042d7824 */ /* 0x000fe400008e0613 */
[----:B0-----:R-:W3:Y:S04]  /*c1fa0*/  LDL.LU R0, [R1+0x8c0] ;  /* 0x0008c00001007983 */ /* 0x001ee80000300800 */
[----:B------:R-:W3:Y:S04]  /*c1fb0*/  LDL.LU R8, [R1+0x8c4] ;  /* 0x0008c40001087983 */ /* 0x000ee80000300800 */
[----:B------:R0:W-:Y:S02]  /*c1fc0*/  STL.64 [R1+0x1250], R44 ;  /* 0x0012502c01007387 */ /* 0x0001e40000100a00 */
[----:B0-----:R-:W-:-:S02]  /*c1fd0*/  F2FP.SATFINITE.E4M3.F32.PACK_AB_MERGE_C R44, R43, R42, RZ ;  /* 0x0000002a2b2c723e */ /* 0x001fc400048070ff */
[----:B------:R-:W-:-:S05]  /*c1fe0*/  IADD3 R42, P1, R3, R18, RZ ;  /* 0x00000012032a7210 */ /* 0x000fca0007f3e0ff */
[----:B------:R-:W-:Y:S01]  /*c1ff0*/  IMAD.X R43, R4, 0x1, R17, P1 ;  /* 0x00000001042b7824 */ /* 0x000fe200008e0611 */
[----:B------:R-:W-:Y:S04]  /*c2000*/  STL [R1+0xcc], R44 ;  /* 0x0000cc2c01007387 */ /* 0x000fe80000100800 */
[----:B------:R0:W-:Y:S04]  /*c2010*/  STL.64 [R1+0x1268], R42 ;  /* 0x0012682a01007387 */ /* 0x0001e80000100a00 */
[----:B0-----:R-:W3:Y:S04]  /*c2020*/  LDL.LU R42, [R1+0x8c8] ;  /* 0x0008c800012a7983 */ /* 0x001ee80000300800 */
[----:B------:R-:W3:Y:S01]  /*c2030*/  LDL.LU R43, [R1+0x8cc] ;  /* 0x0008cc00012b7983 */ /* 0x000ee20000300800 */
[----:B------:R-:W-:-:S03]  /*c2040*/  F2FP.SATFINITE.E4M3.F32.PACK_AB_MERGE_C R2, R2, R58, RZ ;  /* 0x0000003a0202723e */ /* 0x000fc600048070ff */
[----:B------:R-:W3:Y:S04]  /*c2050*/  LDL.LU R51, [R1+0x8b0] ;  /* 0x0008b00001337983 */ /* 0x000ee80000300800 */
[----:B------:R-:W3:Y:S04]  /*c2060*/  LDL.LU R55, [R1+0x8b4] ;  /* 0x0008b40001377983 */ /* 0x000ee80000300800 */
[----:B------:R4:W-:Y:S04]  /*c2070*/  STL [R1+0x88], R2 ;  /* 0x0000880201007387 */ /* 0x0009e80000100800 */
[----:B------:R-:W3:Y:S04]  /*c2080*/  LDL.LU R44, [R1+0x8b8] ;  /* 0x0008b800012c7983 */ /* 0x000ee80000300800 */
[----:B------:R-:W3:Y:S04]  /*c2090*/  LDL.LU R50, [R1+0x8bc] ;  /* 0x0008bc0001327983 */ /* 0x000ee80000300800 */
[----:B------:R-:W3:Y:S01]  /*c20a0*/  LDL.LU R53, [R1+0x8a0] ;  /* 0x0008a00001357983 */ /* 0x000ee20000300800 */
[----:B----4-:R-:W-:-:S03]  /*c20b0*/  F2FP.SATFINITE.E4M3.F32.PACK_AB_MERGE_C R2, R39, R9, RZ ;  /* 0x000000092702723e */ /* 0x010fc600048070ff */
[----:B------:R-:W4:Y:S04]  /*c20c0*/  LDL.LU R52, [R1+0x8a4] ;  /* 0x0008a40001347983 */ /* 0x000f280000300800 */
[----:B------:R-:W4:Y:S04]  /*c20d0*/  LDL.LU R56, [R1+0x8a8] ;  /* 0x0008a80001387983 */ /* 0x000f280000300800 */
[----:B------:R-:W4:Y:S04]  /*c20e0*/  LDL.LU R57, [R1+0x8ac] ;  /* 0x0008ac0001397983 */ /* 0x000f280000300800 */
[----:B------:R0:W-:Y:S04]  /*c20f0*/  STL [R1+0x8c], R2 ;  /* 0x00008c0201007387 */ /* 0x0001e80000100800 */
[----:B------:R-:W4:Y:S04]  /*c2100*/  LDL.LU R58, [R1+0x890] ;  /* 0x00089000013a7983 */ /* 0x000f280000300800 */
[----:B0-----:R-:W4:Y:S04]  /*c2110*/  LDL.LU R2, [R1+0x894] ;  /* 0x0008940001027983 */ /* 0x001f280000300800 */
[----:B------:R-:W4:Y:S04]  /*c2120*/  LDL.LU R9, [R1+0x898] ;  /* 0x0008980001097983 */ /* 0x000f280000300800 */
[----:B------:R-:W4:Y:S01]  /*c2130*/  LDL.LU R39, [R1+0x89c] ;  /* 0x00089c0001277983 */ /* 0x000f220000300800 */
[----:B------:R-:W-:Y:S01]  /*c2140*/  VIADD R3, R3, UR6 ;  /* 0x0000000603037c36 */ /* 0x000fe20008000000 */
[----:B------:R-:W-:-:S04]  /*c2150*/  ULDC UR6, c[0x0][0x248] ;  /* 0x0000920000067ab9 */ /* 0x000fc80000000800 */
[----:B------:R-:W-:Y:S02]  /*c2160*/  IADD3 R48, P1, R3, R16, RZ ;  /* 0x0000001003307210 */ /* 0x000fe40007f3e0ff */
[----:B--2---:R-:W-:-:S05]  /*c2170*/  F2FP.SATFINITE.E4M3.F32.PACK_AB_MERGE_C R4, R41, R40, RZ ;  /* 0x000000282904723e */ /* 0x004fca00048070ff */
[----:B------:R0:W-:Y:S04]  /*c2180*/  STL [R1+0x30], R4 ;  /* 0x0000300401007387 */ /* 0x0001e80000100800 */
[----:B------:R-:W2:Y:S04]  /*c2190*/  LDL.LU R40, [R1+0x880] ;  /* 0x0008800001287983 */ /* 0x000ea80000300800 */
[----:B------:R-:W2:Y:S01]  /*c21a0*/  LDL.LU R41, [R1+0x884] ;  /* 0x0008840001297983 */ /* 0x000ea20000300800 */
[----:B0-----:R-:W-:-:S05]  /*c21b0*/  SHF.R.S32.HI R4, RZ, 0x1f, R3 ;  /* 0x0000001fff047819 */ /* 0x001fca0000011403 */
[----:B------:R-:W-:Y:S01]  /*c21c0*/  IMAD.X R49, R4, 0x1, R38, P1 ;  /* 0x0000000104317824 */ /* 0x000fe200008e0626 */
[----:B---3--:R-:W-:Y:S02]  /*c21d0*/  F2FP.SATFINITE.E4M3.F32.PACK_AB_MERGE_C R45, R46, R47, RZ ;  /* 0x0000002f2e2d723e */ /* 0x008fe400048070ff */
[----:B------:R-:W3:Y:S04]  /*c21e0*/  LDL.LU R47, [R1+0x888] ;  /* 0x00088800012f7983 */ /* 0x000ee80000300800 */
[----:B------:R-:W-:Y:S04]  /*c21f0*/  STL.64 [R1+0x1248], R48 ;  /* 0x0012483001007387 */ /* 0x000fe80000100a00 */
[----:B------:R-:W-:Y:S04]  /*c2200*/  STL [R1+0x34], R45 ;  /* 0x0000342d01007387 */ /* 0x000fe80000100800 */
[----:B------:R-:W3:Y:S01]  /*c2210*/  LDL.LU R46, [R1+0x88c] ;  /* 0x00088c00012e7983 */ /* 0x000ee20000300800 */
[----:B------:R-:W-:-:S05]  /*c2220*/  F2FP.SATFINITE.E4M3.F32.PACK_AB_MERGE_C R0, R8, R0, RZ ;  /* 0x000000000800723e */ /* 0x000fca00048070ff */
[----:B------:R0:W-:Y:S04]  /*c2230*/  STL [R1+0x8fc], R0 ;  /* 0x0008fc0001007387 */ /* 0x0001e80000100800 */
[----:B0-----:R-:W3:Y:S04]  /*c2240*/  LDL.LU R0, [R1+0x870] ;  /* 0x0008700001007983 */ /* 0x001ee80000300800 */
[----:B------:R-:W3:Y:S01]  /*c2250*/  LDL.LU R8, [R1+0x874] ;  /* 0x0008740001087983 */ /* 0x000ee20000300800 */
[----:B------:R-:W-:-:S03]  /*c2260*/  F2FP.SATFINITE.E4M3.F32.PACK_AB_MERGE_C R45, R43, R42, RZ ;  /* 0x0000002a2b2d723e */ /* 0x000fc600048070ff */
[----:B------:R-:W3:Y:S04]  /*c2270*/  LDL.LU R42, [R1+0x878] ;  /* 0x00087800012a7983 */ /* 0x000ee80000300800 */
[----:B------:R-:W3:Y:S01]  /*c2280*/  LDL.LU R43, [R1+0x87c] ;  /* 0x00087c00012b7983 */ /* 0x000ee20000300800 */
[----:B------:R-:W-:-:S05]  /*c2290*/  IADD3 R48, P1, R3, R15, RZ ;  /* 0x0000000f03307210 */ /* 0x000fca0007f3e0ff */
[----:B------:R-:W-:-:S05]  /*c22a0*/  IMAD.X R49, R4, 0x1, R37, P1 ;  /* 0x0000000104317824 */ /* 0x000fca00008e0625 */
[----:B------:R0:W-:Y:S04]  /*c22b0*/  STL.64 [R1+0x1240], R48 ;  /* 0x0012403001007387 */ /* 0x0001e80000100a00 */
[----:B------:R1:W-:Y:S01]  /*c22c0*/  STL [R1+0x948], R45 ;  /* 0x0009482d01007387 */ /* 0x0003e20000100800 */
[----:B0-----:R-:W-:Y:S02]  /*c22d0*/  IADD3 R48, P1, R3, R14, RZ ;  /* 0x0000000e03307210 */ /* 0x001fe40007f3e0ff */
[----:B-1----:R-:W-:-:S03]  /*c22e0*/  F2FP.SATFINITE.E4M3.F32.PACK_AB_MERGE_C R45, R55, R51, RZ ;  /* 0x00000033372d723e */ /* 0x002fc600048070ff */
[----:B------:R-:W-:Y:S02]  /*c22f0*/  IMAD.X R49, R4, 0x1, R13, P1 ;  /* 0x0000000104317824 */ /* 0x000fe400008e060d */
[----:B------:R-:W-:Y:S04]  /*c2300*/  STL [R1+0x8b0], R45 ;  /* 0x0008b02d01007387 */ /* 0x000fe80000100800 */
[----:B------:R0:W-:Y:S02]  /*c2310*/  STL.64 [R1+0x1238], R48 ;  /* 0x0012383001007387 */ /* 0x0001e40000100a00 */
[----:B0-----:R-:W-:Y:S02]  /*c2320*/  F2FP.SATFINITE.E4M3.F32.PACK_AB_MERGE_C R49, R50, R44, RZ ;  /* 0x0000002c3231723e */ /* 0x001fe400048070ff */
[----:B------:R-:W-:-:S02]  /*c2330*/  IADD3 R44, P1, R3, R12, RZ ;  /* 0x0000000c032c7210 */ /* 0x000fc40007f3e0ff */
[----:B----4-:R-:W-:-:S03]  /*c2340*/  F2FP.SATFINITE.E4M3.F32.PACK_AB_MERGE_C R48, R52, R53, RZ ;  /* 0x000000353430723e */ /* 0x010fc600048070ff */
[----:B------:R-:W-:Y:S01]  /*c2350*/  IMAD.X R45, R4, 0x1, R11, P1 ;  /* 0x00000001042d7824 */ /* 0x000fe200008e060b */
[----:B------:R-:W-:Y:S04]  /*c2360*/  STL [R1+0x8b4], R49 ;  /* 0x0008b43101007387 */ /* 0x000fe80000100800 */
[----:B------:R-:W-:Y:S04]  /*c2370*/  STL [R1+0x8a0], R48 ;  /* 0x0008a03001007387 */ /* 0x000fe80000100800 */
[----:B------:R0:W-:Y:S01]  /*c2380*/  STL.64 [R1+0x1228], R44 ;  /* 0x0012282c01007387 */ /* 0x0001e20000100a00 */
[----:B------:R-:W-:-:S03]  /*c2390*/  F2FP.SATFINITE.E4M3.F32.PACK_AB_MERGE_C R2, R2, R58, RZ ;  /* 0x0000003a0202723e */ /* 0x000fc600048070ff */
[----:B------:R-:W4:Y:S01]  /*c23a0*/  LDL.LU R52, [R1+0x860] ;  /* 0x0008600001347983 */ /* 0x000f220000300800 */
[----:B0-----:R-:W-:-:S03]  /*c23b0*/  F2FP.SATFINITE.E4M3.F32.PACK_AB_MERGE_C R44, R57, R56, RZ ;  /* 0x00000038392c723e */ /* 0x001fc600048070ff */
[----:B------:R-:W4:Y:S04]  /*c23c0*/  LDL.LU R56, [R1+0x864] ;  /* 0x0008640001387983 */ /* 0x000f280000300800 */
[----:B------:R0:W-:Y:S04]  /*c23d0*/  STL [R1+0x8a4], R44 ;  /* 0x0008a42c01007387 */ /* 0x0001e80000100800 */
[----:B------:R-:W4:Y:S04]  /*c23e0*/  LDL.LU R57, [R1+0x868] ;  /* 0x0008680001397983 */ /* 0x000f280000300800 */
[----:B------:R-:W4:Y:S04]  /*c23f0*/  LDL.LU R58, [R1+0x86c] ;  /* 0x00086c00013a7983 */ /* 0x000f280000300800 */
[----:B------:R1:W-:Y:S01]  /*c2400*/  STL [R1+0x494], R2 ;  /* 0x0004940201007387 */ /* 0x0003e20000100800 */
[----:B0-----:R-:W-:-:S02]  /*c2410*/  IADD3 R44, P1, R3, R10, RZ ;  /* 0x0000000a032c7210 */ /* 0x001fc40007f3e0ff */
[----:B-1----:R-:W-:Y:S02]  /*c2420*/  F2FP.SATFINITE.E4M3.F32.PACK_AB_MERGE_C R2, R39, R9, RZ ;  /* 0x000000092702723e */ /* 0x002fe400048070ff */
[----:B------:R-:W4:Y:S04]  /*c2430*/  LDL.LU R9, [R1+0x850] ;  /* 0x0008500001097983 */ /* 0x000f280000300800 */
[----:B------:R-:W4:Y:S01]  /*c2440*/  LDL.LU R39, [R1+0x854] ;  /* 0x0008540001277983 */ /* 0x000f220000300800 */
[----:B------:R-:W-:-:S05]  /*c2450*/  IMAD.X R45, R4, 0x1, R7, P1 ;  /* 0x00000001042d7824 */ /* 0x000fca00008e0607 */
[----:B------:R0:W-:Y:S04]  /*c2460*/  STL.64 [R1+0x1230], R44 ;  /* 0x0012302c01007387 */ /* 0x0001e80000100a00 */
[----:B------:R2:W-:Y:S01]  /*c2470*/  STL [R1+0x498], R2 ;  /* 0x0004980201007387 */ /* 0x0005e20000100800 */
[----:B0-----:R-:W-:-:S05]  /*c2480*/  IADD3 R44, P1, R3, R6, RZ ;  /* 0x00000006032c7210 */ /* 0x001fca0007f3e0ff */
[----:B------:R-:W-:Y:S01]  /*c2490*/  IMAD.X R45, R4, 0x1, R5, P1 ;  /* 0x00000001042d7824 */ /* 0x000fe200008e0605 */
[----:B--2---:R-:W-:Y:S02]  /*c24a0*/  F2FP.SATFINITE.E4M3.F32.PACK_AB_MERGE_C R2, R41, R40, RZ ;  /* 0x000000282902723e */ /* 0x004fe400048070ff */
[----:B------:R-:W2:Y:S04]  /*c24b0*/  LDL.LU R40, [R1+0x858] ;  /* 0x0008580001287983 */ /* 0x000ea80000300800 */
[----:B------:R-:W2:Y:S04]  /*c24c0*/  LDL.LU R41, [R1+0x85c] ;  /* 0x00085c0001297983 */ /* 0x000ea80000300800 */
[----:B------:R3:W-:Y:S04]  /*c24d0*/  STL [R1+0x3d4], R2 ;  /* 0x0003d40201007387 */ /* 0x0007e80000100800 */
[----:B------:R-:W2:Y:S04]  /*c24e0*/  LDL.LU R59, [R1+0x840] ;  /* 0x00084000013b7983 */ /* 0x000ea80000300800 */
[----:B------:R-:W2:Y:S04]  /*c24f0*/  LDL.LU R50, [R1+0x844] ;  /* 0x0008440001327983 */ /* 0x000ea80000300800 */
[----:B------:R0:W-:Y:S01]  /*c2500*/  STL.64 [R1+0x1220], R44 ;  /* 0x0012202c01007387 */ /* 0x0001e20000100a00 */
[----:B---3--:R-:W-:-:S02]  /*c2510*/  F2FP.SATFINITE.E4M3.F32.PACK_AB_MERGE_C R2, R46, R47, RZ ;  /* 0x0000002f2e02723e */ /* 0x008fc400048070ff */
[----:B------:R-:W-:-:S05]  /*c2520*/  IADD3 R46, P1, R3, R36, RZ ;  /* 0x00000024032e7210 */ /* 0x000fca0007f3e0ff */
[----:B------:R-:W-:Y:S01]  /*c2530*/  IMAD.X R47, R4, 0x1, R35, P1 ;  /* 0x00000001042f7824 */ /* 0x000fe200008e0623 */
[----:B------:R1:W-:Y:S01]  /*c2540*/  STL [R1+0x3e4], R2 ;  /* 0x0003e40201007387 */ /* 0x0003e20000100800 */
[----:B0-----:R-:W-:-:S05]  /*c2550*/  F2FP.SATFINITE.E4M3.F32.PACK_AB_MERGE_C R45, R8, R0, RZ ;  /* 0x00000000082d723e */ /* 0x001fca00048070ff */
[----:B------:R-:W-:Y:S04]  /*c2560*/  STL [R1+0x58a0], R45 ;  /* 0x0058a02d01007387 */ /* 0x000fe80000100800 */
[----:B------:R0:W-:Y:S04]  /*c2570*/  STL.64 [R1+0x1218], R46 ;  /* 0x0012182e01007387 */ /* 0x0001e80000100a00 */
[----:B-1----:R-:W3:Y:S04]  /*c2580*/  LDL.LU R2, [R1+0x848] ;  /* 0x0008480001027983 */ /* 0x002ee80000300800 */
[----:B0-----:R-:W3:Y:S01]  /*c2590*/  LDL.LU R46, [R1+0x84c] ;  /* 0x00084c00012e7983 */ /* 0x001ee20000300800 */
[----:B------:R-:W-:-:S03]  /*c25a0*/  F2FP.SATFINITE.E4M3.F32.PACK_AB_MERGE_C R47, R43, R42, RZ ;  /* 0x0000002a2b2f723e */ /* 0x000fc600048070ff */
        /* <DEDUP_REMOVED lines=8> */
[----:B------:R-:W-:Y:S01]  /*c2630*/  STL [R1+0x589c], R47 ;  /* 0x00589c2f01007387 */ /* 0x000fe20000100800 */
[----:B----4-:R-:W-:-:S05]  /*c2640*/  F2FP.SATFINITE.E4M3.F32.PACK_AB_MERGE_C R54, R56, R52, RZ ;  /* 0x000000343836723e */ /* 0x010fca00048070ff */
[----:B------:R-:W-:Y:S04]  /*c2650*/  STL [R1+0x58d4], R54 ;  /* 0x0058d43601007387 */ /* 0x000fe80000100800 */
[----:B------:R-:W4:Y:S01]  /*c2660*/  LDL.LU R56, [R1+0x828] ;  /* 0x0008280001387983 */ /* 0x000f220000300800 */
[----:B------:R-:W-:-:S03]  /*c2670*/  F2FP.SATFINITE.E4M3.F32.PACK_AB_MERGE_C R57, R58, R57, RZ ;  /* 0x000000393a39723e */ /* 0x000fc600048070ff */
[----:B------:R-:W4:Y:S04]  /*c2680*/  LDL.LU R58, [R1+0x82c] ;  /* 0x00082c00013a7983 */ /* 0x000f280000300800 */
[----:B------:R0:W-:Y:S04]  /*c2690*/  STL.64 [R1+0x1210], R44 ;  /* 0x0012102c01007387 */ /* 0x0001e80000100a00 */
[----:B------:R-:W-:Y:S01]  /*c26a0*/  STL [R1+0x58dc], R57 ;  /* 0x0058dc3901007387 */ /* 0x000fe20000100800 */
[----:B------:R-:W-:Y:S02]  /*c26b0*/  F2FP.SATFINITE.E4M3.F32.PACK_AB_MERGE_C R9, R39, R9, RZ ;  /* 0x000000092709723e */ /* 0x000fe400048070ff */
[----:B0-----:R-:W-:-:S03]  /*c26c0*/  IADD3 R44, P1, R3, R32, RZ ;  /* 0x00000020032c7210 */ /* 0x001fc60007f3e0ff */
[----:B------:R0:W-:Y:S02]  /*c26d0*/  STL [R1+0x2a4], R9 ;  /* 0x0002a40901007387 */ /* 0x0001e40000100800 */
[----:B------:R-:W-:Y:S02]  /*c26e0*/  IMAD.X R45, R4, 0x1, R31, P1 ;  /* 0x00000001042d7824 */ /* 0x000fe400008e061f */
[----:B0-----:R-:W4:Y:S04]  /*c26f0*/  LDL.LU R9, [R1+0x810] ;  /* 0x0008100001097983 */ /* 0x001f280000300800 */
[----:B------:R-:W4:Y:S04]  /*c2700*/  LDL.LU R39, [R1+0x814] ;  /* 0x0008140001277983 */ /* 0x000f280000300800 */
[----:B------:R0:W-:Y:S01]  /*c2710*/  STL.64 [R1+0x1200], R44 ;  /* 0x0012002c01007387 */ /* 0x0001e20000100a00 */
[----:B------:R-:W-:-:S03]  /*c2720*/  IADD3 R60, P1, R3, R30, RZ ;  /* 0x0000001e033c7210 */ /* 0x000fc60007f3e0ff */
[----:B0-----:R-:W4:Y:S04]  /*c2730*/  LDL.LU R44, [R1+0x818] ;  /* 0x00081800012c7983 */ /* 0x001f280000300800 */
[----:B------:R-:W4:Y:S01]  /*c2740*/  LDL.LU R52, [R1+0x81c] ;  /* 0x00081c0001347983 */ /* 0x000f220000300800 */
[----:B------:R-:W-:Y:S01]  /*c2750*/  IMAD.X R61, R4, 0x1, R29, P1 ;  /* 0x00000001043d7824 */ /* 0x000fe200008e061d */
[----:B--2---:R-:W-:Y:S02]  /*c2760*/  F2FP.SATFINITE.E4M3.F32.PACK_AB_MERGE_C R53, R41, R40, RZ ;  /* 0x000000282935723e */ /* 0x004fe400048070ff */
[----:B------:R-:W2:Y:S04]  /*c2770*/  LDL.LU R40, [R1+0x800] ;  /* 0x0008000001287983 */ /* 0x000ea80000300800 */
[----:B------:R-:W2:Y:S01]  /*c2780*/  LDL.LU R41, [R1+0x804] ;  /* 0x0008040001297983 */ /* 0x000ea20000300800 */
[----:B------:R-:W-:-:S03]  /*c2790*/  F2FP.SATFINITE.E4M3.F32.PACK_AB_MERGE_C R49, R50, R59, RZ ;  /* 0x0000003b3231723e */ /* 0x000fc600048070ff */
[----:B------:R-:W-:Y:S04]  /*c27a0*/  STL [R1+0x5904], R53 ;  /* 0x0059043501007387 */ /* 0x000fe80000100800 */
[----:B------:R-:W-:Y:S01]  /*c27b0*/  STL [R1+0x5930], R49 ;  /* 0x0059303101007387 */ /* 0x000fe20000100800 */
[----:B---3--:R-:W-:-:S05]  /*c27c0*/  F2FP.SATFINITE.E4M3.F32.PACK_AB_MERGE_C R50, R46, R2, RZ ;  /* 0x000000022e32723e */ /* 0x008fca00048070ff */
[----:B------:R-:W-:Y:S04]  /*c27d0*/  STL [R1+0x592c], R50 ;  /* 0x00592c3201007387 */ /* 0x000fe80000100800 */
[----:B------:R-:W-:Y:S04]  /*c27e0*/  STL.64 [R1+0x1208], R60 ;  /* 0x0012083c01007387 */ /* 0x000fe80000100a00 */
[----:B------:R-:W3:Y:S01]  /*c27f0*/  LDL.LU R2, [R1+0x808] ;  /* 0x0008080001027983 */ /* 0x000ee20000300800 */
[----:B------:R-:W-:-:S03]  /*c2800*/  F2FP.SATFINITE.E4M3.F32.PACK_AB_MERGE_C R42, R43, R42, RZ ;  /* 0x0000002a2b2a723e */ /* 0x000fc600048070ff */
[----:B------:R-:W3:Y:S04]  /*c2810*/  LDL.LU R46, [R1+0x80c] ;  /* 0x00080c00012e7983 */ /* 0x000ee80000300800 */
[----:B------:R0:W-:Y:S04]  /*c2820*/  STL [R1+0x258], R42 ;  /* 0x0002582a01007387 */ /* 0x0001e80000100800 */
[----:B0-----:R-:W3:Y:S04]  /*c2830*/  LDL.LU R42, [R1+0x1e90] ;  /* 0x001e9000012a7983 */ /* 0x001ee80000300800 */
[----:B------:R-:W3:Y:S01]  /*c2840*/  LDL.LU R43, [R1+0x1e94] ;  /* 0x001e9400012b7983 */ /* 0x000ee20000300800 */
[----:B------:R-:W-:-:S02]  /*c2850*/  IADD3 R48, P1, R3, R28, RZ ;  /* 0x0000001c03307210 */ /* 0x000fc40007f3e0ff */
[----:B------:R-:W-:-:S03]  /*c2860*/  F2FP.SATFINITE.E4M3.F32.PACK_AB_MERGE_C R47, R55, R51, RZ ;  /* 0x00000033372f723e */ /* 0x000fc600048070ff */
[----:B------:R-:W-:Y:S01]  /*c2870*/  IMAD.X R49, R4, 0x1, R27, P1 ;  /* 0x0000000104317824 */ /* 0x000fe200008e061b */
[----:B------:R-:W-:Y:S02]  /*c2880*/  F2FP.SATFINITE.E4M3.F32.PACK_AB_MERGE_C R45, R8, R0, RZ ;  /* 0x00000000082d723e */ /* 0x000fe400048070ff */
[----:B------:R-:W3:Y:S04]  /*c2890*/  LDL.LU R0, [R1+0x1e98] ;  /* 0x001e980001007983 */ /* 0x000ee80000300800 */
[----:B------:R0:W-:Y:S04]  /*c28a0*/  STL.64 [R1+0x11f8], R48 ;  /* 0x0011f83001007387 */ /* 0x0001e80000100a00 */
[----:B------:R-:W-:Y:S04]  /*c28b0*/  STL [R1+0x260], R47 ;  /* 0x0002602f01007387 */ /* 0x000fe80000100800 */
[----:B------:R-:W3:Y:S01]  /*c28c0*/  LDL.LU R8, [R1+0x1e9c] ;  /* 0x001e9c0001087983 */ /* 0x000ee20000300800 */
[----:B0-----:R-:W-:-:S03]  /*c28d0*/  IADD3 R48, P1, R3, R26, RZ ;  /* 0x0000001a03307210 */ /* 0x001fc60007f3e0ff */
[----:B------:R-:W-:Y:S02]  /*c28e0*/  STL [R1+0x164], R45 ;  /* 0x0001642d01007387 */ /* 0x000fe40000100800 */
[----:B------:R-:W-:Y:S01]  /*c28f0*/  IMAD.X R49, R4, 0x1, R25, P1 ;  /* 0x0000000104317824 */ /* 0x000fe200008e0619 */
[----:B------:R-:W-:-:S04]  /*c2900*/  IADD3 R60, P1, R3, R24, RZ ;  /* 0x00000018033c7210 */ /* 0x000fc80007f3e0ff */
[----:B------:R0:W-:Y:S01]  /*c2910*/  STL.64 [R1+0x11e0], R48 ;  /* 0x0011e03001007387 */ /* 0x0001e20000100a00 */
[----:B------:R-:W-:-:S03]  /*c2920*/  IMAD.X R61, R4, 0x1, R23, P1 ;  /* 0x00000001043d7824 */ /* 0x000fc600008e0617 */
[----:B0-----:R-:W3:Y:S04]  /*c2930*/  LDL.LU R48, [R1+0x1e80] ;  /* 0x001e800001307983 */ /* 0x001ee80000300800 */
[----:B------:R-:W3:Y:S01]  /*c2940*/  LDL.LU R51, [R1+0x1e84] ;  /* 0x001e840001337983 */ /* 0x000ee20000300800 */
[----:B----4-:R-:W-:-:S03]  /*c2950*/  F2FP.SATFINITE.E4M3.F32.PACK_AB_MERGE_C R53, R58, R56, RZ ;  /* 0x000000383a35723e */ /* 0x010fc600048070ff */
[----:B------:R-:W4:Y:S04]  /*c2960*/  LDL.LU R56, [R1+0x1e88] ;  /* 0x001e880001387983 */ /* 0x000f280000300800 */
[----:B------:R-:W4:Y:S04]  /*c2970*/  LDL.LU R58, [R1+0x1e8c] ;  /* 0x001e8c00013a7983 */ /* 0x000f280000300800 */
[----:B------:R-:W-:Y:S01]  /*c2980*/  STL [R1+0x5940], R53 ;  /* 0x0059403501007387 */ /* 0x000fe20000100800 */
[----:B------:R-:W-:-:S05]  /*c2990*/  F2FP.SATFINITE.E4M3.F32.PACK_AB_MERGE_C R54, R39, R9, RZ ;  /* 0x000000092736723e */ /* 0x000fca00048070ff */
[----:B------:R-:W-:Y:S04]  /*c29a0*/  STL [R1+0x594c], R54 ;  /* 0x00594c3601007387 */ /* 0x000fe80000100800 */
[----:B------:R-:W4:Y:S04]  /*c29b0*/  LDL.LU R9, [R1+0x7f0] ;  /* 0x0007f00001097983 */ /* 0x000f280000300800 */
[----:B------:R-:W4:Y:S04]  /*c29c0*/  LDL.LU R39, [R1+0x7f4] ;  /* 0x0007f40001277983 */ /* 0x000f280000300800 */
[----:B------:R0:W-:Y:S02]  /*c29d0*/  STL.64 [R1+0x11f0], R60 ;  /* 0x0011f03c01007387 */ /* 0x0001e40000100a00 */
[----:B0-----:R-:W-:-:S05]  /*c29e0*/  F2FP.SATFINITE.E4M3.F32.PACK_AB_MERGE_C R61, R52, R44, RZ ;  /* 0x0000002c343d723e */ /* 0x001fca00048070ff */
[----:B------:R-:W-:Y:S01]  /*c29f0*/  STL [R1+0x5950], R61 ;  /* 0x0059503d01007387 */ /* 0x000fe20000100800 */
[----:B--2---:R-:W-:Y:S02]  /*c2a00*/  F2FP.SATFINITE.E4M3.F32.PACK_AB_MERGE_C R44, R41, R40, RZ ;  /* 0x00000028292c723e */ /* 0x004fe400048070ff */
[----:B------:R-:W-:-:S03]  /*c2a10*/  IADD3 R40, P1, R3, R22, RZ ;  /* 0x0000001603287210 */ /* 0x000fc60007f3e0ff */
[----:B------:R-:W-:Y:S02]  /*c2a20*/  STL [R1+0xc0], R44 ;  /* 0x0000c02c01007387 */ /* 0x000fe40000100800 */
[----:B------:R-:W-:Y:S02]  /*c2a30*/  IMAD.X R41, R4, 0x1, R21, P1 ;  /* 0x0000000104297824 */ /* 0x000fe400008e0615 */
[----:B------:R-:W2:Y:S04]  /*c2a40*/  LDL.LU R60, [R1+0x7f8] ;  /* 0x0007f800013c7983 */ /* 0x000ea80000300800 */
[----:B------:R-:W2:Y:S04]  /*c2a50*/  LDL.LU R59, [R1+0x7fc] ;  /* 0x0007fc00013b7983 */ /* 0x000ea80000300800 */
[----:B------:R0:W-:Y:S04]  /*c2a60*/  STL.64 [R1+0x11d8], R40 ;  /* 0x0011d82801007387 */ /* 0x0001e80000100a00 */
[----:B0-----:R-:W2:Y:S04]  /*c2a70*/  LDL.LU R40, [R1+0x7e0] ;  /* 0x0007e00001287983 */ /* 0x001ea80000300800 */
[----:B------:R-:W2:Y:S01]  /*c2a80*/  LDL.LU R41, [R1+0x7e4] ;  /* 0x0007e40001297983 */ /* 0x000ea20000300800 */
[----:B---3--:R-:W-:-:S05]  /*c2a90*/  F2FP.SATFINITE.E4M3.F32.PACK_AB_MERGE_C R44, R46, R2, RZ ;  /* 0x000000022e2c723e */ /* 0x008fca00048070ff */
        /* <DEDUP_REMOVED lines=8> */
[----:B------:R-:W-:-:S03]  /*c2b20*/  IADD3 R44, P1, R3, R18, RZ ;  /* 0x00000012032c7210 */ /* 0x000fc60007f3e0ff */
[----:B------:R-:W3:Y:S01]  /*c2b30*/  LDL.LU R2, [R1+0x7d0] ;  /* 0x0007d00001027983 */ /* 0x000ee20000300800 */
[----:B------:R-:W-:-:S03]  /*c2b40*/  F2FP.SATFINITE.E4M3.F32.PACK_AB_MERGE_C R0, R8, R0, RZ ;  /* 0x000000000800723e */ /* 0x000fc600048070ff */
[----:B------:R-:W3:Y:S01]  /*c2b50*/  LDL.LU R46, [R1+0x7d4] ;  /* 0x0007d400012e7983 */ /* 0x000ee20000300800 */
[----:B------:R-:W-:-:S03]  /*c2b60*/  IMAD.X R45, R4, 0x1, R17, P1 ;  /* 0x00000001042d7824 */ /* 0x000fc600008e0611 */
[----:B------:R0:W-:Y:S04]  /*c2b70*/  STL [R1+0x6c], R0 ;  /* 0x00006c0001007387 */ /* 0x0001e80000100800 */
[----:B------:R-:W3:Y:S04]  /*c2b80*/  LDL.LU R55, [R1+0x7d8] ;  /* 0x0007d80001377983 */ /* 0x000ee80000300800 */
[----:B------:R-:W3:Y:S04]  /*c2b90*/  LDL.LU R52, [R1+0x7dc] ;  /* 0x0007dc0001347983 */ /* 0x000ee80000300800 */
[----:B0-----:R-:W3:Y:S01]  /*c2ba0*/  LDL.LU R0, [R1+0x7c0] ;  /* 0x0007c00001007983 */ /* 0x001ee20000300800 */
[----:B------:R-:W-:-:S03]  /*c2bb0*/  F2FP.SATFINITE.E4M3.F32.PACK_AB_MERGE_C R48, R51, R48, RZ ;  /* 0x000000303330723e */ /* 0x000fc600048070ff */
[----:B------:R0:W-:Y:S04]  /*c2bc0*/  STL.64 [R1+0x11e8], R44 ;  /* 0x0011e82c01007387 */ /* 0x0001e80000100a00 */
[----:B------:R-:W3:Y:S01]  /*c2bd0*/  LDL.LU R8, [R1+0x7c4] ;  /* 0x0007c40001087983 */ /* 0x000ee20000300800 */
[----:B------:R-:W-:Y:S01]  /*c2be0*/  VIADD R3, R3, UR6 ;  /* 0x0000000603037c36 */ /* 0x000fe20008000000 */
[----:B------:R-:W-:Y:S02]  /*c2bf0*/  ULDC UR6, c[0x0][0x248] ;  /* 0x0000920000067ab9 */ /* 0x000fe40000000800 */
[----:B------:R-:W-:Y:S01]  /*c2c00*/  STL [R1+0x59a0], R48 ;  /* 0x0059a03001007387 */ /* 0x000fe20000100800 */
[----:B----4-:R-:W-:-:S03]  /*c2c10*/  F2FP.SATFINITE.E4M3.F32.PACK_AB_MERGE_C R51, R58, R56, RZ ;  /* 0x000000383a33723e */ /* 0x010fc600048070ff */
[----:B------:R-:W4:Y:S04]  /*c2c20*/  LDL.LU R56, [R1+0x7c8] ;  /* 0x0007c80001387983 */ /* 0x000f280000300800 */
[----:B------:R-:W4:Y:S01]  /*c2c30*/  LDL.LU R58, [R1+0x7cc] ;  /* 0x0007cc00013a7983 */ /* 0x000f220000300800 */
[----:B0-----:R-:W-:Y:S02]  /*c2c40*/  IADD3 R44, P1, R3, R16, RZ ;  /* 0x00000010032c7210 */ /* 0x001fe40007f3e0ff */
[----:B------:R-:W-:-:S05]  /*c2c50*/  F2FP.SATFINITE.E4M3.F32.PACK_AB_MERGE_C R4, R39, R9, RZ ;  /* 0x000000092704723e */ /* 0x000fca00048070ff */
[----:B------:R0:W-:Y:S04]  /*c2c60*/  STL [R1+0xc], R4 ;  /* 0x00000c0401007387 */ /* 0x0001e80000100800 */
[----:B------:R-:W4:Y:S04]  /*c2c70*/  LDL.LU R9, [R1+0x7b0] ;  /* 0x0007b00001097983 */ /* 0x000f280000300800 */
[----:B------:R-:W4:Y:S01]  /*c2c80*/  LDL.LU R39, [R1+0x7b4] ;  /* 0x0007b40001277983 */ /* 0x000f220000300800 */
[----:B0-----:R-:W-:-:S05]  /*c2c90*/  SHF.R.S32.HI R4, RZ, 0x1f, R3 ;  /* 0x0000001fff047819 */ /* 0x001fca0000011403 */
[----:B------:R-:W-:-:S05]  /*c2ca0*/  IMAD.X R45, R4, 0x1, R38, P1 ;  /* 0x00000001042d7824 */ /* 0x000fca00008e0626 */
[----:B------:R2:W-:Y:S04]  /*c2cb0*/  STL.64 [R1+0x11c8], R44 ;  /* 0x0011c82c01007387 */ /* 0x0005e80000100a00 */
[----:B------:R-:W4:Y:S01]  /*c2cc0*/  LDL.LU R47, [R1+0x7b8] ;  /* 0x0007b800012f7983 */ /* 0x000f220000300800 */
[----:B--2---:R-:W-:-:S05]  /*c2cd0*/  F2FP.SATFINITE.E4M3.F32.PACK_AB_MERGE_C R44, R59, R60, RZ ;  /* 0x0000003c3b2c723e */ /* 0x004fca00048070ff */
[----:B------:R-:W-:Y:S04]  /*c2ce0*/  STL [R1+0x10], R44 ;  /* 0x0000102c01007387 */ /* 0x000fe80000100800 */
[----:B------:R-:W2:Y:S01]  /*c2cf0*/  LDL.LU R45, [R1+0x7bc] ;  /* 0x0007bc00012d7983 */ /* 0x000ea20000300800 */
[----:B------:R-:W-:-:S05]  /*c2d00*/  F2FP.SATFINITE.E4M3.F32.PACK_AB_MERGE_C R40, R41, R40, RZ ;  /* 0x000000282928723e */ /* 0x000fca00048070ff */
[----:B------:R0:W-:Y:S04]  /*c2d10*/  STL [R1+0x7f0], R40 ;  /* 0x0007f02801007387 */ /* 0x0001e80000100800 */
[----:B0-----:R-:W2:Y:S04]  /*c2d20*/  LDL.LU R40, [R1+0x7a0] ;  /* 0x0007a00001287983 */ /* 0x001ea80000300800 */
[----:B------:R-:W2:Y:S01]  /*c2d30*/  LDL.LU R41, [R1+0x7a4] ;  /* 0x0007a40001297983 */ /* 0x000ea20000300800 */
[----:B---3--:R-:W-:-:S03]  /*c2d40*/  F2FP.SATFINITE.E4M3.F32.PACK_AB_MERGE_C R44, R43, R42, RZ ;  /* 0x0000002a2b2c723e */ /* 0x008fc600048070ff */
[----:B------:R-:W3:Y:S04]  /*c2d50*/  LDL.LU R42, [R1+0x7a8] ;  /* 0x0007a800012a7983 */ /* 0x000ee80000300800 */
[----:B------:R-:W3:Y:S01]  /*c2d60*/  LDL.LU R43, [R1+0x7ac] ;  /* 0x0007ac00012b7983 */ /* 0x000ee20000300800 */
[----:B------:R-:W-:-:S05]  /*c2d70*/  IADD3 R48, P1, R3, R15, RZ ;  /* 0x0000000f03307210 */ /* 0x000fca0007f3e0ff */
[----:B------:R-:W-:Y:S01]  /*c2d80*/  IMAD.X R49, R4, 0x1, R37, P1 ;  /* 0x0000000104317824 */ /* 0x000fe200008e0625 */
[----:B------:R-:W-:-:S04]  /*c2d90*/  F2FP.SATFINITE.E4M3.F32.PACK_AB_MERGE_C R2, R46, R2, RZ ;  /* 0x000000022e02723e */ /* 0x000fc800048070ff */
[----:B------:R0:W-:Y:S04]  /*c2da0*/  STL.64 [R1+0x11c0], R48 ;  /* 0x0011c03001007387 */ /* 0x0001e80000100a00 */
[----:B------:R1:W-:Y:S04]  /*c2db0*/  STL [R1+0x7f4], R44 ;  /* 0x0007f42c01007387 */ /* 0x0003e80000100800 */
[----:B------:R-:W3:Y:S01]  /*c2dc0*/  LDL.LU R60, [R1+0x790] ;  /* 0x00079000013c7983 */ /* 0x000ee20000300800 */
[----:B0-----:R-:W-:-:S03]  /*c2dd0*/  IADD3 R48, P1, R3, R14, RZ ;  /* 0x0000000e03307210 */ /* 0x001fc60007f3e0ff */
[----:B------:R-:W3:Y:S02]  /*c2de0*/  LDL.LU R59, [R1+0x794] ;  /* 0x00079400013b7983 */ /* 0x000ee40000300800 */
[----:B------:R-:W-:Y:S02]  /*c2df0*/  IMAD.X R49, R4, 0x1, R13, P1 ;  /* 0x0000000104317824 */ /* 0x000fe400008e060d */
[----:B------:R0:W-:Y:S01]  /*c2e00*/  STL [R1+0x7d0], R2 ;  /* 0x0007d00201007387 */ /* 0x0001e20000100800 */
[----:B-1----:R-:W-:-:S03]  /*c2e10*/  F2FP.SATFINITE.E4M3.F32.PACK_AB_MERGE_C R44, R8, R0, RZ ;  /* 0x00000000082c723e */ /* 0x002fc600048070ff */
[----:B0-----:R-:W3:Y:S04]  /*c2e20*/  LDL.LU R2, [R1+0x798] ;  /* 0x0007980001027983 */ /* 0x001ee80000300800 */
[----:B------:R-:W3:Y:S04]  /*c2e30*/  LDL.LU R46, [R1+0x79c] ;  /* 0x00079c00012e7983 */ /* 0x000ee80000300800 */
[----:B------:R0:W-:Y:S04]  /*c2e40*/  STL.64 [R1+0x11b0], R48 ;  /* 0x0011b03001007387 */ /* 0x0001e80000100a00 */
[----:B------:R-:W3:Y:S01]  /*c2e50*/  LDL.LU R0, [R1+0x780] ;  /* 0x0007800001007983 */ /* 0x000ee20000300800 */
[----:B0-----:R-:W-:-:S05]  /*c2e60*/  F2FP.SATFINITE.E4M3.F32.PACK_AB_MERGE_C R48, R52, R55, RZ ;  /* 0x000000373430723e */ /* 0x001fca00048070ff */
[----:B------:R0:W-:Y:S04]  /*c2e70*/  STL [R1+0x7d4], R48 ;  /* 0x0007d43001007387 */ /* 0x0001e80000100800 */
[----:B------:R-:W3:Y:S01]  /*c2e80*/  LDL.LU R8, [R1+0x784] ;  /* 0x0007840001087983 */ /* 0x000ee20000300800 */
[----:B0-----:R-:W-:-:S03]  /*c2e90*/  IADD3 R48, P1, R3, R12, RZ ;  /* 0x0000000c03307210 */ /* 0x001fc60007f3e0ff */
[----:B------:R-:W-:Y:S04]  /*c2ea0*/  STL [R1+0x7c0], R44 ;  /* 0x0007c02c01007387 */ /* 0x000fe80000100800 */
[----:B------:R4:W-:Y:S01]  /*c2eb0*/  STL.64 [R1+0x59f8], R12 ;  /* 0x0059f80c01007387 */ /* 0x0009e20000100a00 */
[----:B------:R-:W-:-:S03]  /*c2ec0*/  IMAD.X R49, R4, 0x1, R11, P1 ;  /* 0x0000000104317824 */ /* 0x000fc600008e060b */
[----:B------:R-:W3:Y:S04]  /*c2ed0*/  LDL.LU R55, [R1+0x788] ;  /* 0x0007880001377983 */ /* 0x000ee80000300800 */
[----:B------:R-:W3:Y:S01]  /*c2ee0*/  LDL.LU R52, [R1+0x78c] ;  /* 0x00078c0001347983 */ /* 0x000ee20000300800 */
[----:B----4-:R-:W-:-:S03]  /*c2ef0*/  F2FP.SATFINITE.E4M3.F32.PACK_AB_MERGE_C R12, R58, R56, RZ ;  /* 0x000000383a0c723e */ /* 0x010fc600048070ff */
[----:B------:R-:W-:Y:S04]  /*c2f00*/  STL.64 [R1+0x11b8], R48 ;  /* 0x0011b83001007387 */ /* 0x000fe80000100a00 */
[----:B------:R0:W-:Y:S04]  /*c2f10*/  STL [R1+0x7c4], R12 ;  /* 0x0007c40c01007387 */ /* 0x0001e80000100800 */
[----:B------:R-:W4:Y:S04]  /*c2f20*/  LDL.LU R56, [R1+0x770] ;  /* 0x0007700001387983 */ /* 0x000f280000300800 */
[----:B------:R-:W4:Y:S01]  /*c2f30*/  LDL.LU R58, [R1+0x774] ;  /* 0x00077400013a7983 */ /* 0x000f220000300800 */
[----:B0-----:R-:W-:-:S03]  /*c2f40*/  F2FP.SATFINITE.E4M3.F32.PACK_AB_MERGE_C R12, R39, R9, RZ ;  /* 0x00000009270c723e */ /* 0x001fc600048070ff */
[----:B------:R-:W4:Y:S04]  /*c2f50*/  LDL.LU R9, [R1+0x778] ;  /* 0x0007780001097983 */ /* 0x000f280000300800 */
[----:B------:R-:W4:Y:S04]  /*c2f60*/  LDL.LU R39, [R1+0x77c] ;  /* 0x00077c0001277983 */ /* 0x000f280000300800 */
[----:B------:R0:W-:Y:S02]  /*c2f70*/  STL [R1+0x434], R12 ;  /* 0x0004340c01007387 */ /* 0x0001e40000100800 */
        /* <DEDUP_REMOVED lines=12> */
[----:B---3--:R-:W-:Y:S02]  /*c3040*/  F2FP.SATFINITE.E4M3.F32.PACK_AB_MERGE_C R12, R43, R42, RZ ;  /* 0x0000002a2b0c723e */ /* 0x008fe400048070ff */
[----:B------:R-:W3:Y:S04]  /*c3050*/  LDL.LU R42, [R1+0x768] ;  /* 0x00076800012a7983 */ /* 0x000ee80000300800 */
[----:B------:R-:W3:Y:S04]  /*c3060*/  LDL.LU R43, [R1+0x76c] ;  /* 0x00076c00012b7983 */ /* 0x000ee80000300800 */
[----:B------:R0:W-:Y:S02]  /*c3070*/  STL [R1+0x314], R12 ;  /* 0x0003140c01007387 */ /* 0x0001e40000100800 */
[----:B0-----:R-:W-:-:S02]  /*c3080*/  IADD3 R12, P1, R3, R36, RZ ;  /* 0x00000024030c7210 */ /* 0x001fc40007f3e0ff */
[----:B------:R-:W-:-:S03]  /*c3090*/  F2FP.SATFINITE.E4M3.F32.PACK_AB_MERGE_C R45, R59, R60, RZ ;  /* 0x0000003c3b2d723e */ /* 0x000fc600048070ff */
[----:B------:R-:W-:Y:S02]  /*c30a0*/  IMAD.X R13, R4, 0x1, R35, P1 ;  /* 0x00000001040d7824 */ /* 0x000fe400008e0623 */
[----:B------:R0:W-:Y:S02]  /*c30b0*/  STL [R1+0x58a4], R45 ;  /* 0x0058a42d01007387 */ /* 0x0001e40000100800 */
[----:B0-----:R-:W-:Y:S02]  /*c30c0*/  F2FP.SATFINITE.E4M3.F32.PACK_AB_MERGE_C R45, R46, R2, RZ ;  /* 0x000000022e2d723e */ /* 0x001fe400048070ff */
[----:B------:R-:W3:Y:S04]  /*c30d0*/  LDL.LU R2, [R1+0x750] ;  /* 0x0007500001027983 */ /* 0x000ee80000300800 */
[----:B------:R-:W3:Y:S04]  /*c30e0*/  LDL.LU R46, [R1+0x754] ;  /* 0x00075400012e7983 */ /* 0x000ee80000300800 */
[----:B------:R0:W-:Y:S04]  /*c30f0*/  STL.64 [R1+0x1198], R12 ;  /* 0x0011980c01007387 */ /* 0x0001e80000100a00 */
[----:B------:R-:W-:Y:S01]  /*c3100*/  STL [R1+0x58e0], R45 ;  /* 0x0058e02d01007387 */ /* 0x000fe20000100800 */
[----:B0-----:R-:W-:-:S02]  /*c3110*/  IADD3 R12, P1, R3, R34, RZ ;  /* 0x00000022030c7210 */ /* 0x001fc40007f3e0ff */
[----:B------:R-:W-:-:S03]  /*c3120*/  F2FP.SATFINITE.E4M3.F32.PACK_AB_MERGE_C R60, R8, R0, RZ ;  /* 0x00000000083c723e */ /* 0x000fc600048070ff */
[----:B------:R-:W-:Y:S02]  /*c3130*/  IMAD.X R13, R4, 0x1, R33, P1 ;  /* 0x00000001040d7824 */ /* 0x000fe400008e0621 */
[----:B------:R-:W-:Y:S04]  /*c3140*/  STL [R1+0x58e4], R60 ;  /* 0x0058e43c01007387 */ /* 0x000fe80000100800 */
[----:B------:R-:W3:Y:S04]  /*c3150*/  LDL.LU R0, [R1+0x758] ;  /* 0x0007580001007983 */ /* 0x000ee80000300800 */
[----:B------:R-:W3:Y:S04]  /*c3160*/  LDL.LU R8, [R1+0x75c] ;  /* 0x00075c0001087983 */ /* 0x000ee80000300800 */
[----:B------:R0:W-:Y:S01]  /*c3170*/  STL.64 [R1+0x1190], R12 ;  /* 0x0011900c01007387 */ /* 0x0001e20000100a00 */
[----:B------:R-:W-:-:S02]  /*c3180*/  F2FP.SATFINITE.E4M3.F32.PACK_AB_MERGE_C R59, R52, R55, RZ ;  /* 0x00000037343b723e */ /* 0x000fc400048070ff */
[----:B0-----:R-:W-:-:S03]  /*c3190*/  IADD3 R12, P1, R3, R32, RZ ;  /* 0x00000020030c7210 */ /* 0x001fc60007f3e0ff */
[----:B------:R-:W-:Y:S01]  /*c31a0*/  STL [R1+0x58e8], R59 ;  /* 0x0058e83b01007387 */ /* 0x000fe20000100800 */
[----:B----4-:R-:W-:Y:S01]  /*c31b0*/  F2FP.SATFINITE.E4M3.F32.PACK_AB_MERGE_C R44, R58, R56, RZ ;  /* 0x000000383a2c723e */ /* 0x010fe200048070ff */
[----:B------:R-:W-:-:S04]  /*c31c0*/  IMAD.X R13, R4, 0x1, R31, P1 ;  /* 0x00000001040d7824 */ /* 0x000fc800008e061f */
[----:B------:R0:W-:Y:S01]  /*c31d0*/  STL [R1+0x26c], R44 ;  /* 0x00026c2c01007387 */ /* 0x0001e20000100800 */
[----:B------:R-:W-:-:S03]  /*c31e0*/  F2FP.SATFINITE.E4M3.F32.PACK_AB_MERGE_C R9, R39, R9, RZ ;  /* 0x000000092709723e */ /* 0x000fc600048070ff */
[----:B0-----:R-:W4:Y:S04]  /*c31f0*/  LDL.LU R44, [R1+0x740] ;  /* 0x00074000012c7983 */ /* 0x001f280000300800 */
[----:B------:R-:W4:Y:S04]  /*c3200*/  LDL.LU R53, [R1+0x744] ;  /* 0x0007440001357983 */ /* 0x000f280000300800 */
[----:B------:R0:W-:Y:S04]  /*c3210*/  STL.64 [R1+0x1180], R12 ;  /* 0x0011800c01007387 */ /* 0x0001e80000100a00 */
[----:B------:R1:W-:Y:S04]  /*c3220*/  STL [R1+0x270], R9 ;  /* 0x0002700901007387 */ /* 0x0003e80000100800 */
[----:B------:R-:W4:Y:S04]  /*c3230*/  LDL.LU R61, [R1+0x748] ;  /* 0x00074800013d7983 */ /* 0x000f280000300800 */
[----:B------:R-:W4:Y:S01]  /*c3240*/  LDL.LU R54, [R1+0x74c] ;  /* 0x00074c0001367983 */ /* 0x000f220000300800 */
[----:B0-----:R-:W-:-:S03]  /*c3250*/  IADD3 R12, P1, R3, R30, RZ ;  /* 0x0000001e030c7210 */ /* 0x001fc60007f3e0ff */
[----:B------:R-:W4:Y:S04]  /*c3260*/  LDL.LU R57, [R1+0x730] ;  /* 0x0007300001397983 */ /* 0x000f280000300800 */
[----:B------:R-:W4:Y:S01]  /*c3270*/  LDL.LU R47, [R1+0x734] ;  /* 0x00073400012f7983 */ /* 0x000f220000300800 */
[----:B------:R-:W-:Y:S01]  /*c3280*/  IMAD.X R13, R4, 0x1, R29, P1 ;  /* 0x00000001040d7824 */ /* 0x000fe200008e061d */
[----:B--2---:R-:W-:-:S05]  /*c3290*/  F2FP.SATFINITE.E4M3.F32.PACK_AB_MERGE_C R49, R41, R40, RZ ;  /* 0x000000282931723e */ /* 0x004fca00048070ff */
[----:B------:R-:W-:Y:S04]  /*c32a0*/  STL [R1+0x5934], R49 ;  /* 0x0059343101007387 */ /* 0x000fe80000100800 */
[----:B-1----:R-:W2:Y:S04]  /*c32b0*/  LDL.LU R9, [R1+0x738] ;  /* 0x0007380001097983 */ /* 0x002ea80000300800 */
[----:B------:R-:W2:Y:S04]  /*c32c0*/  LDL.LU R39, [R1+0x73c] ;  /* 0x00073c0001277983 */ /* 0x000ea80000300800 */
[----:B------:R0:W-:Y:S04]  /*c32d0*/  STL.64 [R1+0x1188], R12 ;  /* 0x0011880c01007387 */ /* 0x0001e80000100a00 */
[----:B------:R-:W2:Y:S04]  /*c32e0*/  LDL.LU R55, [R1+0x720] ;  /* 0x0007200001377983 */ /* 0x000ea80000300800 */
[----:B------:R-:W2:Y:S04]  /*c32f0*/  LDL.LU R52, [R1+0x724] ;  /* 0x0007240001347983 */ /* 0x000ea80000300800 */
[----:B------:R-:W2:Y:S01]  /*c3300*/  LDL.LU R40, [R1+0x728] ;  /* 0x0007280001287983 */ /* 0x000ea20000300800 */
[----:B---3--:R-:W-:-:S03]  /*c3310*/  F2FP.SATFINITE.E4M3.F32.PACK_AB_MERGE_C R50, R43, R42, RZ ;  /* 0x0000002a2b32723e */ /* 0x008fc600048070ff */
[----:B------:R-:W3:Y:S04]  /*c3320*/  LDL.LU R42, [R1+0x72c] ;  /* 0x00072c00012a7983 */ /* 0x000ee80000300800 */
[----:B------:R-:W3:Y:S04]  /*c3330*/  LDL.LU R41, [R1+0x1e70] ;  /* 0x001e700001297983 */ /* 0x000ee80000300800 */
[----:B------:R-:W3:Y:S01]  /*c3340*/  LDL.LU R43, [R1+0x1e74] ;  /* 0x001e7400012b7983 */ /* 0x000ee20000300800 */
[----:B0-----:R-:W-:-:S03]  /*c3350*/  IADD3 R12, P1, R3, R28, RZ ;  /* 0x0000001c030c7210 */ /* 0x001fc60007f3e0ff */
[----:B------:R-:W-:Y:S02]  /*c3360*/  STL [R1+0x5938], R50 ;  /* 0x0059383201007387 */ /* 0x000fe40000100800 */
[----:B------:R-:W-:Y:S01]  /*c3370*/  IMAD.X R13, R4, 0x1, R27, P1 ;  /* 0x00000001040d7824 */ /* 0x000fe200008e061b */
[----:B------:R-:W-:-:S05]  /*c3380*/  F2FP.SATFINITE.E4M3.F32.PACK_AB_MERGE_C R49, R46, R2, RZ ;  /* 0x000000022e31723e */ /* 0x000fca00048070ff */
[----:B------:R-:W-:Y:S04]  /*c3390*/  STL [R1+0x5944], R49 ;  /* 0x0059443101007387 */ /* 0x000fe80000100800 */
[----:B------:R-:W3:Y:S04]  /*c33a0*/  LDL.LU R56, [R1+0x1e78] ;  /* 0x001e780001387983 */ /* 0x000ee80000300800 */
[----:B------:R-:W3:Y:S04]  /*c33b0*/  LDL.LU R58, [R1+0x1e7c] ;  /* 0x001e7c00013a7983 */ /* 0x000ee80000300800 */
[----:B------:R0:W-:Y:S04]  /*c33c0*/  STL.64 [R1+0x1178], R12 ;  /* 0x0011780c01007387 */ /* 0x0001e80000100a00 */
[----:B------:R-:W3:Y:S04]  /*c33d0*/  LDL.LU R2, [R1+0x1e60] ;  /* 0x001e600001027983 */ /* 0x000ee80000300800 */
[----:B------:R-:W3:Y:S01]  /*c33e0*/  LDL.LU R46, [R1+0x1e64] ;  /* 0x001e6400012e7983 */ /* 0x000ee20000300800 */
[----:B0-----:R-:W-:-:S02]  /*c33f0*/  IADD3 R12, P1, R3, R26, RZ ;  /* 0x0000001a030c7210 */ /* 0x001fc40007f3e0ff */
[----:B------:R-:W-:Y:S02]  /*c3400*/  F2FP.SATFINITE.E4M3.F32.PACK_AB_MERGE_C R50, R8, R0, RZ ;  /* 0x000000000832723e */ /* 0x000fe400048070ff */
[----:B------:R-:W3:Y:S01]  /*c3410*/  LDL.LU R0, [R1+0x1e68] ;  /* 0x001e680001007983 */ /* 0x000ee20000300800 */
[----:B------:R-:W-:-:S03]  /*c3420*/  IMAD.X R13, R4, 0x1, R25, P1 ;  /* 0x00000001040d7824 */ /* 0x000fc600008e0619 */
[----:B------:R-:W3:Y:S04]  /*c3430*/  LDL.LU R8, [R1+0x1e6c] ;  /* 0x001e6c0001087983 */ /* 0x000ee80000300800 */
[----:B------:R0:W-:Y:S01]  /*c3440*/  STL [R1+0x5948], R50 ;  /* 0x0059483201007387 */ /* 0x0001e20000100800 */
[----:B----4-:R-:W-:-:S05]  /*c3450*/  F2FP.SATFINITE.E4M3.F32.PACK_AB_MERGE_C R53, R53, R44, RZ ;  /* 0x0000002c3535723e */ /* 0x010fca00048070ff */
[----:B------:R-:W-:Y:S01]  /*c3460*/  STL [R1+0x5978], R53 ;  /* 0x0059783501007387 */ /* 0x000fe20000100800 */
[----:B------:R-:W-:-:S05]  /*c3470*/  F2FP.SATFINITE.E4M3.F32.PACK_AB_MERGE_C R49, R54, R61, RZ ;  /* 0x0000003d3631723e */ /* 0x000fca00048070ff */
[----:B------:R-:W-:Y:S04]  /*c3480*/  STL [R1+0x5988], R49 ;  /* 0x0059883101007387 */ /* 0x000fe80000100800 */
[----:B------:R1:W-:Y:S01]  /*c3490*/  STL.64 [R1+0x1168], R12 ;  /* 0x0011680c01007387 */ /* 0x0003e20000100a00 */
[----:B0-----:R-:W-:Y:S02]  /*c34a0*/  F2FP.SATFINITE.E4M3.F32.PACK_AB_MERGE_C R50, R47, R57, RZ ;  /* 0x000000392f32723e */ /* 0x001fe400048070ff */
[----:B-1----:R-:W-:-:S03]  /*c34b0*/  IADD3 R12, P1, R3, R24, RZ ;  /* 0x00000018030c7210 */ /* 0x002fc60007f3e0ff */
[----:B------:R-:W-:Y:S02]  /*c34c0*/  STL.64 [R1+0x5998], R50 ;  /* 0x0059983201007387 */ /* 0x000fe40000100a00 */
[----:B------:R-:W-:Y:S01]  /*c34d0*/  IMAD.X R13, R4, 0x1, R23, P1 ;  /* 0x00000001040d7824 */ /* 0x000fe200008e0617 */
[----:B--2---:R-:W-:Y:S02]  /*c34e0*/  F2FP.SATFINITE.E4M3.F32.PACK_AB_MERGE_C R54, R39, R9, RZ ;  /* 0x000000092736723e */ /* 0x004fe400048070ff */
[----:B------:R-:W2:Y:S04]  /*c34f0*/  LDL.LU R9, [R1+0x710] ;  /* 0x0007100001097983 */ /* 0x000ea80000300800 */
[----:B------:R-:W2:Y:S04]  /*c3500*/  LDL.LU R39, [R1+0x714] ;  /* 0x0007140001277983 */ /* 0x000ea80000300800 */
[----:B------:R0:W-:Y:S01]  /*c3510*/  STL.64 [R1+0x1170], R12 ;  /* 0x0011700c01007387 */ /* 0x0001e20000100a00 */
[----:B------:R-:W-:-:S03]  /*c3520*/  F2FP.SATFINITE.E4M3.F32.PACK_AB_MERGE_C R53, R52, R55, RZ ;  /* 0x000000373435723e */ /* 0x000fc600048070ff */
[----:B------:R-:W-:Y:S01]  /*c3530*/  STL [R1+0x59a4], R54 ;  /* 0x0059a43601007387 */ /* 0x000fe20000100800 */
[----:B0-----:R-:W-:-:S03]  /*c3540*/  IADD3 R12, P1, R3, R22, RZ ;  /* 0x00000016030c7210 */ /* 0x001fc60007f3e0ff */
[----:B------:R-:W-:Y:S02]  /*c3550*/  STL [R1+0x59d4], R53 ;  /* 0x0059d43501007387 */ /* 0x000fe40000100800 */
[----:B------:R-:W-:Y:S01]  /*c3560*/  IMAD.X R13, R4, 0x1, R21, P1 ;  /* 0x00000001040d7824 */ /* 0x000fe200008e0615 */
[----:B---3--:R-:W-:Y:S02]  /*c3570*/  F2FP.SATFINITE.E4M3.F32.PACK_AB_MERGE_C R44, R42, R40, RZ ;  /* 0x000000282a2c723e */ /* 0x008fe400048070ff */
[----:B------:R-:W3:Y:S04]  /*c3580*/  LDL.LU R40, [R1+0x718] ;  /* 0x0007180001287983 */ /* 0x000ee80000300800 */
[----:B------:R-:W3:Y:S01]  /*c3590*/  LDL.LU R42, [R1+0x71c] ;  /* 0x00071c00012a7983 */ /* 0x000ee20000300800 */
[----:B------:R-:W-:-:S03]  /*c35a0*/  F2FP.SATFINITE.E4M3.F32.PACK_AB_MERGE_C R49, R43, R41, RZ ;  /* 0x000000292b31723e */ /* 0x000fc600048070ff */
[----:B------:R0:W-:Y:S04]  /*c35b0*/  STL.64 [R1+0x1160], R12 ;  /* 0x0011600c01007387 */ /* 0x0001e80000100a00 */
[----:B------:R-:W4:Y:S04]  /*c35c0*/  LDL.LU R41, [R1+0x700] ;  /* 0x0007000001297983 */ /* 0x000f280000300800 */
[----:B------:R-:W4:Y:S01]  /*c35d0*/  LDL.LU R43, [R1+0x704] ;  /* 0x00070400012b7983 */ /* 0x000f220000300800 */
[----:B0-----:R-:W-:-:S05]  /*c35e0*/  IADD3 R12, P1, R3, R20, RZ ;  /* 0x00000014030c7210 */ /* 0x001fca0007f3e0ff */
[----:B------:R-:W-:-:S05]  /*c35f0*/  IMAD.X R13, R4, 0x1, R19, P1 ;  /* 0x00000001040d7824 */ /* 0x000fca00008e0613 */
[----:B------:R0:W-:Y:S02]  /*c3600*/  STL.64 [R1+0x1158], R12 ;  /* 0x0011580c01007387 */ /* 0x0001e40000100a00 */
[----:B0-----:R-:W-:-:S05]  /*c3610*/  IADD3 R12, P1, R3, R18, RZ ;  /* 0x00000012030c7210 */ /* 0x001fca0007f3e0ff */
[----:B------:R-:W-:Y:S01]  /*c3620*/  IMAD.X R13, R4, 0x1, R17, P1 ;  /* 0x00000001040d7824 */ /* 0x000fe200008e0611 */
[----:B------:R-:W-:Y:S01]  /*c3630*/  F2FP.SATFINITE.E4M3.F32.PACK_AB_MERGE_C R59, R58, R56, RZ ;  /* 0x000000383a3b723e */ /* 0x000fe200048070ff */
[----:B------:R-:W-:Y:S01]  /*c3640*/  VIADD R3, R3, UR6 ;  /* 0x0000000603037c36 */ /* 0x000fe20008000000 */
[----:B------:R-:W-:-:S03]  /*c3650*/  ULDC UR6, c[0x0][0x248] ;  /* 0x0000920000067ab9 */ /* 0x000fc60000000800 */
[----:B------:R0:W-:Y:S01]  /*c3660*/  STL [R1+0x59e0], R59 ;  /* 0x0059e03b01007387 */ /* 0x0001e20000100800 */
[----:B------:R-:W-:-:S03]  /*c3670*/  SHF.R.S32.HI R4, RZ, 0x1f, R3 ;  /* 0x0000001fff047819 */ /* 0x000fc60000011403 */
[----:B0-----:R-:W3:Y:S04]  /*c3680*/  LDL.LU R59, [R1+0x70c] ;  /* 0x00070c00013b7983 */ /* 0x001ee80000300800 */
[----:B------:R0:W-:Y:S04]  /*c3690*/  STL.64 [R1+0x1150], R12 ;  /* 0x0011500c01007387 */ /* 0x0001e80000100a00 */
[----:B------:R-:W3:Y:S04]  /*c36a0*/  LDL.LU R51, [R1+0x6f0] ;  /* 0x0006f00001337983 */ /* 0x000ee80000300800 */
[----:B------:R-:W3:Y:S01]  /*c36b0*/  LDL.LU R60, [R1+0x6f4] ;  /* 0x0006f400013c7983 */ /* 0x000ee20000300800 */
[----:B------:R-:W-:-:S03]  /*c36c0*/  F2FP.SATFINITE.E4M3.F32.PACK_AB_MERGE_C R48, R8, R0, RZ ;  /* 0x000000000830723e */ /* 0x000fc600048070ff */
[----:B------:R-:W3:Y:S01]  /*c36d0*/  LDL.LU R45, [R1+0x6f8] ;  /* 0x0006f800012d7983 */ /* 0x000ee20000300800 */
[----:B0-----:R-:W-:-:S03]  /*c36e0*/  IADD3 R12, P1, R3, R16, RZ ;  /* 0x00000010030c7210 */ /* 0x001fc60007f3e0ff */
        /* <DEDUP_REMOVED lines=8> */
[----:B------:R0:W-:Y:S01]  /*c3770*/  STL.64 [R1+0x59a8], R48 ;  /* 0x0059a83001007387 */ /* 0x0001e20000100a00 */
[----:B------:R-:W-:-:S03]  /*c3780*/  F2FP.SATFINITE.E4M3.F32.PACK_AB_MERGE_C R54, R46, R2, RZ ;  /* 0x000000022e36723e */ /* 0x000fc600048070ff */
[----:B0-----:R-:W3:Y:S04]  /*c3790*/  LDL.LU R49, [R1+0x708] ;  /* 0x0007080001317983 */ /* 0x001ee80000300800 */
[----:B------:R-:W3:Y:S04]  /*c37a0*/  LDL.LU R47, [R1+0x6d8] ;  /* 0x0006d800012f7983 */ /* 0x000ee80000300800 */
[----:B------:R-:W3:Y:S04]  /*c37b0*/  LDL.LU R55, [R1+0x6dc] ;  /* 0x0006dc0001377983 */ /* 0x000ee80000300800 */
[----:B------:R4:W-:Y:S04]  /*c37c0*/  STL.64 [R1+0x1148], R12 ;  /* 0x0011480c01007387 */ /* 0x0009e80000100a00 */
[----:B------:R-:W3:Y:S04]  /*c37d0*/  LDL.LU R2, [R1+0x6c0] ;  /* 0x0006c00001027983 */ /* 0x000ee80000300800 */
[----:B------:R-:W3:Y:S04]  /*c37e0*/  LDL.LU R46, [R1+0x6c4] ;  /* 0x0006c400012e7983 */ /* 0x000ee80000300800 */
[----:B------:R-:W3:Y:S01]  /*c37f0*/  LDL.LU R0, [R1+0x6c8] ;  /* 0x0006c80001007983 */ /* 0x000ee20000300800 */
[----:B--2---:R-:W-:-:S03]  /*c3800*/  F2FP.SATFINITE.E4M3.F32.PACK_AB_MERGE_C R8, R39, R9, RZ ;  /* 0x000000092708723e */ /* 0x004fc600048070ff */
[----:B------:R-:W2:Y:S01]  /*c3810*/  LDL.LU R9, [R1+0x6cc] ;  /* 0x0006cc0001097983 */ /* 0x000ea20000300800 */
[----:B----4-:R-:W-:-:S05]  /*c3820*/  F2FP.SATFINITE.E4M3.F32.PACK_AB_MERGE_C R12, R43, R41, RZ ;  /* 0x000000292b0c723e */ /* 0x010fca00048070ff */
[----:B------:R0:W-:Y:S01]  /*c3830*/  STL [R1+0x700], R12 ;  /* 0x0007000c01007387 */ /* 0x0001e20000100800 */
[----:B---3--:R-:W-:-:S03]  /*c3840*/  F2FP.SATFINITE.E4M3.F32.PACK_AB_MERGE_C R42, R42, R40, RZ ;  /* 0x000000282a2a723e */ /* 0x008fc600048070ff */
[----:B------:R-:W3:Y:S04]  /*c3850*/  LDL.LU R39, [R1+0x6b0] ;  /* 0x0006b00001277983 */ /* 0x000ee80000300800 */
[----:B------:R-:W3:Y:S01]  /*c3860*/  LDL.LU R40, [R1+0x6b4] ;  /* 0x0006b40001287983 */ /* 0x000ee20000300800 */
[----:B0-----:R-:W-:-:S05]  /*c3870*/  IADD3 R12, P1, R3, R15, RZ ;  /* 0x0000000f030c7210 */ /* 0x001fca0007f3e0ff */
[----:B------:R-:W-:-:S05]  /*c3880*/  IMAD.X R13, R4, 0x1, R37, P1 ;  /* 0x00000001040d7824 */ /* 0x000fca00008e0625 */
[----:B------:R0:W-:Y:S04]  /*c3890*/  STL.64 [R1+0x1140], R12 ;  /* 0x0011400c01007387 */ /* 0x0001e80000100a00 */
[----:B0-----:R-:W4:Y:S01]  /*c38a0*/  LDL.LU.64 R12, [R1+0x59f8] ;  /* 0x0059f800010c7983 */ /* 0x001f220000300a00 */
[----:B------:R-:W-:-:S03]  /*c38b0*/  IADD3 R48, P1, R3, R14, RZ ;  /* 0x0000000e03307210 */ /* 0x000fc60007f3e0ff */
[----:B------:R-:W3:Y:S04]  /*c38c0*/  LDL.LU R41, [R1+0x6b8] ;  /* 0x0006b80001297983 */ /* 0x000ee80000300800 */
[----:B------:R-:W3:Y:S01]  /*c38d0*/  LDL.LU R43, [R1+0x6bc] ;  /* 0x0006bc00012b7983 */ /* 0x000ee20000300800 */
[----:B------:R-:W-:Y:S02]  /*c38e0*/  F2FP.SATFINITE.E4M3.F32.PACK_AB_MERGE_C R51, R60, R51, RZ ;  /* 0x000000333c33723e */ /* 0x000fe400048070ff */
[----:B------:R-:W-:-:S05]  /*c38f0*/  F2FP.SATFINITE.E4M3.F32.PACK_AB_MERGE_C R59, R59, R49, RZ ;  /* 0x000000313b3b723e */ /* 0x000fca00048070ff */
[----:B------:R-:W-:Y:S04]  /*c3900*/  STL [R1+0x710], R59 ;  /* 0x0007103b01007387 */ /* 0x000fe80000100800 */
[----:B------:R0:W-:Y:S01]  /*c3910*/  STL [R1+0x6f0], R51 ;  /* 0x0006f03301007387 */ /* 0x0001e20000100800 */
[----:B------:R-:W-:Y:S02]  /*c3920*/  F2FP.SATFINITE.E4M3.F32.PACK_AB_MERGE_C R47, R55, R47, RZ ;  /* 0x0000002f372f723e */ /* 0x000fe400048070ff */
[----:B------:R-:W-:Y:S02]  /*c3930*/  F2FP.SATFINITE.E4M3.F32.PACK_AB_MERGE_C R46, R46, R2, RZ ;  /* 0x000000022e2e723e */ /* 0x000fe400048070ff */
[----:B--2---:R-:W-:Y:S01]  /*c3940*/  F2FP.SATFINITE.E4M3.F32.PACK_AB_MERGE_C R0, R9, R0, RZ ;  /* 0x000000000900723e */ /* 0x004fe200048070ff */
[----:B----4-:R-:W-:-:S05]  /*c3950*/  IMAD.X R49, R4, 0x1, R13, P1 ;  /* 0x0000000104317824 */ /* 0x010fca00008e060d */
[----:B------:R1:W-:Y:S04]  /*c3960*/  STL.64 [R1+0x1138], R48 ;  /* 0x0011383001007387 */ /* 0x0003e80000100a00 */
[----:B0-----:R-:W2:Y:S01]  /*c3970*/  LDL.LU R51, [R1+0x6a0] ;  /* 0x0006a00001337983 */ /* 0x001ea20000300800 */
[----:B-1----:R-:W-:Y:S02]  /*c3980*/  F2FP.SATFINITE.E4M3.F32.PACK_AB_MERGE_C R48, R52, R45, RZ ;  /* 0x0000002d3430723e */ /* 0x002fe400048070ff */
[----:B------:R-:W-:-:S03]  /*c3990*/  F2FP.SATFINITE.E4M3.F32.PACK_AB_MERGE_C R45, R58, R56, RZ ;  /* 0x000000383a2d723e */ /* 0x000fc600048070ff */
[----:B------:R0:W-:Y:S04]  /*c39a0*/  STL [R1+0x6f4], R48 ;  /* 0x0006f43001007387 */ /* 0x0001e80000100800 */
[----:B------:R-:W2:Y:S01]  /*c39b0*/  LDL.LU R58, [R1+0x6a4] ;  /* 0x0006a400013a7983 */ /* 0x000ea20000300800 */
[----:B0-----:R-:W-:-:S03]  /*c39c0*/  IADD3 R48, P1, R3, R12, RZ ;  /* 0x0000000c03307210 */ /* 0x001fc60007f3e0ff */
[----:B------:R0:W-:Y:S02]  /*c39d0*/  STL [R1+0x6e0], R45 ;  /* 0x0006e02d01007387 */ /* 0x0001e40000100800 */
[----:B------:R-:W-:Y:S02]  /*c39e0*/  IMAD.X R49, R4, 0x1, R11, P1 ;  /* 0x0000000104317824 */ /* 0x000fe400008e060b */
[----:B------:R-:W4:Y:S04]  /*c39f0*/  LDL.LU R60, [R1+0x6a8] ;  /* 0x0006a800013c7983 */ /* 0x000f280000300800 */
[----:B------:R-:W4:Y:S04]  /*c3a00*/  LDL.LU R56, [R1+0x6ac] ;  /* 0x0006ac0001387983 */ /* 0x000f280000300800 */
[----:B0-----:R-:W4:Y:S04]  /*c3a10*/  LDL.LU R45, [R1+0x690] ;  /* 0x00069000012d7983 */ /* 0x001f280000300800 */
[----:B------:R0:W-:Y:S04]  /*c3a20*/  STL.64 [R1+0x1130], R48 ;  /* 0x0011303001007387 */ /* 0x0001e80000100a00 */
[----:B------:R-:W4:Y:S01]  /*c3a30*/  LDL.LU R52, [R1+0x694] ;  /* 0x0006940001347983 */ /* 0x000f220000300800 */
[----:B0-----:R-:W-:-:S02]  /*c3a40*/  F2FP.SATFINITE.E4M3.F32.PACK_AB_MERGE_C R49, R50, R53, RZ ;  /* 0x000000353231723e */ /* 0x001fc400048070ff */
[----:B------:R-:W-:Y:S02]  /*c3a50*/  F2FP.SATFINITE.E4M3.F32.PACK_AB_MERGE_C R48, R57, R61, RZ ;  /* 0x0000003d3930723e */ /* 0x000fe400048070ff */
[----:B------:R-:W4:Y:S04]  /*c3a60*/  LDL.LU R61, [R1+0x698] ;  /* 0x00069800013d7983 */ /* 0x000f280000300800 */
[----:B------:R-:W-:Y:S04]  /*c3a70*/  STL [R1+0x6e4], R49 ;  /* 0x0006e43101007387 */ /* 0x000fe80000100800 */
[----:B------:R-:W4:Y:S04]  /*c3a80*/  LDL.LU R57, [R1+0x69c] ;  /* 0x00069c0001397983 */ /* 0x000f280000300800 */
[----:B------:R0:W-:Y:S04]  /*c3a90*/  STL [R1+0x400], R48 ;  /* 0x0004003001007387 */ /* 0x0001e80000100800 */
[----:B------:R-:W4:Y:S01]  /*c3aa0*/  LDL.LU R55, [R1+0x680] ;  /* 0x0006800001377983 */ /* 0x000f220000300800 */
[----:B0-----:R-:W-:-:S05]  /*c3ab0*/  IADD3 R48, P1, R3, R10, RZ ;  /* 0x0000000a03307210 */ /* 0x001fca0007f3e0ff */
[----:B------:R-:W-:-:S05]  /*c3ac0*/  IMAD.X R49, R4, 0x1, R7, P1 ;  /* 0x0000000104317824 */ /* 0x000fca00008e0607 */
[----:B------:R-:W-:Y:S04]  /*c3ad0*/  STL.64 [R1+0x1128], R48 ;  /* 0x0011283001007387 */ /* 0x000fe80000100a00 */
[----:B------:R-:W-:Y:S04]  /*c3ae0*/  STL [R1+0x408], R47 ;  /* 0x0004082f01007387 */ /* 0x000fe80000100800 */
[----:B------:R-:W4:Y:S04]  /*c3af0*/  LDL.LU R2, [R1+0x684] ;  /* 0x0006840001027983 */ /* 0x000f280000300800 */
[----:B------:R0:W-:Y:S02]  /*c3b00*/  STL [R1+0x308], R46 ;  /* 0x0003082e01007387 */ /* 0x0001e40000100800 */
[----:B0-----:R-:W-:-:S05]  /*c3b10*/  IADD3 R46, P1, R3, R6, RZ ;  /* 0x00000006032e7210 */ /* 0x001fca0007f3e0ff */
[----:B------:R-:W-:-:S05]  /*c3b20*/  IMAD.X R47, R4, 0x1, R5, P1 ;  /* 0x00000001042f7824 */ /* 0x000fca00008e0605 */
[----:B------:R3:W-:Y:S04]  /*c3b30*/  STL.64 [R1+0x1120], R46 ;  /* 0x0011202e01007387 */ /* 0x0007e80000100a00 */
[----:B------:R0:W-:Y:S04]  /*c3b40*/  STL [R1+0x30c], R0 ;  /* 0x00030c0001007387 */ /* 0x0001e80000100800 */
[----:B------:R-:W4:Y:S01]  /*c3b50*/  LDL.LU R9, [R1+0x688] ;  /* 0x0006880001097983 */ /* 0x000f220000300800 */
[----:B---3--:R-:W-:-:S03]  /*c3b60*/  F2FP.SATFINITE.E4M3.F32.PACK_AB_MERGE_C R47, R40, R39, RZ ;  /* 0x00000027282f723e */ /* 0x008fc600048070ff */
[----:B------:R-:W3:Y:S01]  /*c3b70*/  LDL.LU R39, [R1+0x68c] ;  /* 0x00068c0001277983 */ /* 0x000ee20000300800 */
[----:B------:R-:W-:-:S05]  /*c3b80*/  IADD3 R48, P1, R3, R36, RZ ;  /* 0x0000002403307210 */ /* 0x000fca0007f3e0ff */
[----:B------:R-:W-:Y:S01]  /*c3b90*/  IMAD.X R49, R4, 0x1, R35, P1 ;  /* 0x0000000104317824 */ /* 0x000fe200008e0623 */
[----:B------:R-:W-:-:S04]  /*c3ba0*/  F2FP.SATFINITE.E4M3.F32.PACK_AB_MERGE_C R46, R43, R41, RZ ;  /* 0x000000292b2e723e */ /* 0x000fc800048070ff */
[----:B------:R-:W-:Y:S04]  /*c3bb0*/  STL.64 [R1+0x1118], R48 ;  /* 0x0011183001007387 */ /* 0x000fe80000100a00 */
[----:B0-----:R-:W3:Y:S04]  /*c3bc0*/  LDL.LU R0, [R1+0x670] ;  /* 0x0006700001007983 */ /* 0x001ee80000300800 */
[----:B------:R-:W3:Y:S04]  /*c3bd0*/  LDL.LU R40, [R1+0x674] ;  /* 0x0006740001287983 */ /* 0x000ee80000300800 */
[----:B------:R-:W3:Y:S04]  /*c3be0*/  LDL.LU R41, [R1+0x678] ;  /* 0x0006780001297983 */ /* 0x000ee80000300800 */
[----:B------:R-:W3:Y:S04]  /*c3bf0*/  LDL.LU R43, [R1+0x67c] ;  /* 0x00067c00012b7983 */ /* 0x000ee80000300800 */
[----:B------:R0:W-:Y:S02]  /*c3c00*/  STL.64 [R1+0x58f0], R46 ;  /* 0x0058f02e01007387 */ /* 0x0001e40000100a00 */
[----:B0-----:R-:W-:-:S05]  /*c3c10*/  IADD3 R46, P1, R3, R34, RZ ;  /* 0x00000022032e7210 */ /* 0x001fca0007f3e0ff */
[----:B------:R-:W-:Y:S01]  /*c3c20*/  IMAD.X R47, R4, 0x1, R33, P1 ;  /* 0x00000001042f7824 */ /* 0x000fe200008e0621 */
[----:B--2---:R-:W-:-:S05]  /*c3c30*/  F2FP.SATFINITE.E4M3.F32.PACK_AB_MERGE_C R58, R58, R51, RZ ;  /* 0x000000333a3a723e */ /* 0x004fca00048070ff */
[----:B------:R-:W-:Y:S01]  /*c3c40*/  STL [R1+0x5908], R58 ;  /* 0x0059083a01007387 */ /* 0x000fe20000100800 */
[----:B----4-:R-:W-:-:S05]  /*c3c50*/  F2FP.SATFINITE.E4M3.F32.PACK_AB_MERGE_C R56, R56, R60, RZ ;  /* 0x0000003c3838723e */ /* 0x010fca00048070ff */
[----:B------:R-:W-:Y:S04]  /*c3c60*/  STL [R1+0x590c], R56 ;  /* 0x00590c3801007387 */ /* 0x000fe80000100800 */
[----:B------:R0:W-:Y:S01]  /*c3c70*/  STL.64 [R1+0x1110], R46 ;  /* 0x0011102e01007387 */ /* 0x0001e20000100a00 */
[----:B------:R-:W-:Y:S02]  /*c3c80*/  F2FP.SATFINITE.E4M3.F32.PACK_AB_MERGE_C R52, R52, R45, RZ ;  /* 0x0000002d3434723e */ /* 0x000fe400048070ff */
[----:B0-----:R-:W-:-:S03]  /*c3c90*/  IADD3 R46, P1, R3, R32, RZ ;  /* 0x00000020032e7210 */ /* 0x001fc60007f3e0ff */
[----:B------:R-:W-:Y:S02]  /*c3ca0*/  STL [R1+0x5910], R52 ;  /* 0x0059103401007387 */ /* 0x000fe40000100800 */
[----:B------:R-:W-:-:S05]  /*c3cb0*/  IMAD.X R47, R4, 0x1, R31, P1 ;  /* 0x00000001042f7824 */ /* 0x000fca00008e061f */
[----:B------:R0:W-:Y:S02]  /*c3cc0*/  STL.64 [R1+0x1108], R46 ;  /* 0x0011082e01007387 */ /* 0x0001e40000100a00 */
[----:B0-----:R-:W-:Y:S02]  /*c3cd0*/  F2FP.SATFINITE.E4M3.F32.PACK_AB_MERGE_C R46, R57, R61, RZ ;  /* 0x0000003d392e723e */ /* 0x001fe400048070ff */
[----:B------:R-:W2:Y:S04]  /*c3ce0*/  LDL.LU R47, [R1+0x664] ;  /* 0x00066400012f7983 */ /* 0x000ea80000300800 */
[----:B------:R-:W4:Y:S04]  /*c3cf0*/  LDL.LU R58, [R1+0x668] ;  /* 0x00066800013a7983 */ /* 0x000f280000300800 */
[----:B------:R-:W4:Y:S04]  /*c3d00*/  LDL.LU R45, [R1+0x66c] ;  /* 0x00066c00012d7983 */ /* 0x000f280000300800 */
[----:B------:R-:W2:Y:S04]  /*c3d10*/  LDL.LU R48, [R1+0x650] ;  /* 0x0006500001307983 */ /* 0x000ea80000300800 */
[----:B------:R-:W2:Y:S01]  /*c3d20*/  LDL.LU R57, [R1+0x654] ;  /* 0x0006540001397983 */ /* 0x000ea20000300800 */
[----:B------:R-:W-:-:S03]  /*c3d30*/  F2FP.SATFINITE.E4M3.F32.PACK_AB_MERGE_C R52, R2, R55, RZ ;  /* 0x000000370234723e */ /* 0x000fc600048070ff */
[----:B------:R-:W-:Y:S04]  /*c3d40*/  STL [R1+0x5914], R46 ;  /* 0x0059142e01007387 */ /* 0x000fe80000100800 */
[----:B------:R0:W-:Y:S04]  /*c3d50*/  STL [R1+0x593c], R52 ;  /* 0x00593c3401007387 */ /* 0x0001e80000100800 */
[----:B0-----:R-:W2:Y:S01]  /*c3d60*/  LDL.LU R52, [R1+0x660] ;  /* 0x0006600001347983 */ /* 0x001ea20000300800 */
[----:B------:R-:W-:-:S03]  /*c3d70*/  IADD3 R50, P1, R3, R30, RZ ;  /* 0x0000001e03327210 */ /* 0x000fc60007f3e0ff */
[----:B------:R-:W2:Y:S04]  /*c3d80*/  LDL.LU R49, [R1+0x658] ;  /* 0x0006580001317983 */ /* 0x000ea80000300800 */
[----:B------:R-:W2:Y:S01]  /*c3d90*/  LDL.LU R55, [R1+0x65c] ;  /* 0x00065c0001377983 */ /* 0x000ea20000300800 */
[----:B------:R-:W-:-:S03]  /*c3da0*/  IMAD.X R51, R4, 0x1, R29, P1 ;  /* 0x0000000104337824 */ /* 0x000fc600008e061d */
[----:B------:R-:W2:Y:S04]  /*c3db0*/  LDL.LU R59, [R1+0x640] ;  /* 0x00064000013b7983 */ /* 0x000ea80000300800 */
[----:B------:R0:W-:Y:S04]  /*c3dc0*/  STL.64 [R1+0x1100], R50 ;  /* 0x0011003201007387 */ /* 0x0001e80000100a00 */
[----:B------:R-:W2:Y:S01]  /*c3dd0*/  LDL.LU R53, [R1+0x644] ;  /* 0x0006440001357983 */ /* 0x000ea20000300800 */
[----:B---3--:R-:W-:-:S03]  /*c3de0*/  F2FP.SATFINITE.E4M3.F32.PACK_AB_MERGE_C R56, R39, R9, RZ ;  /* 0x000000092738723e */ /* 0x008fc600048070ff */
[----:B------:R-:W3:Y:S04]  /*c3df0*/  LDL.LU R9, [R1+0x648] ;  /* 0x0006480001097983 */ /* 0x000ee80000300800 */
[----:B------:R-:W3:Y:S01]  /*c3e00*/  LDL.LU R39, [R1+0x64c] ;  /* 0x00064c0001277983 */ /* 0x000ee20000300800 */
[----:B0-----:R-:W-:-:S05]  /*c3e10*/  IADD3 R50, P1, R3, R28, RZ ;  /* 0x0000001c03327210 */ /* 0x001fca0007f3e0ff */
[----:B------:R-:W-:Y:S01]  /*c3e20*/  IMAD.X R51, R4, 0x1, R27, P1 ;  /* 0x0000000104337824 */ /* 0x000fe200008e061b */
[----:B------:R-:W-:Y:S04]  /*c3e30*/  STL [R1+0x59e8], R28 ;  /* 0x0059e81c01007387 */ /* 0x000fe80000100800 */
[----:B------:R0:W-:Y:S01]  /*c3e40*/  STL.64 [R1+0x10f8], R50 ;  /* 0x0010f83201007387 */ /* 0x0001e20000100a00 */
[----:B------:R-:W-:-:S03]  /*c3e50*/  F2FP.SATFINITE.E4M3.F32.PACK_AB_MERGE_C R60, R43, R41, RZ ;  /* 0x000000292b3c723e */ /* 0x000fc600048070ff */
[----:B0-----:R-:W3:Y:S04]  /*c3e60*/  LDL.LU R50, [R1+0x1e50] ;  /* 0x001e500001327983 */ /* 0x001ee80000300800 */
[----:B------:R-:W3:Y:S04]  /*c3e70*/  LDL.LU R43, [R1+0x1e54] ;  /* 0x001e5400012b7983 */ /* 0x000ee80000300800 */
[----:B------:R-:W3:Y:S04]  /*c3e80*/  LDL.LU R51, [R1+0x1e58] ;  /* 0x001e580001337983 */ /* 0x000ee80000300800 */
[----:B------:R-:W3:Y:S01]  /*c3e90*/  LDL.LU R61, [R1+0x1e5c] ;  /* 0x001e5c00013d7983 */ /* 0x000ee20000300800 */
[----:B------:R-:W-:-:S03]  /*c3ea0*/  F2FP.SATFINITE.E4M3.F32.PACK_AB_MERGE_C R46, R40, R0, RZ ;  /* 0x00000000282e723e */ /* 0x000fc600048070ff */
[----:B------:R-:W3:Y:S04]  /*c3eb0*/  LDL.LU R2, [R1+0x1e40] ;  /* 0x001e400001027983 */ /* 0x000ee80000300800 */
[----:B------:R-:W3:Y:S04]  /*c3ec0*/  LDL.LU R40, [R1+0x1e44] ;  /* 0x001e440001287983 */ /* 0x000ee80000300800 */
[----:B------:R-:W3:Y:S04]  /*c3ed0*/  LDL.LU R0, [R1+0x1e48] ;  /* 0x001e480001007983 */ /* 0x000ee80000300800 */
[----:B------:R-:W3:Y:S04]  /*c3ee0*/  LDL.LU R41, [R1+0x1e4c] ;  /* 0x001e4c0001297983 */ /* 0x000ee80000300800 */
[----:B------:R-:W-:Y:S01]  /*c3ef0*/  STL [R1+0x59b8], R60 ;  /* 0x0059b83c01007387 */ /* 0x000fe20000100800 */
[----:B----4-:R-:W-:-:S02]  /*c3f00*/  F2FP.SATFINITE.E4M3.F32.PACK_AB_MERGE_C R45, R45, R58, RZ ;  /* 0x0000003a2d2d723e */ /* 0x010fc400048070ff */
[----:B--2---:R-:W-:Y:S02]  /*c3f10*/  F2FP.SATFINITE.E4M3.F32.PACK_AB_MERGE_C R57, R57, R48, RZ ;  /* 0x000000303939723e */ /* 0x004fe400048070ff */
[----:B------:R-:W-:-:S05]  /*c3f20*/  F2FP.SATFINITE.E4M3.F32.PACK_AB_MERGE_C R47, R47, R52, RZ ;  /* 0x000000342f2f723e */ /* 0x000fca00048070ff */
[----:B------:R0:W-:Y:S04]  /*c3f30*/  STL.64 [R1+0x5958], R46 ;  /* 0x0059582e01007387 */ /* 0x0001e80000100a00 */
[----:B------:R1:W-:Y:S01]  /*c3f40*/  STL.64 [R1+0x59f0], R26 ;  /* 0x0059f01a01007387 */ /* 0x0003e20000100a00 */
[----:B0-----:R-:W-:-:S05]  /*c3f50*/  IADD3 R46, P1, R3, R26, RZ ;  /* 0x0000001a032e7210 */ /* 0x001fca0007f3e0ff */
[C---:B------:R-:W-:Y:S01]  /*c3f60*/  IMAD.X R47, R4.reuse, 0x1, R25, P1 ;  /* 0x00000001042f7824 */ /* 0x040fe200008e0619 */
[----:B-1----:R-:W-:Y:S02]  /*c3f70*/  IADD3 R26, P1, R3, R24, RZ ;  /* 0x00000018031a7210 */ /* 0x002fe40007f3e0ff */
[----:B------:R-:W-:Y:S01]  /*c3f80*/  F2FP.SATFINITE.E4M3.F32.PACK_AB_MERGE_C R55, R55, R49, RZ ;  /* 0x000000313737723e */ /* 0x000fe200048070ff */
[----:B------:R-:W-:Y:S02]  /*c3f90*/  STL.64 [R1+0x5980], R44 ;  /* 0x0059802c01007387 */ /* 0x000fe40000100a00 */
[----:B------:R-:W-:Y:S02]  /*c3fa0*/  IMAD.X R27, R4, 0x1, R23, P1 ;  /* 0x00000001041b7824 */ /* 0x000fe400008e0617 */
[----:B------:R-:W-:Y:S04]  /*c3fb0*/  STL.64 [R1+0x10f0], R46 ;  /* 0x0010f02e01007387 */ /* 0x000fe80000100a00 */
[----:B------:R-:W-:Y:S04]  /*c3fc0*/  STL.64 [R1+0x5970], R56 ;  /* 0x0059703801007387 */ /* 0x000fe80000100a00 */
[----:B------:R-:W-:Y:S04]  /*c3fd0*/  STL [R1+0x5918], R55 ;  /* 0x0059183701007387 */ /* 0x000fe80000100800 */
[----:B------:R0:W-:Y:S04]  /*c3fe0*/  STL.64 [R1+0x10e8], R26 ;  /* 0x0010e81a01007387 */ /* 0x0001e80000100a00 */
[----:B------:R-:W2:Y:S01]  /*c3ff0*/  LDL.LU R58, [R1+0x1ff0] ;  /* 0x001ff000013a7983 */ /* 0x000ea20000300800 */
[----:B0-----:R-:W-:-:S02]  /*c4000*/  IADD3 R26, P1, R3, R22, RZ ;  /* 0x00000016031a7210 */ /* 0x001fc40007f3e0ff */
[----:B---3--:R-:W-:Y:S02]  /*c4010*/  F2FP.SATFINITE.E4M3.F32.PACK_AB_MERGE_C R55, R39, R9, RZ ;  /* 0x000000092737723e */ /* 0x008fe400048070ff */
[----:B------:R-:W2:Y:S01]  /*c4020*/  LDL.LU R9, [R1+0x1ff4] ;  /* 0x001ff40001097983 */ /* 0x000ea20000300800 */
[----:B------:R-:W-:Y:S01]  /*c4030*/  IMAD.X R27, R4, 0x1, R21, P1 ;  /* 0x00000001041b7824 */ /* 0x000fe200008e0615 */
[----:B------:R-:W-:-:S04]  /*c4040*/  F2FP.SATFINITE.E4M3.F32.PACK_AB_MERGE_C R46, R53, R59, RZ ;  /* 0x0000003b352e723e */ /* 0x000fc800048070ff */
[----:B------:R0:W-:Y:S04]  /*c4050*/  STL.64 [R1+0x10e0], R26 ;  /* 0x0010e01a01007387 */ /* 0x0001e80000100a00 */
[----:B------:R-:W3:Y:S04]  /*c4060*/  LDL.LU R48, [R1+0x1ff8] ;  /* 0x001ff80001307983 */ /* 0x000ee80000300800 */
[----:B------:R-:W3:Y:S04]  /*c4070*/  LDL.LU R39, [R1+0x1ffc] ;  /* 0x001ffc0001277983 */ /* 0x000ee80000300800 */
[----:B------:R-:W4:Y:S04]  /*c4080*/  LDL.LU R49, [R1+0x1fe0] ;  /* 0x001fe00001317983 */ /* 0x000f280000300800 */
[----:B------:R-:W4:Y:S01]  /*c4090*/  LDL.LU R59, [R1+0x1fe4] ;  /* 0x001fe400013b7983 */ /* 0x000f220000300800 */
[----:B0-----:R-:W-:-:S02]  /*c40a0*/  IADD3 R26, P1, R3, R20, RZ ;  /* 0x00000014031a7210 */ /* 0x001fc40007f3e0ff */
[----:B------:R-:W-:Y:S02]  /*c40b0*/  F2FP.SATFINITE.E4M3.F32.PACK_AB_MERGE_C R43, R43, R50, RZ ;  /* 0x000000322b2b723e */ /* 0x000fe400048070ff */
[----:B------:R-:W-:Y:S01]  /*c40c0*/  F2FP.SATFINITE.E4M3.F32.PACK_AB_MERGE_C R56, R61, R51, RZ ;  /* 0x000000333d38723e */ /* 0x000fe200048070ff */
[----:B------:R-:W-:Y:S01]  /*c40d0*/  IMAD.X R27, R4, 0x1, R19, P1 ;  /* 0x00000001041b7824 */ /* 0x000fe200008e0613 */
[----:B------:R-:W-:Y:S04]  /*c40e0*/  STL.64 [R1+0x59b0], R54 ;  /* 0x0059b03601007387 */ /* 0x000fe80000100a00 */
[----:B------:R-:W-:Y:S04]  /*c40f0*/  STL.64 [R1+0x59c0], R42 ;  /* 0x0059c02a01007387 */ /* 0x000fe80000100a00 */
[----:B------:R0:W-:Y:S04]  /*c4100*/  STL [R1+0x59e4], R56 ;  /* 0x0059e43801007387 */ /* 0x0001e80000100800 */
[----:B------:R1:W-:Y:S04]  /*c4110*/  STL.64 [R1+0x10d8], R26 ;  /* 0x0010d81a01007387 */ /* 0x0003e80000100a00 */
[----:B0-----:R-:W3:Y:S01]  /*c4120*/  LDL.LU R56, [R1+0x1fd0] ;  /* 0x001fd00001387983 */ /* 0x001ee20000300800 */
[----:B-1----:R-:W-:-:S05]  /*c4130*/  IADD3 R26, P1, R3, R18, RZ ;  /* 0x00000012031a7210 */ /* 0x002fca0007f3e0ff */
[----:B------:R-:W-:-:S05]  /*c4140*/  IMAD.X R27, R4, 0x1, R17, P1 ;  /* 0x00000001041b7824 */ /* 0x000fca00008e0611 */
[----:B------:R-:W-:Y:S04]  /*c4150*/  STL.64 [R1+0x10d0], R26 ;  /* 0x0010d01a01007387 */ /* 0x000fe80000100a00 */
[----:B------:R-:W3:Y:S01]  /*c4160*/  LDL.LU R42, [R1+0x1fd4] ;  /* 0x001fd400012a7983 */ /* 0x000ee20000300800 */
[----:B------:R-:W-:-:S03]  /*c4170*/  F2FP.SATFINITE.E4M3.F32.PACK_AB_MERGE_C R40, R40, R2, RZ ;  /* 0x000000022828723e */ /* 0x000fc600048070ff */
[----:B------:R-:W3:Y:S01]  /*c4180*/  LDL.LU R43, [R1+0x1fd8] ;  /* 0x001fd800012b7983 */ /* 0x000ee20000300800 */
[----:B------:R-:W-:-:S03]  /*c4190*/  F2FP.SATFINITE.E4M3.F32.PACK_AB_MERGE_C R41, R41, R0, RZ ;  /* 0x000000002929723e */ /* 0x000fc600048070ff */
        /* <DEDUP_REMOVED lines=8> */
[----:B0-----:R-:W3:Y:S04]  /*c4220*/  LDL.LU R40, [R1+0x1fe8] ;  /* 0x001fe80001287983 */ /* 0x001ee80000300800 */
[----:B------:R-:W3:Y:S01]  /*c4230*/  LDL.LU R41, [R1+0x1fec] ;  /* 0x001fec0001297983 */ /* 0x000ee20000300800 */
[----:B------:R-:W-:Y:S01]  /*c4240*/  VIADD R3, R3, UR6 ;  /* 0x0000000603037c36 */ /* 0x000fe20008000000 */
[----:B------:R-:W-:-:S04]  /*c4250*/  ULDC UR6, c[0x0][0x248] ;  /* 0x0000920000067ab9 */ /* 0x000fc80000000800 */
[----:B------:R-:W-:Y:S02]  /*c4260*/  SHF.R.S32.HI R4, RZ, 0x1f, R3 ;  /* 0x0000001fff047819 */ /* 0x000fe40000011403 */
[----:B------:R-:W-:-:S05]  /*c4270*/  IADD3 R26, P1, R3, R16, RZ ;  /* 0x00000010031a7210 */ /* 0x000fca0007f3e0ff */
[----:B------:R-:W-:Y:S01]  /*c4280*/  IMAD.X R27, R4, 0x1, R38, P1 ;  /* 0x00000001041b7824 */ /* 0x000fe200008e0626 */
[----:B--2---:R-:W-:-:S05]  /*c4290*/  F2FP.SATFINITE.E4M3.F32.PACK_AB_MERGE_C R9, R9, R58, RZ ;  /* 0x0000003a0909723e */ /* 0x004fca00048070ff */
[----:B------:R4:W-:Y:S04]  /*c42a0*/  STL.64 [R1+0x59d8], R8 ;  /* 0x0059d80801007387 */ /* 0x0009e80000100a00 */
[----:B------:R-:W2:Y:S04]  /*c42b0*/  LDL.LU R55, [R1+0x1fb8] ;  /* 0x001fb80001377983 */ /* 0x000ea80000300800 */
[----:B------:R0:W-:Y:S04]  /*c42c0*/  STL.64 [R1+0x10c8], R26 ;  /* 0x0010c81a01007387 */ /* 0x0001e80000100a00 */
[----:B------:R-:W2:Y:S01]  /*c42d0*/  LDL.LU R57, [R1+0x1fbc] ;  /* 0x001fbc0001397983 */ /* 0x000ea20000300800 */
[----:B----4-:R-:W-:-:S05]  /*c42e0*/  F2FP.SATFINITE.E4M3.F32.PACK_AB_MERGE_C R8, R59, R49, RZ ;  /* 0x000000313b08723e */ /* 0x010fca00048070ff */
[----:B------:R1:W-:Y:S04]  /*c42f0*/  STL [R1+0x1fe4], R8 ;  /* 0x001fe40801007387 */ /* 0x0003e80000100800 */
[----:B------:R-:W4:Y:S04]  /*c4300*/  LDL.LU R44, [R1+0x1fa0] ;  /* 0x001fa000012c7983 */ /* 0x000f280000300800 */
[----:B------:R-:W4:Y:S04]  /*c4310*/  LDL.LU R45, [R1+0x1fa4] ;  /* 0x001fa400012d7983 */ /* 0x000f280000300800 */
[----:B0-----:R-:W4:Y:S04]  /*c4320*/  LDL.LU R26, [R1+0x1fa8] ;  /* 0x001fa800011a7983 */ /* 0x001f280000300800 */
[----:B------:R-:W4:Y:S04]  /*c4330*/  LDL.LU R27, [R1+0x1fac] ;  /* 0x001fac00011b7983 */ /* 0x000f280000300800 */
[----:B------:R-:W4:Y:S04]  /*c4340*/  LDL.LU R47, [R1+0x1f90] ;  /* 0x001f9000012f7983 */ /* 0x000f280000300800 */
[----:B------:R-:W4:Y:S01]  /*c4350*/  LDL.LU R60, [R1+0x1f94] ;  /* 0x001f9400013c7983 */ /* 0x000f220000300800 */
[----:B---3--:R-:W-:-:S03]  /*c4360*/  F2FP.SATFINITE.E4M3.F32.PACK_AB_MERGE_C R39, R39, R48, RZ ;  /* 0x000000302727723e */ /* 0x008fc600048070ff */
[----:B------:R-:W3:Y:S04]  /*c4370*/  LDL.LU R28, [R1+0x1f98] ;  /* 0x001f9800011c7983 */ /* 0x000ee80000300800 */
[----:B------:R-:W3:Y:S04]  /*c4380*/  LDL.LU R52, [R1+0x1f9c] ;  /* 0x001f9c0001347983 */ /* 0x000ee80000300800 */
[----:B------:R-:W3:Y:S04]  /*c4390*/  LDL.LU R58, [R1+0x1f80] ;  /* 0x001f8000013a7983 */ /* 0x000ee80000300800 */
[----:B------:R-:W3:Y:S01]  /*c43a0*/  LDL.LU R48, [R1+0x1f84] ;  /* 0x001f840001307983 */ /* 0x000ee20000300800 */
[----:B-1----:R-:W-:-:S03]  /*c43b0*/  IADD3 R8, P1, R3, R15, RZ ;  /* 0x0000000f03087210 */ /* 0x002fc60007f3e0ff */
[----:B------:R-:W3:Y:S02]  /*c43c0*/  LDL.LU R49, [R1+0x1f88] ;  /* 0x001f880001317983 */ /* 0x000ee40000300800 */
[----:B------:R-:W-:Y:S02]  /*c43d0*/  IMAD.X R9, R4, 0x1, R37, P1 ;  /* 0x0000000104097824 */ /* 0x000fe400008e0625 */
[----:B------:R-:W3:Y:S04]  /*c43e0*/  LDL.LU R59, [R1+0x1f8c] ;  /* 0x001f8c00013b7983 */ /* 0x000ee80000300800 */
[----:B------:R0:W-:Y:S02]  /*c43f0*/  STL.64 [R1+0x10c0], R8 ;  /* 0x0010c00801007387 */ /* 0x0001e40000100a00 */
[----:B0-----:R-:W-:-:S05]  /*c4400*/  IADD3 R8, P1, R3, R14, RZ ;  /* 0x0000000e03087210 */ /* 0x001fca0007f3e0ff */
[----:B------:R-:W-:Y:S01]  /*c4410*/  IMAD.X R9, R4, 0x1, R13, P1 ;  /* 0x0000000104097824 */ /* 0x000fe200008e060d */
[----:B------:R-:W-:Y:S02]  /*c4420*/  F2FP.SATFINITE.E4M3.F32.PACK_AB_MERGE_C R41, R41, R40, RZ ;  /* 0x000000282929723e */ /* 0x000fe400048070ff */
[----:B------:R-:W-:-:S03]  /*c4430*/  F2FP.SATFINITE.E4M3.F32.PACK_AB_MERGE_C R40, R42, R56, RZ ;  /* 0x000000382a28723e */ /* 0x000fc600048070ff */
        /* <DEDUP_REMOVED lines=20> */
[----:B------:R-:W3:Y:S04]  /*c4580*/  LDL.LU R2, [R1+0x1f60] ;  /* 0x001f600001027983 */ /* 0x000ee80000300800 */
[----:B0-----:R-:W3:Y:S04]  /*c4590*/  LDL.LU R0, [R1+0x1f64] ;  /* 0x001f640001007983 */ /* 0x001ee80000300800 */
        /* <DEDUP_REMOVED lines=9> */
[----:B------:R-:W-:Y:S02]  /*c4630*/  F2FP.SATFINITE.E4M3.F32.PACK_AB_MERGE_C R26, R60, R47, RZ ;  /* 0x0000002f3c1a723e */ /* 0x000fe400048070ff */
[----:B0-----:R-:W-:Y:S01]  /*c4640*/  IADD3 R8, P1, R3, R36, RZ ;  /* 0x0000002403087210 */ /* 0x001fe20007f3e0ff */
[----:B------:R3:W-:Y:S04]  /*c4650*/  STL [R1+0x51d4], R27 ;  /* 0x0051d41b01007387 */ /* 0x0007e80000100800 */
[----:B------:R-:W-:Y:S01]  /*c4660*/  IMAD.X R9, R4, 0x1, R35, P1 ;  /* 0x0000000104097824 */ /* 0x000fe200008e0623 */
[----:B------:R0:W-:Y:S04]  /*c4670*/  STL [R1+0x520c], R26 ;  /* 0x00520c1a01007387 */ /* 0x0001e80000100800 */
[----:B------:R1:W-:Y:S01]  /*c4680*/  STL.64 [R1+0x1098], R8 ;  /* 0x0010980801007387 */ /* 0x0003e20000100a00 */
[----:B---3--:R-:W-:-:S02]  /*c4690*/  F2FP.SATFINITE.E4M3.F32.PACK_AB_MERGE_C R27, R52, R28, RZ ;  /* 0x0000001c341b723e */ /* 0x008fc400048070ff */
[----:B0-----:R-:W-:Y:S02]  /*c46a0*/  F2FP.SATFINITE.E4M3.F32.PACK_AB_MERGE_C R26, R48, R58, RZ ;  /* 0x0000003a301a723e */ /* 0x001fe400048070ff */
[----:B-1----:R-:W-:Y:S01]  /*c46b0*/  IADD3 R8, P1, R3, R34, RZ ;  /* 0x0000002203087210 */ /* 0x002fe20007f3e0ff */
[----:B------:R-:W-:Y:S04]  /*c46c0*/  STL [R1+0x5208], R27 ;  /* 0x0052081b01007387 */ /* 0x000fe80000100800 */
[----:B------:R-:W-:Y:S01]  /*c46d0*/  IMAD.X R9, R4, 0x1, R33, P1 ;  /* 0x0000000104097824 */ /* 0x000fe200008e0621 */
[----:B------:R-:W-:Y:S04]  /*c46e0*/  STL [R1+0x1f84], R26 ;  /* 0x001f841a01007387 */ /* 0x000fe80000100800 */
[----:B------:R0:W-:Y:S04]  /*c46f0*/  STL.64 [R1+0x1090], R8 ;  /* 0x0010900801007387 */ /* 0x0001e80000100a00 */
[----:B------:R-:W2:Y:S04]  /*c4700*/  LDL.LU R28, [R1+0x1f68] ;  /* 0x001f6800011c7983 */ /* 0x000ea80000300800 */
[----:B0-----:R-:W2:Y:S01]  /*c4710*/  LDL.LU R8, [R1+0x1f6c] ;  /* 0x001f6c0001087983 */ /* 0x001ea20000300800 */
[----:B------:R-:W-:-:S05]  /*c4720*/  F2FP.SATFINITE.E4M3.F32.PACK_AB_MERGE_C R9, R59, R49, RZ ;  /* 0x000000313b09723e */ /* 0x000fca00048070ff */
[----:B------:R0:W-:Y:S04]  /*c4730*/  STL [R1+0x1f80], R9 ;  /* 0x001f800901007387 */ /* 0x0001e80000100800 */
[----:B0-----:R-:W3:Y:S04]  /*c4740*/  LDL.LU R9, [R1+0x1f50] ;  /* 0x001f500001097983 */ /* 0x001ee80000300800 */
[----:B------:R-:W3:Y:S04]  /*c4750*/  LDL.LU R40, [R1+0x1f54] ;  /* 0x001f540001287983 */ /* 0x000ee80000300800 */
[----:B------:R-:W4:Y:S04]  /*c4760*/  LDL.LU R41, [R1+0x1f58] ;  /* 0x001f580001297983 */ /* 0x000f280000300800 */
[----:B------:R-:W4:Y:S04]  /*c4770*/  LDL.LU R56, [R1+0x1f5c] ;  /* 0x001f5c0001387983 */ /* 0x000f280000300800 */
[----:B------:R-:W4:Y:S04]  /*c4780*/  LDL.LU R45, [R1+0x1f40] ;  /* 0x001f4000012d7983 */ /* 0x000f280000300800 */
[----:B------:R-:W4:Y:S04]  /*c4790*/  LDL.LU R47, [R1+0x1f44] ;  /* 0x001f4400012f7983 */ /* 0x000f280000300800 */
[----:B------:R-:W4:Y:S04]  /*c47a0*/  LDL.LU R60, [R1+0x1f48] ;  /* 0x001f4800013c7983 */ /* 0x000f280000300800 */
        /* <DEDUP_REMOVED lines=8> */
[----:B------:R-:W4:Y:S01]  /*c4830*/  LDL.LU R42, [R1+0x1f38] ;  /* 0x001f3800012a7983 */ /* 0x000f220000300800 */
[----:B0-----:R-:W-:-:S05]  /*c4840*/  F2FP.SATFINITE.E4M3.F32.PACK_AB_MERGE_C R26, R50, R53, RZ ;  /* 0x00000035321a723e */ /* 0x001fca00048070ff */
[----:B------:R0:W-:Y:S04]  /*c4850*/  STL [R1+0x1ea0], R26 ;  /* 0x001ea01a01007387 */ /* 0x0001e80000100800 */
[----:B------:R-:W4:Y:S01]  /*c4860*/  LDL.LU R43, [R1+0x1f3c] ;  /* 0x001f3c00012b7983 */ /* 0x000f220000300800 */
[----:B0-----:R-:W-:Y:S02]  /*c4870*/  IADD3 R26, P1, R3, R30, RZ ;  /* 0x0000001e031a7210 */ /* 0x001fe40007f3e0ff */
[----:B------:R-:W-:-:S03]  /*c4880*/  F2FP.SATFINITE.E4M3.F32.PACK_AB_MERGE_C R0, R0, R2, RZ ;  /* 0x000000020000723e */ /* 0x000fc600048070ff */
[----:B------:R-:W-:Y:S02]  /*c4890*/  IMAD.X R27, R4, 0x1, R29, P1 ;  /* 0x00000001041b7824 */ /* 0x000fe400008e061d */
[----:B------:R-:W-:Y:S04]  /*c48a0*/  STL [R1+0x1e80], R0 ;  /* 0x001e800001007387 */ /* 0x000fe80000100800 */
[----:B------:R-:W4:Y:S04]  /*c48b0*/  LDL.LU R54, [R1+0x1f20] ;  /* 0x001f200001367983 */ /* 0x000f280000300800 */
[----:B------:R-:W4:Y:S04]  /*c48c0*/  LDL.LU R55, [R1+0x1f24] ;  /* 0x001f240001377983 */ /* 0x000f280000300800 */
[----:B------:R-:W4:Y:S04]  /*c48d0*/  LDL.LU R57, [R1+0x1f28] ;  /* 0x001f280001397983 */ /* 0x000f280000300800 */
[----:B------:R-:W4:Y:S04]  /*c48e0*/  LDL.LU R44, [R1+0x1f2c] ;  /* 0x001f2c00012c7983 */ /* 0x000f280000300800 */
[----:B------:R-:W4:Y:S04]  /*c48f0*/  LDL.LU R58, [R1+0x2020] ;  /* 0x00202000013a7983 */ /* 0x000f280000300800 */
[----:B------:R-:W4:Y:S04]  /*c4900*/  LDL.LU R48, [R1+0x2024] ;  /* 0x0020240001307983 */ /* 0x000f280000300800 */
[----:B------:R0:W-:Y:S04]  /*c4910*/  STL.64 [R1+0x1080], R26 ;  /* 0x0010801a01007387 */ /* 0x0001e80000100a00 */
[----:B0-----:R-:W4:Y:S04]  /*c4920*/  LDL.LU.64 R26, [R1+0x59f0] ;  /* 0x0059f000011a7983 */ /* 0x001f280000300a00 */
        /* <DEDUP_REMOVED lines=9> */
[----:B---3--:R-:W-:-:S05]  /*c49c0*/  F2FP.SATFINITE.E4M3.F32.PACK_AB_MERGE_C R40, R40, R9, RZ ;  /* 0x000000092828723e */ /* 0x008fca00048070ff */
[----:B------:R0:W-:Y:S01]  /*c49d0*/  STL [R1+0x758], R40 ;  /* 0x0007582801007387 */ /* 0x0001e20000100800 */
[----:B----4-:R-:W-:Y:S02]  /*c49e0*/  F2FP.SATFINITE.E4M3.F32.PACK_AB_MERGE_C R41, R56, R41, RZ ;  /* 0x000000293829723e */ /* 0x010fe400048070ff */
[----:B0-----:R-:W-:Y:S02]  /*c49f0*/  F2FP.SATFINITE.E4M3.F32.PACK_AB_MERGE_C R40, R47, R45, RZ ;  /* 0x0000002d2f28723e */ /* 0x001fe400048070ff */
[----:B--2---:R-:W-:-:S05]  /*c4a00*/  IADD3 R8, P1, R3, R28, RZ ;  /* 0x0000001c03087210 */ /* 0x004fca0007f3e0ff */
[----:B------:R-:W-:-:S05]  /*c4a10*/  IMAD.X R9, R4, 0x1, R27, P1 ;  /* 0x0000000104097824 */ /* 0x000fca00008e061b */
[----:B------:R0:W-:Y:S04]  /*c4a20*/  STL.64 [R1+0x1078], R8 ;  /* 0x0010780801007387 */ /* 0x0001e80000100a00 */
[----:B------:R-:W-:Y:S01]  /*c4a30*/  STL [R1+0x754], R41 ;  /* 0x0007542901007387 */ /* 0x000fe20000100800 */
[----:B0-----:R-:W-:-:S03]  /*c4a40*/  IADD3 R8, P1, R3, R26, RZ ;  /* 0x0000001a03087210 */ /* 0x001fc60007f3e0ff */
[----:B------:R-:W-:Y:S02]  /*c4a50*/  STL [R1+0x740], R40 ;  /* 0x0007402801007387 */ /* 0x000fe40000100800 */
[----:B------:R-:W-:-:S05]  /*c4a60*/  IMAD.X R9, R4, 0x1, R25, P1 ;  /* 0x0000000104097824 */ /* 0x000fca00008e0619 */
[----:B------:R0:W-:Y:S04]  /*c4a70*/  STL.64 [R1+0x1070], R8 ;  /* 0x0010700801007387 */ /* 0x0001e80000100a00 */
[----:B------:R-:W2:Y:S04]  /*c4a80*/  LDL.LU R45, [R1+0x2030] ;  /* 0x00203000012d7983 */ /* 0x000ea80000300800 */
[----:B------:R-:W2:Y:S01]  /*c4a90*/  LDL.LU R47, [R1+0x2034] ;  /* 0x00203400012f7983 */ /* 0x000ea20000300800 */
[----:B0-----:R-:W-:-:S05]  /*c4aa0*/  F2FP.SATFINITE.E4M3.F32.PACK_AB_MERGE_C R8, R52, R60, RZ ;  /* 0x0000003c3408723e */ /* 0x001fca00048070ff */
[----:B------:R0:W-:Y:S04]  /*c4ab0*/  STL [R1+0x744], R8 ;  /* 0x0007440801007387 */ /* 0x0001e80000100800 */
[----:B------:R-:W3:Y:S04]  /*c4ac0*/  LDL.LU R60, [R1+0x2038] ;  /* 0x00203800013c7983 */ /* 0x000ee80000300800 */
[----:B------:R-:W3:Y:S01]  /*c4ad0*/  LDL.LU R52, [R1+0x203c] ;  /* 0x00203c0001347983 */ /* 0x000ee20000300800 */
[----:B0-----:R-:W-:-:S05]  /*c4ae0*/  F2FP.SATFINITE.E4M3.F32.PACK_AB_MERGE_C R8, R61, R51, RZ ;  /* 0x000000333d08723e */ /* 0x001fca00048070ff */
[----:B------:R0:W-:Y:S04]  /*c4af0*/  STL [R1+0x6a4], R8 ;  /* 0x0006a40801007387 */ /* 0x0001e80000100800 */
[----:B------:R-:W4:Y:S04]  /*c4b00*/  LDL.LU R51, [R1+0x2000] ;  /* 0x0020000001337983 */ /* 0x000f280000300800 */
[----:B------:R-:W4:Y:S01]  /*c4b10*/  LDL.LU R61, [R1+0x2004] ;  /* 0x00200400013d7983 */ /* 0x000f220000300800 */
        /* <DEDUP_REMOVED lines=20> */
[----:B------:R-:W-:Y:S01]  /*c4c60*/  IMAD.X R9, R4, 0x1, R17, P1 ;  /* 0x0000000104097824 */ /* 0x000fe200008e0611 */
[----:B------:R-:W-:Y:S01]  /*c4c70*/  F2FP.SATFINITE.E4M3.F32.PACK_AB_MERGE_C R4, R50, R53, RZ ;  /* 0x000000353204723e */ /* 0x000fe200048070ff */
[----:B------:R-:W4:Y:S04]  /*c4c80*/  LDL.LU R58, [R1+0x2008] ;  /* 0x00200800013a7983 */ /* 0x000f280000300800 */
[----:B------:R-:W-:Y:S04]  /*c4c90*/  STL.64 [R1+0x1050], R8 ;  /* 0x0010500801007387 */ /* 0x000fe80000100a00 */
[----:B------:R-:W-:Y:S01]  /*c4ca0*/  STL [R1+0x644], R4 ;  /* 0x0006440401007387 */ /* 0x000fe20000100800 */
[----:B------:R-:W-:-:S03]  /*c4cb0*/  F2FP.SATFINITE.E4M3.F32.PACK_AB_MERGE_C R0, R0, R2, RZ ;  /* 0x000000020000723e */ /* 0x000fc600048070ff */
[----:B------:R-:W4:Y:S04]  /*c4cc0*/  LDL.LU R48, [R1+0x200c] ;  /* 0x00200c0001307983 */ /* 0x000f280000300800 */
[----:B------:R0:W-:Y:S04]  /*c4cd0*/  STL [R1+0x648], R0 ;  /* 0x0006480001007387 */ /* 0x0001e80000100800 */
[----:B------:R-:W4:Y:S04]  /*c4ce0*/  LDL.LU R49, [R1+0x1f10] ;  /* 0x001f100001317983 */ /* 0x000f280000300800 */
[----:B------:R-:W4:Y:S04]  /*c4cf0*/  LDL.LU R59, [R1+0x1f14] ;  /* 0x001f1400013b7983 */ /* 0x000f280000300800 */
[----:B------:R-:W4:Y:S04]  /*c4d00*/  LDL.LU R53, [R1+0x1f18] ;  /* 0x001f180001357983 */ /* 0x000f280000300800 */
[----:B------:R-:W4:Y:S04]  /*c4d10*/  LDL.LU R50, [R1+0x1f1c] ;  /* 0x001f1c0001327983 */ /* 0x000f280000300800 */
[----:B------:R-:W4:Y:S04]  /*c4d20*/  LDL.LU R2, [R1+0x1e30] ;  /* 0x001e300001027983 */ /* 0x000f280000300800 */
[----:B0-----:R-:W4:Y:S01]  /*c4d30*/  LDL.LU R0, [R1+0x1e34] ;  /* 0x001e340001007983 */ /* 0x001f220000300800 */
[----:B------:R-:W-:Y:S01]  /*c4d40*/  VIADD R3, R3, UR6 ;  /* 0x0000000603037c36 */ /* 0x000fe20008000000 */
[----:B------:R-:W-:-:S04]  /*c4d50*/  ULDC UR6, c[0x0][0x248] ;  /* 0x0000920000067ab9 */ /* 0x000fc80000000800 */
[----:B------:R-:W-:Y:S02]  /*c4d60*/  SHF.R.S32.HI R4, RZ, 0x1f, R3 ;  /* 0x0000001fff047819 */ /* 0x000fe40000011403 */
[----:B------:R-:W-:-:S05]  /*c4d70*/  IADD3 R8, P1, R3, R16, RZ ;  /* 0x0000001003087210 */ /* 0x000fca0007f3e0ff */
[----:B------:R-:W-:Y:S01]  /*c4d80*/  IMAD.X R9, R4, 0x1, R38, P1 ;  /* 0x0000000104097824 */ /* 0x000fe200008e0626 */
[----:B--2---:R-:W-:-:S05]  /*c4d90*/  F2FP.SATFINITE.E4M3.F32.PACK_AB_MERGE_C R40, R47, R45, RZ ;  /* 0x0000002d2f28723e */ /* 0x004fca00048070ff */
[----:B------:R-:W-:Y:S04]  /*c4da0*/  STL [R1+0x53b0], R40 ;  /* 0x0053b02801007387 */ /* 0x000fe80000100800 */
[----:B------:R3:W-:Y:S02]  /*c4db0*/  STL.64 [R1+0x1048], R8 ;  /* 0x0010480801007387 */ /* 0x0007e40000100a00 */
[----:B---3--:R-:W-:Y:S02]  /*c4dc0*/  F2FP.SATFINITE.E4M3.F32.PACK_AB_MERGE_C R9, R52, R60, RZ ;  /* 0x0000003c3409723e */ /* 0x008fe400048070ff */
[----:B------:R-:W2:Y:S04]  /*c4dd0*/  LDL.LU R8, [R1+0x1e38] ;  /* 0x001e380001087983 */ /* 0x000ea80000300800 */
[----:B------:R0:W-:Y:S01]  /*c4de0*/  STL [R1+0x53ac], R9 ;  /* 0x0053ac0901007387 */ /* 0x0001e20000100800 */
[----:B----4-:R-:W-:-:S03]  /*c4df0*/  F2FP.SATFINITE.E4M3.F32.PACK_AB_MERGE_C R40, R61, R51, RZ ;  /* 0x000000333d28723e */ /* 0x010fc600048070ff */
[----:B0-----:R-:W2:Y:S04]  /*c4e00*/  LDL.LU R9, [R1+0x1e3c] ;  /* 0x001e3c0001097983 */ /* 0x001ea80000300800 */
        /* <DEDUP_REMOVED lines=13> */
[----:B------:R-:W-:-:S05]  /*c4ee0*/  IADD3 R56, P1, R3, R15, RZ ;  /* 0x0000000f03387210 */ /* 0x000fca0007f3e0ff */
[----:B------:R-:W-:-:S05]  /*c4ef0*/  IMAD.X R57, R4, 0x1, R37, P1 ;  /* 0x0000000104397824 */ /* 0x000fca00008e0625 */
[----:B------:R0:W-:Y:S02]  /*c4f00*/  STL.64 [R1+0x1040], R56 ;  /* 0x0010403801007387 */ /* 0x0001e40000100a00 */
[----:B0-----:R-:W-:Y:S02]  /*c4f10*/  F2FP.SATFINITE.E4M3.F32.PACK_AB_MERGE_C R56, R48, R58, RZ ;  /* 0x0000003a3038723e */ /* 0x001fe400048070ff */
[----:B------:R-:W4:Y:S04]  /*c4f20*/  LDL.LU R58, [R1+0x178] ;  /* 0x00017800013a7983 */ /* 0x000f280000300800 */
[----:B------:R-:W4:Y:S04]  /*c4f30*/  LDL.LU R48, [R1+0x17c] ;  /* 0x00017c0001307983 */ /* 0x000f280000300800 */
        /* <DEDUP_REMOVED lines=8> */
[----:B-1----:R-:W-:Y:S01]  /*c4fc0*/  IADD3 R56, P1, R3, R12, RZ ;  /* 0x0000000c03387210 */ /* 0x002fe20007f3e0ff */
[----:B------:R-:W-:Y:S04]  /*c4fd0*/  STL [R1+0x1fa4], R49 ;  /* 0x001fa43101007387 */ /* 0x000fe80000100800 */
[----:B------:R-:W-:Y:S01]  /*c4fe0*/  IMAD.X R57, R4, 0x1, R11, P1 ;  /* 0x0000000104397824 */ /* 0x000fe200008e060b */
[----:B------:R-:W-:Y:S04]  /*c4ff0*/  STL [R1+0x1fbc], R0 ;  /* 0x001fbc0001007387 */ /* 0x000fe80000100800 */
[----:B------:R0:W-:Y:S04]  /*c5000*/  STL.64 [R1+0x1030], R56 ;  /* 0x0010303801007387 */ /* 0x0001e80000100a00 */
        /* <DEDUP_REMOVED lines=9> */
[----:B--2---:R-:W-:-:S02]  /*c50a0*/  F2FP.SATFINITE.E4M3.F32.PACK_AB_MERGE_C R9, R9, R8, RZ ;  /* 0x000000080909723e */ /* 0x004fc400048070ff */
[----:B------:R-:W-:-:S03]  /*c50b0*/  IADD3 R8, P1, R3, R10, RZ ;  /* 0x0000000a03087210 */ /* 0x000fc60007f3e0ff */
[----:B------:R0:W-:Y:S02]  /*c50c0*/  STL [R1+0x1fb8], R9 ;  /* 0x001fb80901007387 */ /* 0x0001e40000100800 */
[----:B0-----:R-:W-:Y:S01]  /*c50d0*/  IMAD.X R9, R4, 0x1, R7, P1 ;  /* 0x0000000104097824 */ /* 0x001fe200008e0607 */
[----:B---3--:R-:W-:-:S05]  /*c50e0*/  F2FP.SATFINITE.E4M3.F32.PACK_AB_MERGE_C R40, R41, R40, RZ ;  /* 0x000000282928723e */ /* 0x008fca00048070ff */
[----:B------:R0:W-:Y:S04]  /*c50f0*/  STL [R1+0x1fdc], R40 ;  /* 0x001fdc2801007387 */ /* 0x0001e80000100800 */
[----:B------:R1:W-:Y:S01]  /*c5100*/  STL.64 [R1+0x1028], R8 ;  /* 0x0010280801007387 */ /* 0x0003e20000100a00 */
[----:B----4-:R-:W-:Y:S02]  /*c5110*/  F2FP.SATFINITE.E4M3.F32.PACK_AB_MERGE_C R41, R43, R42, RZ ;  /* 0x0000002a2b29723e */ /* 0x010fe400048070ff */
        /* <DEDUP_REMOVED lines=9> */
[----:B------:R-:W-:Y:S04]  /*c51b0*/  STL [R1+0x2004], R41 ;  /* 0x0020042901007387 */ /* 0x000fe80000100800 */
[----:B------:R-:W-:Y:S01]  /*c51c0*/  IMAD.X R9, R4, 0x1, R35, P1 ;  /* 0x0000000104097824 */ /* 0x000fe200008e0623 */
[----:B------:R-:W-:Y:S04]  /*c51d0*/  STL [R1+0x2000], R40 ;  /* 0x0020002801007387 */ /* 0x000fe80000100800 */
[----:B------:R0:W-:Y:S02]  /*c51e0*/  STL.64 [R1+0x1018], R8 ;  /* 0x0010180801007387 */ /* 0x0001e40000100a00 */
[----:B0-----:R-:W-:-:S02]  /*c51f0*/  F2FP.SATFINITE.E4M3.F32.PACK_AB_MERGE_C R8, R61, R51, RZ ;  /* 0x000000333d08723e */ /* 0x001fc400048070ff */
[----:B------:R-:W2:Y:S04]  /*c5200*/  LDL.LU R51, [R1+0x110] ;  /* 0x0001100001337983 */ /* 0x000ea80000300800 */
[----:B------:R-:W2:Y:S04]  /*c5210*/  LDL.LU R61, [R1+0x114] ;  /* 0x00011400013d7983 */ /* 0x000ea80000300800 */
[----:B------:R0:W-:Y:S04]  /*c5220*/  STL [R1+0x2014], R8 ;  /* 0x0020140801007387 */ /* 0x0001e80000100800 */
[----:B------:R-:W3:Y:S04]  /*c5230*/  LDL.LU R44, [R1+0x118] ;  /* 0x00011800012c7983 */ /* 0x000ee80000300800 */
[----:B------:R-:W3:Y:S01]  /*c5240*/  LDL.LU R45, [R1+0x11c] ;  /* 0x00011c00012d7983 */ /* 0x000ee20000300800 */
[----:B0-----:R-:W-:-:S05]  /*c5250*/  F2FP.SATFINITE.E4M3.F32.PACK_AB_MERGE_C R8, R48, R58, RZ ;  /* 0x0000003a3008723e */ /* 0x001fca00048070ff */
[----:B------:R0:W-:Y:S04]  /*c5260*/  STL [R1+0x2010], R8 ;  /* 0x0020100801007387 */ /* 0x0001e80000100800 */
[----:B------:R-:W4:Y:S04]  /*c5270*/  LDL.LU R47, [R1+0x40] ;  /* 0x00004000012f7983 */ /* 0x000f280000300800 */
[----:B------:R-:W4:Y:S01]  /*c5280*/  LDL.LU R58, [R1+0x44] ;  /* 0x00004400013a7983 */ /* 0x000f220000300800 */
[----:B0-----:R-:W-:-:S03]  /*c5290*/  IADD3 R8, P1, R3, R34, RZ ;  /* 0x0000002203087210 */ /* 0x001fc60007f3e0ff */
[----:B------:R-:W4:Y:S02]  /*c52a0*/  LDL.LU R52, [R1+0xf0] ;  /* 0x0000f00001347983 */ /* 0x000f240000300800 */
[----:B------:R-:W-:Y:S02]  /*c52b0*/  IMAD.X R9, R4, 0x1, R33, P1 ;  /* 0x0000000104097824 */ /* 0x000fe400008e0621 */
[----:B------:R-:W4:Y:S04]  /*c52c0*/  LDL.LU R48, [R1+0xf4] ;  /* 0x0000f40001307983 */ /* 0x000f280000300800 */
[----:B------:R0:W-:Y:S02]  /*c52d0*/  STL.64 [R1+0x1010], R8 ;  /* 0x0010100801007387 */ /* 0x0001e40000100a00 */
[----:B0-----:R-:W-:-:S05]  /*c52e0*/  IADD3 R8, P1, R3, R32, RZ ;  /* 0x0000002003087210 */ /* 0x001fca0007f3e0ff */
[----:B------:R-:W-:Y:S01]  /*c52f0*/  IMAD.X R9, R4, 0x1, R31, P1 ;  /* 0x0000000104097824 */ /* 0x000fe200008e061f */
[----:B------:R-:W-:-:S05]  /*c5300*/  F2FP.SATFINITE.E4M3.F32.PACK_AB_MERGE_C R2, R2, R57, RZ ;  /* 0x000000390202723e */ /* 0x000fca00048070ff */
[----:B------:R0:W-:Y:S02]  /*c5310*/  STL [R1+0x57e8], R2 ;  /* 0x0057e80201007387 */ /* 0x0001e40000100800 */
[----:B0-----:R-:W-:-:S05]  /*c5320*/  F2FP.SATFINITE.E4M3.F32.PACK_AB_MERGE_C R2, R49, R60, RZ ;  /* 0x0000003c3102723e */ /* 0x001fca00048070ff */
[----:B------:R0:W-:Y:S04]  /*c5330*/  STL [R1+0x2018], R2 ;  /* 0x0020180201007387 */ /* 0x0001e80000100800 */
[----:B------:R1:W-:Y:S01]  /*c5340*/  STL.64 [R1+0x1008], R8 ;  /* 0x0010080801007387 */ /* 0x0003e20000100a00 */
[----:B------:R-:W-:Y:S02]  /*c5350*/  F2FP.SATFINITE.E4M3.F32.PACK_AB_MERGE_C R0, R0, R50, RZ ;  /* 0x000000320000723e */ /* 0x000fe400048070ff */
[----:B0-----:R-:W-:Y:S02]  /*c5360*/  F2FP.SATFINITE.E4M3.F32.PACK_AB_MERGE_C R2, R53, R59, RZ ;  /* 0x0000003b3502723e */ /* 0x001fe400048070ff */
[----:B-1----:R-:W-:-:S03]  /*c5370*/  IADD3 R8, P1, R3, R30, RZ ;  /* 0x0000001e03087210 */ /* 0x002fc60007f3e0ff */
[----:B------:R-:W-:Y:S02]  /*c5380*/  STL [R1+0x1e88], R2 ;  /* 0x001e880201007387 */ /* 0x000fe40000100800 */
[----:B------:R-:W-:Y:S02]  /*c5390*/  IMAD.X R9, R4, 0x1, R29, P1 ;  /* 0x0000000104097824 */ /* 0x000fe400008e061d */
[----:B------:R-:W-:Y:S04]  /*c53a0*/  STL [R1+0x2024], R0 ;  /* 0x0020240001007387 */ /* 0x000fe80000100800 */
[----:B------:R-:W4:Y:S04]  /*c53b0*/  LDL.LU R59, [R1+0xf8] ;  /* 0x0000f800013b7983 */ /* 0x000f280000300800 */
[----:B------:R-:W4:Y:S04]  /*c53c0*/  LDL.LU R49, [R1+0xfc] ;  /* 0x0000fc0001317983 */ /* 0x000f280000300800 */
        /* <DEDUP_REMOVED lines=13> */
[----:B------:R-:W2:Y:S04]  /*c54a0*/  LDL.LU R61, [R1+0x9c] ;  /* 0x00009c00013d7983 */ /* 0x000ea80000300800 */
[----:B------:R3:W-:Y:S02]  /*c54b0*/  STL [R1+0x86c], R2 ;  /* 0x00086c0201007387 */ /* 0x0007e40000100800 */
[----:B---3--:R-:W-:-:S02]  /*c54c0*/  F2FP.SATFINITE.E4M3.F32.PACK_AB_MERGE_C R2, R45, R44, RZ ;  /* 0x0000002c2d02723e */ /* 0x008fc400048070ff */
[----:B------:R-:W-:-:S05]  /*c54d0*/  IADD3 R44, P1, R3, R28, RZ ;  /* 0x0000001c032c7210 */ /* 0x000fca0007f3e0ff */
[----:B------:R-:W-:Y:S01]  /*c54e0*/  IMAD.X R45, R4, 0x1, R27, P1 ;  /* 0x00000001042d7824 */ /* 0x000fe200008e061b */
[----:B------:R0:W-:Y:S04]  /*c54f0*/  STL [R1+0x2028], R2 ;  /* 0x0020280201007387 */ /* 0x0001e80000100800 */
[----:B------:R4:W-:Y:S04]  /*c5500*/  STL.64 [R1+0xff8], R44 ;  /* 0x000ff82c01007387 */ /* 0x0009e80000100a00 */
[----:B0-----:R-:W3:Y:S04]  /*c5510*/  LDL.LU R2, [R1+0x74] ;  /* 0x0000740001027983 */ /* 0x001ee80000300800 */
[----:B------:R-:W3:Y:S01]  /*c5520*/  LDL.LU R54, [R1+0x78] ;  /* 0x0000780001367983 */ /* 0x000ee20000300800 */
[----:B----4-:R-:W-:-:S05]  /*c5530*/  F2FP.SATFINITE.E4M3.F32.PACK_AB_MERGE_C R44, R58, R47, RZ ;  /* 0x0000002f3a2c723e */ /* 0x010fca00048070ff */
[----:B------:R0:W-:Y:S04]  /*c5540*/  STL [R1+0x5360], R44 ;  /* 0x0053602c01007387 */ /* 0x0001e80000100800 */
[----:B------:R-:W4:Y:S04]  /*c5550*/  LDL.LU R58, [R1+0x7c] ;  /* 0x00007c00013a7983 */ /* 0x000f280000300800 */
[----:B------:R-:W4:Y:S01]  /*c5560*/  LDL.LU R55, [R1+0x50] ;  /* 0x0000500001377983 */ /* 0x000f220000300800 */
[----:B0-----:R-:W-:-:S03]  /*c5570*/  F2FP.SATFINITE.E4M3.F32.PACK_AB_MERGE_C R44, R48, R52, RZ ;  /* 0x00000034302c723e */ /* 0x001fc600048070ff */
[----:B------:R-:W4:Y:S04]  /*c5580*/  LDL.LU R57, [R1+0x54] ;  /* 0x0000540001397983 */ /* 0x000f280000300800 */
[----:B------:R0:W-:Y:S02]  /*c5590*/  STL [R1+0x750], R44 ;  /* 0x0007502c01007387 */ /* 0x0001e40000100800 */
[----:B0-----:R-:W-:-:S05]  /*c55a0*/  IADD3 R44, P1, R3, R26, RZ ;  /* 0x0000001a032c7210 */ /* 0x001fca0007f3e0ff */
[----:B------:R-:W-:-:S05]  /*c55b0*/  IMAD.X R45, R4, 0x1, R25, P1 ;  /* 0x00000001042d7824 */ /* 0x000fca00008e0619 */
[----:B------:R0:W-:Y:S04]  /*c55c0*/  STL.64 [R1+0xff0], R44 ;  /* 0x000ff02c01007387 */ /* 0x0001e80000100a00 */
[----:B0-----:R-:W4:Y:S04]  /*c55d0*/  LDL.LU R44, [R1+0x58] ;  /* 0x00005800012c7983 */ /* 0x001f280000300800 */
[----:B------:R-:W4:Y:S04]  /*c55e0*/  LDL.LU R45, [R1+0x5c] ;  /* 0x00005c00012d7983 */ /* 0x000f280000300800 */
[----:B------:R-:W4:Y:S04]  /*c55f0*/  LDL.LU R47, [R1+0x48] ;  /* 0x00004800012f7983 */ /* 0x000f280000300800 */
[----:B------:R-:W4:Y:S04]  /*c5600*/  LDL.LU R52, [R1+0x4c] ;  /* 0x00004c0001347983 */ /* 0x000f280000300800 */
[----:B------:R-:W4:Y:S01]  /*c5610*/  LDL.LU R48, [R1+0x10c] ;  /* 0x00010c0001307983 */ /* 0x000f220000300800 */
[----:B------:R-:W-:-:S03]  /*c5620*/  F2FP.SATFINITE.E4M3.F32.PACK_AB_MERGE_C R49, R49, R59, RZ ;  /* 0x0000003b3131723e */ /* 0x000fc600048070ff */
[----:B------:R-:W4:Y:S04]  /*c5630*/  LDL.LU R59, [R1+0x59e0] ;  /* 0x0059e000013b7983 */ /* 0x000f280000300800 */
[----:B------:R0:W-:Y:S04]  /*c5640*/  STL [R1+0x202c], R49 ;  /* 0x00202c3101007387 */ /* 0x0001e80000100800 */
[----:B0-----:R-:W4:Y:S01]  /*c5650*/  LDL.LU R49, [R1+0x30] ;  /* 0x0000300001317983 */ /* 0x001f220000300800 */
[----:B------:R-:W-:Y:S02]  /*c5660*/  F2FP.SATFINITE.E4M3.F32.PACK_AB_MERGE_C R9, R9, R8, RZ ;  /* 0x000000080909723e */ /* 0x000fe400048070ff */
[----:B------:R-:W-:-:S03]  /*c5670*/  IADD3 R8, P1, R3, R24, RZ ;  /* 0x0000001803087210 */ /* 0x000fc60007f3e0ff */
[----:B------:R0:W-:Y:S01]  /*c5680*/  STL [R1+0x6b4], R9 ;  /* 0x0006b40901007387 */ /* 0x0001e20000100800 */
[----:B------:R-:W-:Y:S01]  /*c5690*/  F2FP.SATFINITE.E4M3.F32.PACK_AB_MERGE_C R0, R0, R53, RZ ;  /* 0x000000350000723e */ /* 0x000fe200048070ff */
[----:B0-----:R-:W-:Y:S01]  /*c56a0*/  IMAD.X R9, R4, 0x1, R23, P1 ;  /* 0x0000000104097824 */ /* 0x001fe200008e0617 */
[----:B------:R-:W-:Y:S02]  /*c56b0*/  F2FP.SATFINITE.E4M3.F32.PACK_AB_MERGE_C R41, R41, R40, RZ ;  /* 0x000000282929723e */ /* 0x000fe400048070ff */
[----:B------:R-:W-:Y:S02]  /*c56c0*/  IADD3 R40, P1, R3, R22, RZ ;  /* 0x0000001603287210 */ /* 0x000fe40007f3e0ff */
[----:B------:R0:W-:Y:S01]  /*c56d0*/  STL.64 [R1+0xfe8], R8 ;  /* 0x000fe80801007387 */ /* 0x0001e20000100a00 */
[----:B------:R-:W-:-:S03]  /*c56e0*/  F2FP.SATFINITE.E4M3.F32.PACK_AB_MERGE_C R43, R43, R42, RZ ;  /* 0x0000002a2b2b723e */ /* 0x000fc600048070ff */
[----:B0-----:R-:W4:Y:S04]  /*c56f0*/  LDL.LU.64 R8, [R1+0x59d8] ;  /* 0x0059d80001087983 */ /* 0x001f280000300a00 */
[----:B------:R-:W4:Y:S04]  /*c5700*/  LDL.LU R53, [R1+0x59d4] ;  /* 0x0059d40001357983 */ /* 0x000f280000300800 */
[----:B------:R0:W-:Y:S04]  /*c5710*/  STL [R1+0x2034], R0 ;  /* 0x0020340001007387 */ /* 0x0001e80000100800 */
[----:B0-----:R-:W4:Y:S04]  /*c5720*/  LDL.LU R0, [R1+0x59d0] ;  /* 0x0059d00001007983 */ /* 0x001f280000300800 */
[----:B------:R0:W-:Y:S01]  /*c5730*/  STL [R1+0x67c], R41 ;  /* 0x00067c2901007387 */ /* 0x0001e20000100800 */
[----:B------:R-:W-:Y:S01]  /*c5740*/  F2FP.SATFINITE.E4M3.F32.PACK_AB_MERGE_C R50, R50, R60, RZ ;  /* 0x0000003c3232723e */ /* 0x000fe200048070ff */
[----:B0-----:R-:W-:Y:S01]  /*c5750*/  IMAD.X R41, R4, 0x1, R21, P1 ;  /* 0x0000000104297824 */ /* 0x001fe200008e0615 */
[----:B------:R-:W-:-:S04]  /*c5760*/  IADD3 R42, P1, R3, R20, RZ ;  /* 0x00000014032a7210 */ /* 0x000fc80007f3e0ff */
[----:B------:R0:W-:Y:S04]  /*c5770*/  STL.64 [R1+0xfe0], R40 ;  /* 0x000fe02801007387 */ /* 0x0001e80000100a00 */
[----:B0-----:R-:W4:Y:S04]  /*c5780*/  LDL.LU.64 R40, [R1+0x59c8] ;  /* 0x0059c80001287983 */ /* 0x001f280000300a00 */
[----:B------:R0:W-:Y:S04]  /*c5790*/  STL [R1+0x5294], R43 ;  /* 0x0052942b01007387 */ /* 0x0001e80000100800 */
[----:B------:R-:W-:Y:S01]  /*c57a0*/  STL [R1+0x660], R50 ;  /* 0x0006603201007387 */ /* 0x000fe20000100800 */
[----:B0-----:R-:W-:Y:S01]  /*c57b0*/  IMAD.X R43, R4, 0x1, R19, P1 ;  /* 0x00000001042b7824 */ /* 0x001fe200008e0613 */
[----:B------:R-:W-:-:S04]  /*c57c0*/  IADD3 R60, P1, R3, R18, RZ ;  /* 0x00000012033c7210 */ /* 0x000fc80007f3e0ff */
[----:B------:R0:W-:Y:S04]  /*c57d0*/  STL.64 [R1+0xfd8], R42 ;  /* 0x000fd82a01007387 */ /* 0x0001e80000100a00 */
[----:B0-----:R-:W4:Y:S04]  /*c57e0*/  LDL.LU.64 R42, [R1+0x59c0] ;  /* 0x0059c000012a7983 */ /* 0x001f280000300a00 */
[----:B------:R-:W4:Y:S01]  /*c57f0*/  LDL.LU R50, [R1+0x120] ;  /* 0x0001200001327983 */ /* 0x000f220000300800 */
[----:B--2---:R-:W-:Y:S01]  /*c5800*/  F2FP.SATFINITE.E4M3.F32.PACK_AB_MERGE_C R51, R61, R51, RZ ;  /* 0x000000333d33723e */ /* 0x004fe200048070ff */
[----:B------:R-:W-:-:S04]  /*c5810*/  IMAD.X R61, R4, 0x1, R17, P1 ;  /* 0x00000001043d7824 */ /* 0x000fc800008e0611 */
[----:B------:R-:W-:Y:S04]  /*c5820*/  STL [R1+0x52b8], R51 ;  /* 0x0052b83301007387 */ /* 0x000fe80000100800 */
[----:B------:R0:W-:Y:S04]  /*c5830*/  STL.64 [R1+0xfd0], R60 ;  /* 0x000fd03c01007387 */ /* 0x0001e80000100a00 */
[----:B0-----:R-:W2:Y:S04]  /*c5840*/  LDL.LU R60, [R1+0x59b8] ;  /* 0x0059b800013c7983 */ /* 0x001ea80000300800 */
[----:B------:R-:W3:Y:S04]  /*c5850*/  LDL.LU R4, [R1+0x70] ;  /* 0x0000700001047983 */ /* 0x000ee80000300800 */
[----:B------:R-:W2:Y:S04]  /*c5860*/  LDL.LU R61, [R1+0x34] ;  /* 0x00003400013d7983 */ /* 0x000ea80000300800 */
[----:B------:R-:W2:Y:S01]  /*c5870*/  LDL.LU R51, [R1+0xa8] ;  /* 0x0000a80001337983 */ /* 0x000ea20000300800 */
[----:B------:R-:W-:Y:S01]  /*c5880*/  VIADD R3, R3, UR6 ;  /* 0x0000000603037c36 */ /* 0x000fe20008000000 */
[----:B------:R-:W-:Y:S01]  /*c5890*/  ULDC UR6, c[0x0][0x248] ;  /* 0x0000920000067ab9 */ /* 0x000fe20000000800 */
[----:B---3--:R-:W-:-:S02]  /*c58a0*/  F2FP.SATFINITE.E4M3.F32.PACK_AB_MERGE_C R4, R2, R4, RZ ;  /* 0x000000040204723e */ /* 0x008fc400048070ff */
[----:B----4-:R-:W-:Y:S02]  /*c58b0*/  F2FP.SATFINITE.E4M3.F32.PACK_AB_MERGE_C R2, R58, R54, RZ ;  /* 0x000000363a02723e */ /* 0x010fe400048070ff */
[----:B------:R-:W3:Y:S01]  /*c58c0*/  LDL.LU R58, [R1+0xc] ;  /* 0x00000c00013a7983 */ /* 0x000ee20000300800 */
[----:B------:R-:W-:-:S03]  /*c58d0*/  IADD3 R54, P1, R3, R16, RZ ;  /* 0x0000001003367210 */ /* 0x000fc60007f3e0ff */
[----:B------:R0:W-:Y:S04]  /*c58e0*/  STL [R1+0x64c], R4 ;  /* 0x00064c0401007387 */ /* 0x0001e80000100800 */
[----:B------:R1:W-:Y:S01]  /*c58f0*/  STL [R1+0x52e0], R2 ;  /* 0x0052e00201007387 */ /* 0x0003e20000100800 */
[----:B0-----:R-:W-:Y:S02]  /*c5900*/  SHF.R.S32.HI R4, RZ, 0x1f, R3 ;  /* 0x0000001fff047819 */ /* 0x001fe40000011403 */
[----:B-1----:R-:W-:-:S03]  /*c5910*/  F2FP.SATFINITE.E4M3.F32.PACK_AB_MERGE_C R2, R57, R55, RZ ;  /* 0x000000373902723e */ /* 0x002fc600048070ff */
[----:B------:R-:W-:Y:S01]  /*c5920*/  IMAD.X R55, R4, 0x1, R38, P1 ;  /* 0x0000000104377824 */ /* 0x000fe200008e0626 */
[----:B------:R-:W-:Y:S02]  /*c5930*/  F2FP.SATFINITE.E4M3.F32.PACK_AB_MERGE_C R45, R45, R44, RZ ;  /* 0x0000002c2d2d723e */ /* 0x000fe400048070ff */
[----:B------:R-:W-:Y:S01]  /*c5940*/  F2FP.SATFINITE.E4M3.F32.PACK_AB_MERGE_C R44, R52, R47, RZ ;  /* 0x0000002f342c723e */ /* 0x000fe200048070ff */
[----:B------:R0:W-:Y:S04]  /*c5950*/  STL [R1+0x640], R2 ;  /* 0x0006400201007387 */ /* 0x0001e80000100800 */
[----:B------:R1:W-:Y:S01]  /*c5960*/  STL.64 [R1+0xfc8], R54 ;  /* 0x000fc83601007387 */ /* 0x0003e20000100a00 */
[----:B0-----:R-:W-:-:S03]  /*c5970*/  LOP3.LUT R2, R48, 0xffff, RZ, 0xc0, !PT ;  /* 0x0000ffff30027812 */ /* 0x001fc600078ec0ff */
[----:B-1----:R-:W4:Y:S04]  /*c5980*/  LDL.LU.64 R54, [R1+0x59b0] ;  /* 0x0059b00001367983 */ /* 0x002f280000300a00 */
[----:B------:R0:W-:Y:S04]  /*c5990*/  STL [R1+0x52e8], R45 ;  /* 0x0052e82d01007387 */ /* 0x0001e80000100800 */
[----:B------:R1:W-:Y:S01]  /*c59a0*/  STL [R1+0x534c], R44 ;  /* 0x00534c2c01007387 */ /* 0x0003e20000100800 */
[----:B0-----:R-:W-:Y:S02]  /*c59b0*/  LOP3.LUT R45, R8, 0xffff, RZ, 0xc0, !PT ;  /* 0x0000ffff082d7812 */ /* 0x001fe400078ec0ff */
[----:B-1----:R-:W-:-:S02]  /*c59c0*/  LOP3.LUT R44, R49, 0xffff, RZ, 0xc0, !PT ;  /* 0x0000ffff312c7812 */ /* 0x002fc400078ec0ff */
[----:B------:R-:W-:Y:S02]  /*c59d0*/  PRMT R8, R45, 0x3340, R0 ;  /* 0x000033402d087816 */ /* 0x000fe40000000000 */
[----:B------:R-:W-:Y:S02]  /*c59e0*/  PRMT R47, R2, 0x3340, R44 ;  /* 0x00003340022f7816 */ /* 0x000fe4000000002c */
[----:B------:R-:W-:Y:S02]  /*c59f0*/  SHF.R.U32.HI R2, RZ, 0x8, R2 ;  /* 0x00000008ff027819 */ /* 0x000fe40000011602 */
[----:B------:R-:W-:Y:S02]  /*c5a00*/  PRMT R8, R47, 0x5410, R8 ;  /* 0x000054102f087816 */ /* 0x000fe40000000008 */
[----:B------:R-:W-:Y:S02]  /*c5a10*/  SHF.R.U32.HI R44, RZ, 0x8, R44 ;  /* 0x00000008ff2c7819 */ /* 0x000fe4000001162c */
[----:B------:R-:W-:Y:S01]  /*c5a20*/  IADD3 R48, P1, R3, R15, RZ ;  /* 0x0000000f03307210 */ /* 0x000fe20007f3e0ff */
[----:B------:R0:W-:Y:S01]  /*c5a30*/  STL [R1+0x5628], R8 ;  /* 0x0056280801007387 */ /* 0x0001e20000100800 */
[----:B------:R-:W-:-:S02]  /*c5a40*/  LOP3.LUT R2, R2, 0xffff, RZ, 0xc0, !PT ;  /* 0x0000ffff02027812 */ /* 0x000fc400078ec0ff */
[----:B------:R-:W-:Y:S01]  /*c5a50*/  LOP3.LUT R44, R44, 0xffff, RZ, 0xc0, !PT ;  /* 0x0000ffff2c2c7812 */ /* 0x000fe200078ec0ff */
[----:B------:R-:W-:Y:S01]  /*c5a60*/  IMAD.X R49, R4, 0x1, R37, P1 ;  /* 0x0000000104317824 */ /* 0x000fe200008e0625 */
[----:B0-----:R-:W-:Y:S02]  /*c5a70*/  SHF.R.U32.HI R8, RZ, 0x8, R45 ;  /* 0x00000008ff087819 */ /* 0x001fe4000001162d */
[----:B------:R-:W-:Y:S02]  /*c5a80*/  PRMT R2, R2, 0x3340, R44 ;  /* 0x0000334002027816 */ /* 0x000fe4000000002c */
[----:B------:R-:W-:Y:S01]  /*c5a90*/  LOP3.LUT R8, R8, 0xffff, RZ, 0xc0, !PT ;  /* 0x0000ffff08087812 */ /* 0x000fe200078ec0ff */
[----:B------:R0:W-:Y:S01]  /*c5aa0*/  STL.64 [R1+0xec8], R48 ;  /* 0x000ec83001007387 */ /* 0x0001e20000100a00 */
[----:B------:R-:W-:Y:S02]  /*c5ab0*/  LOP3.LUT R57, R50, 0xffff, RZ, 0xc0, !PT ;  /* 0x0000ffff32397812 */ /* 0x000fe400078ec0ff */
[----:B------:R-:W-:-:S02]  /*c5ac0*/  PRMT R8, R8, 0x3340, R0 ;  /* 0x0000334008087816 */ /* 0x000fc40000000000 */
[----:B--2---:R-:W-:Y:S02]  /*c5ad0*/  LOP3.LUT R61, R61, 0xffff, RZ, 0xc0, !PT ;  /* 0x0000ffff3d3d7812 */ /* 0x004fe400078ec0ff */
[----:B------:R-:W-:Y:S01]  /*c5ae0*/  LOP3.LUT R50, R9, 0xffff, RZ, 0xc0, !PT ;  /* 0x0000ffff09327812 */ /* 0x000fe200078ec0ff */
[----:B0-----:R-:W2:Y:S04]  /*c5af0*/  LDL.LU.64 R48, [R1+0x59a8] ;  /* 0x0059a80001307983 */ /* 0x001ea80000300a00 */
[----:B------:R0:W-:Y:S01]  /*c5b00*/  STL [R1+0x788], R2 ;  /* 0x0007880201007387 */ /* 0x0001e20000100800 */
[----:B------:R-:W-:-:S03]  /*c5b10*/  PRMT R9, R57, 0x3340, R61 ;  /* 0x0000334039097816 */ /* 0x000fc6000000003d */
[----:B------:R1:W-:Y:S04]  /*c5b20*/  STL [R1+0x250], R8 ;  /* 0x0002500801007387 */ /* 0x0003e80000100800 */
[----:B------:R-:W4:Y:S01]  /*c5b30*/  LDL.LU R45, [R1+0xac] ;  /* 0x0000ac00012d7983 */ /* 0x000f220000300800 */
[----:B0-----:R-:W-:-:S03]  /*c5b40*/  LOP3.LUT R2, R42, 0xffff, RZ, 0xc0, !PT ;  /* 0x0000ffff2a027812 */ /* 0x001fc600078ec0ff */
[----:B------:R-:W2:Y:S01]  /*c5b50*/  LDL.LU R44, [R1+0x10] ;  /* 0x00001000012c7983 */ /* 0x000ea20000300800 */
[----:B-1----:R-:W-:-:S04]  /*c5b60*/  PRMT R8, R2, 0x3340, R0 ;  /* 0x0000334002087816 */ /* 0x002fc80000000000 */
[----:B------:R-:W-:-:S05]  /*c5b70*/  PRMT R8, R9, 0x5410, R8 ;  /* 0x0000541009087816 */ /* 0x000fca0000000008 */
[----:B------:R0:W-:Y:S04]  /*c5b80*/  STL [R1+0x5624], R8 ;  /* 0x0056240801007387 */ /* 0x0001e80000100800 */
[----:B------:R-:W2:Y:S04]  /*c5b90*/  LDL.LU R47, [R1+0x210] ;  /* 0x00021000012f7983 */ /* 0x000ea80000300800 */
[----:B------:R-:W2:Y:S01]  /*c5ba0*/  LDL.LU R52, [R1+0x1c0] ;  /* 0x0001c00001347983 */ /* 0x000ea20000300800 */
[----:B------:R-:W-:Y:S02]  /*c5bb0*/  LOP3.LUT R51, R51, 0xffff, RZ, 0xc0, !PT ;  /* 0x0000ffff33337812 */ /* 0x000fe400078ec0ff */
[----:B0-----:R-:W-:-:S02]  /*c5bc0*/  PRMT R8, R50, 0x3340, R0 ;  /* 0x0000334032087816 */ /* 0x001fc40000000000 */
[----:B------:R-:W-:Y:S02]  /*c5bd0*/  SHF.R.U32.HI R57, RZ, 0x8, R57 ;  /* 0x00000008ff397819 */ /* 0x000fe40000011639 */
[----:B---3--:R-:W-:Y:S02]  /*c5be0*/  LOP3.LUT R42, R58, 0xffff, RZ, 0xc0, !PT ;  /* 0x0000ffff3a2a7812 */ /* 0x008fe400078ec0ff */
[----:B------:R-:W3:Y:S02]  /*c5bf0*/  LDL.LU R58, [R1+0x200] ;  /* 0x00020000013a7983 */ /* 0x000ee40000300800 */
[----:B------:R-:W-:-:S04]  /*c5c00*/  PRMT R9, R51, 0x3340, R42 ;  /* 0x0000334033097816 */ /* 0x000fc8000000002a */
[----:B------:R-:W-:Y:S02]  /*c5c10*/  PRMT R9, R9, 0x5410, R8 ;  /* 0x0000541009097816 */ /* 0x000fe40000000008 */
[----:B------:R-:W-:-:S03]  /*c5c20*/  IADD3 R8, P1, R3, R14, RZ ;  /* 0x0000000e03087210 */ /* 0x000fc60007f3e0ff */
[----:B------:R0:W-:Y:S01]  /*c5c30*/  STL [R1+0x5620], R9 ;  /* 0x0056200901007387 */ /* 0x0001e20000100800 */
[----:B------:R-:W-:Y:S01]  /*c5c40*/  SHF.R.U32.HI R51, RZ, 0x8, R51 ;  /* 0x00000008ff337819 */ /* 0x000fe20000011633 */
[----:B0-----:R-:W-:-:S05]  /*c5c50*/  IMAD.X R9, R4, 0x1, R13, P1 ;  /* 0x0000000104097824 */ /* 0x001fca00008e060d */
[----:B------:R0:W-:Y:S01]  /*c5c60*/  STL.64 [R1+0xfc0], R8 ;  /* 0x000fc00801007387 */ /* 0x0001e20000100a00 */
[----:B------:R-:W-:Y:S02]  /*c5c70*/  LOP3.LUT R51, R51, 0xffff, RZ, 0xc0, !PT ;  /* 0x0000ffff33337812 */ /* 0x000fe400078ec0ff */
[----:B0-----:R-:W-:Y:S02]  /*c5c80*/  SHF.R.U32.HI R9, RZ, 0x8, R61 ;  /* 0x00000008ff097819 */ /* 0x001fe4000001163d */
[----:B------:R-:W-:Y:S02]  /*c5c90*/  SHF.R.U32.HI R8, RZ, 0x8, R42 ;  /* 0x00000008ff087819 */ /* 0x000fe4000001162a */
[----:B------:R-:W-:Y:S02]  /*c5ca0*/  LOP3.LUT R42, R57, 0xffff, RZ, 0xc0, !PT ;  /* 0x0000ffff392a7812 */ /* 0x000fe400078ec0ff */
[----:B------:R-:W-:Y:S02]  /*c5cb0*/  LOP3.LUT R9, R9, 0xffff, RZ, 0xc0, !PT ;  /* 0x0000ffff09097812 */ /* 0x000fe400078ec0ff */
[----:B------:R-:W-:-:S02]  /*c5cc0*/  LOP3.LUT R8, R8, 0xffff, RZ, 0xc0, !PT ;  /* 0x0000ffff08087812 */ /* 0x000fc400078ec0ff */
[----:B------:R-:W-:Y:S02]  /*c5cd0*/  PRMT R57, R42, 0x3340, R9 ;  /* 0x000033402a397816 */ /* 0x000fe40000000009 */
[----:B------:R-:W-:Y:S02]  /*c5ce0*/  PRMT R42, R51, 0x3340, R8 ;  /* 0x00003340332a7816 */ /* 0x000fe40000000008 */
[----:B------:R-:W-:Y:S01]  /*c5cf0*/  IADD3 R8, P1, R3, R12, RZ ;  /* 0x0000000c03087210 */ /* 0x000fe20007f3e0ff */
[----:B------:R-:W-:Y:S04]  /*c5d00*/  STL [R1+0x784], R57 ;  /* 0x0007843901007387 */ /* 0x000fe80000100800 */
[----:B------:R-:W-:Y:S01]  /*c5d10*/  IMAD.X R9, R4, 0x1, R11, P1 ;  /* 0x0000000104097824 */ /* 0x000fe200008e060b */
[----:B------:R-:W-:Y:S04]  /*c5d20*/  STL [R1+0x780], R42 ;  /* 0x0007802a01007387 */ /* 0x000fe80000100800 */
[----:B------:R0:W-:Y:S02]  /*c5d30*/  STL.64 [R1+0xfb8], R8 ;  /* 0x000fb80801007387 */ /* 0x0001e40000100a00 */
[----:B0-----:R-:W-:-:S02]  /*c5d40*/  SHF.R.U32.HI R8, RZ, 0x8, R50 ;  /* 0x00000008ff087819 */ /* 0x001fc40000011632 */
[----:B------:R-:W-:Y:S01]  /*c5d50*/  SHF.R.U32.HI R9, RZ, 0x8, R2 ;  /* 0x00000008ff097819 */ /* 0x000fe20000011602 */
[----:B------:R-:W3:Y:S01]  /*c5d60*/  LDL.LU R50, [R1+0x21c] ;  /* 0x00021c0001327983 */ /* 0x000ee20000300800 */
[----:B------:R-:W-:-:S03]  /*c5d70*/  LOP3.LUT R8, R8, 0xffff, RZ, 0xc0, !PT ;  /* 0x0000ffff08087812 */ /* 0x000fc600078ec0ff */
[----:B------:R-:W3:Y:S01]  /*c5d80*/  LDL.LU R51, [R1+0x1c8] ;  /* 0x0001c80001337983 */ /* 0x000ee20000300800 */
[----:B------:R-:W-:-:S05]  /*c5d90*/  PRMT R2, R8, 0x3340, R0 ;  /* 0x0000334008027816 */ /* 0x000fca0000000000 */
[----:B------:R0:W-:Y:S04]  /*c5da0*/  STL [R1+0x23c], R2 ;  /* 0x00023c0201007387 */ /* 0x0001e80000100800 */
[----:B------:R-:W3:Y:S01]  /*c5db0*/  LDL.LU R61, [R1+0x204] ;  /* 0x00020400013d7983 */ /* 0x000ee20000300800 */
[----:B------:R-:W-:Y:S02]  /*c5dc0*/  LOP3.LUT R9, R9, 0xffff, RZ, 0xc0, !PT ;  /* 0x0000ffff09097812 */ /* 0x000fe400078ec0ff */
[----:B------:R-:W-:Y:S02]  /*c5dd0*/  LOP3.LUT R8, R39, 0xffff, RZ, 0xc0, !PT ;  /* 0x0000ffff27087812 */ /* 0x000fe400078ec0ff */
[----:B0-----:R-:W-:-:S05]  /*c5de0*/  PRMT R2, R9, 0x3340, R0 ;  /* 0x0000334009027816 */ /* 0x001fca0000000000 */
[----:B------:R-:W-:Y:S01]  /*c5df0*/  STL [R1+0x240], R2 ;  /* 0x0002400201007387 */ /* 0x000fe20000100800 */
[----:B----4-:R-:W-:-:S03]  /*c5e00*/  LOP3.LUT R45, R45, 0xffff, RZ, 0xc0, !PT ;  /* 0x0000ffff2d2d7812 */ /* 0x010fc600078ec0ff */
[----:B------:R0:W-:Y:S01]  /*c5e10*/  STL [R1+0x5630], R8 ;  /* 0x0056300801007387 */ /* 0x0001e20000100800 */
[----:B--2---:R-:W-:-:S04]  /*c5e20*/  LOP3.LUT R44, R44, 0xffff, RZ, 0xc0, !PT ;  /* 0x0000ffff2c2c7812 */ /* 0x004fc800078ec0ff */
[----:B------:R-:W-:Y:S02]  /*c5e30*/  PRMT R9, R45, 0x3340, R44 ;  /* 0x000033402d097816 */ /* 0x000fe4000000002c */
[----:B0-----:R-:W-:Y:S02]  /*c5e40*/  PRMT R8, R8, 0x3340, R0 ;  /* 0x0000334008087816 */ /* 0x001fe40000000000 */
[----:B------:R-:W-:Y:S02]  /*c5e50*/  LOP3.LUT R42, R47, 0xffff, RZ, 0xc0, !PT ;  /* 0x0000ffff2f2a7812 */ /* 0x000fe400078ec0ff */
[----:B------:R-:W-:Y:S02]  /*c5e60*/  PRMT R47, R9, 0x5410, R8 ;  /* 0x00005410092f7816 */ /* 0x000fe40000000008 */
[----:B------:R-:W-:-:S04]  /*c5e70*/  LOP3.LUT R2, R52, 0xffff, RZ, 0xc0, !PT ;  /* 0x0000ffff34027812 */ /* 0x000fc800078ec0ff */
[----:B------:R-:W-:Y:S01]  /*c5e80*/  PRMT R8, R2, 0x3340, R0 ;  /* 0x0000334002087816 */ /* 0x000fe20000000000 */
[----:B------:R0:W-:Y:S01]  /*c5e90*/  STL [R1+0x561c], R47 ;  /* 0x00561c2f01007387 */ /* 0x0001e20000100800 */
[----:B---3--:R-:W-:-:S04]  /*c5ea0*/  LOP3.LUT R39, R58, 0xffff, RZ, 0xc0, !PT ;  /* 0x0000ffff3a277812 */ /* 0x008fc800078ec0ff */
[----:B------:R-:W-:-:S04]  /*c5eb0*/  PRMT R9, R42, 0x3340, R39 ;  /* 0x000033402a097816 */ /* 0x000fc80000000027 */
[----:B0-----:R-:W-:Y:S02]  /*c5ec0*/  PRMT R47, R9, 0x5410, R8 ;  /* 0x00005410092f7816 */ /* 0x001fe40000000008 */
[----:B------:R-:W-:-:S05]  /*c5ed0*/  IADD3 R8, P1, R3, R10, RZ ;  /* 0x0000000a03087210 */ /* 0x000fca0007f3e0ff */
[----:B------:R-:W-:Y:S01]  /*c5ee0*/  IMAD.X R9, R4, 0x1, R7, P1 ;  /* 0x0000000104097824 */ /* 0x000fe200008e0607 */
[----:B------:R-:W-:Y:S04]  /*c5ef0*/  STL [R1+0x5618], R47 ;  /* 0x0056182f01007387 */ /* 0x000fe80000100800 */
[----:B------:R0:W-:Y:S04]  /*c5f00*/  STL.64 [R1+0xfb0], R8 ;  /* 0x000fb00801007387 */ /* 0x0001e80000100a00 */
[----:B------:R-:W2:Y:S04]  /*c5f10*/  LDL.LU R57, [R1+0x208] ;  /* 0x0002080001397983 */ /* 0x000ea80000300800 */
[----:B------:R-:W3:Y:S04]  /*c5f20*/  LDL.LU R52, [R1+0x1ac] ;  /* 0x0001ac0001347983 */ /* 0x000ee80000300800 */
[----:B------:R-:W4:Y:S01]  /*c5f30*/  LDL.LU R58, [R1+0x1e0] ;  /* 0x0001e000013a7983 */ /* 0x000f220000300800 */
[----:B0-----:R-:W-:-:S02]  /*c5f40*/  SHF.R.U32.HI R9, RZ, 0x8, R45 ;  /* 0x00000008ff097819 */ /* 0x001fc4000001162d */
[----:B------:R-:W-:Y:S02]  /*c5f50*/  SHF.R.U32.HI R8, RZ, 0x8, R44 ;  /* 0x00000008ff087819 */ /* 0x000fe4000001162c */
[----:B------:R-:W-:Y:S02]  /*c5f60*/  SHF.R.U32.HI R45, RZ, 0x8, R42 ;  /* 0x00000008ff2d7819 */ /* 0x000fe4000001162a */
[----:B------:R-:W-:Y:S02]  /*c5f70*/  SHF.R.U32.HI R44, RZ, 0x8, R39 ;  /* 0x00000008ff2c7819 */ /* 0x000fe40000011627 */
[----:B------:R-:W-:Y:S02]  /*c5f80*/  LOP3.LUT R42, R9, 0xffff, RZ, 0xc0, !PT ;  /* 0x0000ffff092a7812 */ /* 0x000fe400078ec0ff */
[----:B------:R-:W-:Y:S02]  /*c5f90*/  LOP3.LUT R39, R8, 0xffff, RZ, 0xc0, !PT ;  /* 0x0000ffff08277812 */ /* 0x000fe400078ec0ff */
[----:B------:R-:W-:-:S02]  /*c5fa0*/  LOP3.LUT R9, R45, 0xffff, RZ, 0xc0, !PT ;  /* 0x0000ffff2d097812 */ /* 0x000fc400078ec0ff */
[----:B------:R-:W-:Y:S02]  /*c5fb0*/  LOP3.LUT R8, R44, 0xffff, RZ, 0xc0, !PT ;  /* 0x0000ffff2c087812 */ /* 0x000fe400078ec0ff */
[----:B------:R-:W-:Y:S02]  /*c5fc0*/  PRMT R39, R42, 0x3340, R39 ;  /* 0x000033402a277816 */ /* 0x000fe40000000027 */
[----:B------:R-:W-:-:S03]  /*c5fd0*/  PRMT R8, R9, 0x3340, R8 ;  /* 0x0000334009087816 */ /* 0x000fc60000000008 */
[----:B------:R-:W-:Y:S01]  /*c5fe0*/  STL [R1+0x5608], R39 ;  /* 0x0056082701007387 */ /* 0x000fe20000100800 */
[----:B------:R-:W-:-:S03]  /*c5ff0*/  IADD3 R44, P1, R3, R6, RZ ;  /* 0x00000006032c7210 */ /* 0x000fc60007f3e0ff */
[----:B------:R0:W-:Y:S02]  /*c6000*/  STL [R1+0x77c], R8 ;  /* 0x00077c0801007387 */ /* 0x0001e40000100800 */
[----:B------:R-:W-:Y:S01]  /*c6010*/  IMAD.X R45, R4, 0x1, R5, P1 ;  /* 0x00000001042d7824 */ /* 0x000fe200008e0605 */
[----:B------:R-:W-:Y:S02]  /*c6020*/  LOP3.LUT R42, R50, 0xffff, RZ, 0xc0, !PT ;  /* 0x0000ffff322a7812 */ /* 0x000fe400078ec0ff */
[----:B------:R-:W-:-:S04]  /*c6030*/  LOP3.LUT R47, R51, 0xffff, RZ, 0xc0, !PT ;  /* 0x0000ffff332f7812 */ /* 0x000fc800078ec0ff */
[----:B0-----:R-:W-:Y:S02]  /*c6040*/  PRMT R8, R47, 0x3340, R0 ;  /* 0x000033402f087816 */ /* 0x001fe40000000000 */
[----:B------:R-:W-:-:S04]  /*c6050*/  LOP3.LUT R39, R61, 0xffff, RZ, 0xc0, !PT ;  /* 0x0000ffff3d277812 */ /* 0x000fc800078ec0ff */
[----:B------:R-:W-:-:S04]  /*c6060*/  PRMT R9, R42, 0x3340, R39 ;  /* 0x000033402a097816 */ /* 0x000fc80000000027 */
[----:B------:R-:W-:-:S05]  /*c6070*/  PRMT R8, R9, 0x5410, R8 ;  /* 0x0000541009087816 */ /* 0x000fca0000000008 */
[----:B------:R-:W-:Y:S04]  /*c6080*/  STL [R1+0x5614], R8 ;  /* 0x0056140801007387 */ /* 0x000fe80000100800 */
[----:B------:R0:W-:Y:S04]  /*c6090*/  STL.64 [R1+0xfa8], R44 ;  /* 0x000fa82c01007387 */ /* 0x0001e80000100a00 */
[----:B0-----:R-:W4:Y:S04]  /*c60a0*/  LDL.LU R44, [R1+0x61c] ;  /* 0x00061c00012c7983 */ /* 0x001f280000300800 */
[----:B------:R-:W4:Y:S04]  /*c60b0*/  LDL.LU R45, [R1+0x5a4] ;  /* 0x0005a400012d7983 */ /* 0x000f280000300800 */
[----:B------:R-:W4:Y:S04]  /*c60c0*/  LDL.LU R50, [R1+0x5d0] ;  /* 0x0005d00001327983 */ /* 0x000f280000300800 */
[----:B------:R-:W4:Y:S04]  /*c60d0*/  LDL.LU R51, [R1+0x20c] ;  /* 0x00020c0001337983 */ /* 0x000f280000300800 */
[----:B------:R-:W4:Y:S01]  /*c60e0*/  LDL.LU R61, [R1+0x1e4] ;  /* 0x0001e400013d7983 */ /* 0x000f220000300800 */
[----:B------:R-:W-:-:S02]  /*c60f0*/  SHF.R.U32.HI R8, RZ, 0x8, R2 ;  /* 0x00000008ff087819 */ /* 0x000fc40000011602 */
[----:B------:R-:W-:Y:S02]  /*c6100*/  SHF.R.U32.HI R42, RZ, 0x8, R42 ;  /* 0x00000008ff2a7819 */ /* 0x000fe4000001162a */
[----:B------:R-:W-:Y:S02]  /*c6110*/  SHF.R.U32.HI R9, RZ, 0x8, R39 ;  /* 0x00000008ff097819 */ /* 0x000fe40000011627 */
[----:B------:R-:W-:Y:S02]  /*c6120*/  LOP3.LUT R8, R8, 0xffff, RZ, 0xc0, !PT ;  /* 0x0000ffff08087812 */ /* 0x000fe400078ec0ff */
[----:B------:R-:W-:Y:S02]  /*c6130*/  LOP3.LUT R39, R42, 0xffff, RZ, 0xc0, !PT ;  /* 0x0000ffff2a277812 */ /* 0x000fe400078ec0ff */
[----:B------:R-:W-:Y:S02]  /*c6140*/  LOP3.LUT R9, R9, 0xffff, RZ, 0xc0, !PT ;  /* 0x0000ffff09097812 */ /* 0x000fe400078ec0ff */
[----:B------:R-:W-:-:S02]  /*c6150*/  PRMT R8, R8, 0x3340, R0 ;  /* 0x0000334008087816 */ /* 0x000fc40000000000 */
[----:B------:R-:W-:-:S03]  /*c6160*/  PRMT R2, R39, 0x3340, R9 ;  /* 0x0000334027027816 */ /* 0x000fc60000000009 */
[----:B------:R-:W-:Y:S04]  /*c6170*/  STL [R1+0x228], R8 ;  /* 0x0002280801007387 */ /* 0x000fe80000100800 */
[----:B------:R3:W-:Y:S01]  /*c6180*/  STL [R1+0x778], R2 ;  /* 0x0007780201007387 */ /* 0x0007e20000100800 */
[----:B--2---:R-:W-:Y:S02]  /*c6190*/  LOP3.LUT R42, R57, 0xffff, RZ, 0xc0, !PT ;  /* 0x0000ffff392a7812 */ /* 0x004fe400078ec0ff */
[----:B---3--:R-:W-:Y:S02]  /*c61a0*/  LOP3.LUT R2, R52, 0xffff, RZ, 0xc0, !PT ;  /* 0x0000ffff34027812 */ /* 0x008fe400078ec0ff */
[----:B----4-:R-:W-:Y:S02]  /*c61b0*/  LOP3.LUT R39, R58, 0xffff, RZ, 0xc0, !PT ;  /* 0x0000ffff3a277812 */ /* 0x010fe400078ec0ff */
[----:B------:R-:W-:-:S02]  /*c61c0*/  PRMT R8, R2, 0x3340, R0 ;  /* 0x0000334002087816 */ /* 0x000fc40000000000 */
[----:B------:R-:W-:-:S04]  /*c61d0*/  PRMT R9, R42, 0x3340, R39 ;  /* 0x000033402a097816 */ /* 0x000fc80000000027 */
[----:B------:R-:W-:Y:S02]  /*c61e0*/  PRMT R52, R9, 0x5410, R8 ;  /* 0x0000541009347816 */ /* 0x000fe40000000008 */
[----:B------:R-:W-:-:S05]  /*c61f0*/  IADD3 R8, P1, R3, R36, RZ ;  /* 0x0000002403087210 */ /* 0x000fca0007f3e0ff */
[----:B------:R-:W-:Y:S01]  /*c6200*/  IMAD.X R9, R4, 0x1, R35, P1 ;  /* 0x0000000104097824 */ /* 0x000fe200008e0623 */
[----:B------:R-:W-:Y:S04]  /*c6210*/  STL [R1+0x5610], R52 ;  /* 0x0056103401007387 */ /* 0x000fe80000100800 */
[----:B------:R0:W-:Y:S01]  /*c6220*/  STL.64 [R1+0xfa0], R8 ;  /* 0x000fa00801007387 */ /* 0x0001e20000100a00 */
[----:B------:R-:W-:Y:S02]  /*c6230*/  SHF.R.U32.HI R42, RZ, 0x8, R42 ;  /* 0x00000008ff2a7819 */ /* 0x000fe4000001162a */
[----:B0-----:R-:W-:Y:S02]  /*c6240*/  SHF.R.U32.HI R8, RZ, 0x8, R47 ;  /* 0x00000008ff087819 */ /* 0x001fe4000001162f */
[----:B------:R-:W-:Y:S01]  /*c6250*/  SHF.R.U32.HI R9, RZ, 0x8, R39 ;  /* 0x00000008ff097819 */ /* 0x000fe20000011627 */
[----:B------:R-:W2:Y:S01]  /*c6260*/  LDL.LU R47, [R1+0x618] ;  /* 0x00061800012f7983 */ /* 0x000ea20000300800 */
[----:B------:R-:W-:-:S03]  /*c6270*/  LOP3.LUT R8, R8, 0xffff, RZ, 0xc0, !PT ;  /* 0x0000ffff08087812 */ /* 0x000fc600078ec0ff */
[----:B------:R-:W3:Y:S01]  /*c6280*/  LDL.LU R52, [R1+0x224] ;  /* 0x0002240001347983 */ /* 0x000ee20000300800 */
[----:B------:R-:W-:Y:S02]  /*c6290*/  PRMT R8, R8, 0x3340, R0 ;  /* 0x0000334008087816 */ /* 0x000fe40000000000 */
[----:B------:R-:W-:Y:S02]  /*c62a0*/  LOP3.LUT R39, R42, 0xffff, RZ, 0xc0, !PT ;  /* 0x0000ffff2a277812 */ /* 0x000fe400078ec0ff */
[----:B------:R-:W-:Y:S01]  /*c62b0*/  LOP3.LUT R9, R9, 0xffff, RZ, 0xc0, !PT ;  /* 0x0000ffff09097812 */ /* 0x000fe200078ec0ff */
[----:B------:R0:W-:Y:S04]  /*c62c0*/  STL [R1+0x21c], R8 ;  /* 0x00021c0801007387 */ /* 0x0001e80000100800 */
[----:B------:R-:W4:Y:S01]  /*c62d0*/  LDL.LU R58, [R1+0x5c8] ;  /* 0x0005c800013a7983 */ /* 0x000f220000300800 */
[----:B------:R-:W-:-:S02]  /*c62e0*/  PRMT R39, R39, 0x3340, R9 ;  /* 0x0000334027277816 */ /* 0x000fc40000000009 */
[----:B0-----:R-:W-:-:S03]  /*c62f0*/  IADD3 R8, P1, R3, R34, RZ ;  /* 0x0000002203087210 */ /* 0x001fc60007f3e0ff */
[----:B------:R-:W-:Y:S02]  /*c6300*/  STL [R1+0x774], R39 ;  /* 0x0007742701007387 */ /* 0x000fe40000100800 */
[----:B------:R-:W-:-:S05]  /*c6310*/  IMAD.X R9, R4, 0x1, R33, P1 ;  /* 0x0000000104097824 */ /* 0x000fca00008e0621 */
[----:B------:R0:W-:Y:S02]  /*c6320*/  STL.64 [R1+0xf98], R8 ;  /* 0x000f980801007387 */ /* 0x0001e40000100a00 */
[----:B0-----:R-:W-:-:S04]  /*c6330*/  SHF.R.U32.HI R8, RZ, 0x8, R2 ;  /* 0x00000008ff087819 */ /* 0x001fc80000011602 */
[----:B------:R-:W-:-:S04]  /*c6340*/  LOP3.LUT R8, R8, 0xffff, RZ, 0xc0, !PT ;  /* 0x0000ffff08087812 */ /* 0x000fc800078ec0ff */
[----:B------:R-:W-:Y:S02]  /*c6350*/  PRMT R8, R8, 0x3340, R0 ;  /* 0x0000334008087816 */ /* 0x000fe40000000000 */
[----:B------:R-:W-:Y:S02]  /*c6360*/  LOP3.LUT R57, R44, 0xffff, RZ, 0xc0, !PT ;  /* 0x0000ffff2c397812 */ /* 0x000fe400078ec0ff */
[----:B------:R-:W-:Y:S01]  /*c6370*/  LOP3.LUT R2, R45, 0xffff, RZ, 0xc0, !PT ;  /* 0x0000ffff2d027812 */ /* 0x000fe200078ec0ff */
[----:B------:R0:W-:Y:S01]  /*c6380*/  STL [R1+0x230], R8 ;  /* 0x0002300801007387 */ /* 0x0001e20000100800 */
[----:B------:R-:W-:-:S04]  /*c6390*/  LOP3.LUT R45, R50, 0xffff, RZ, 0xc0, !PT ;  /* 0x0000ffff322d7812 */ /* 0x000fc800078ec0ff */
[----:B------:R-:W-:Y:S02]  /*c63a0*/  PRMT R9, R57, 0x3340, R45 ;  /* 0x0000334039097816 */ /* 0x000fe4000000002d */
[----:B0-----:R-:W-:Y:S02]  /*c63b0*/  PRMT R8, R2, 0x3340, R0 ;  /* 0x0000334002087816 */ /* 0x001fe40000000000 */
[----:B------:R-:W-:Y:S02]  /*c63c0*/  LOP3.LUT R42, R51, 0xffff, RZ, 0xc0, !PT ;  /* 0x0000ffff332a7812 */ /* 0x000fe400078ec0ff */
[----:B------:R-:W-:Y:S02]  /*c63d0*/  LOP3.LUT R39, R61, 0xffff, RZ, 0xc0, !PT ;  /* 0x0000ffff3d277812 */ /* 0x000fe400078ec0ff */
[----:B------:R-:W-:Y:S02]  /*c63e0*/  PRMT R9, R9, 0x5410, R8 ;  /* 0x0000541009097816 */ /* 0x000fe40000000008 */
[----:B------:R-:W-:-:S03]  /*c63f0*/  PRMT R8, R42, 0x3340, R39 ;  /* 0x000033402a087816 */ /* 0x000fc60000000027 */
[----:B------:R0:W-:Y:S04]  /*c6400*/  STL [R1+0x848], R9 ;  /* 0x0008480901007387 */ /* 0x0001e80000100800 */
[----:B------:R-:W4:Y:S04]  /*c6410*/  LDL.LU R50, [R1+0x5ec] ;  /* 0x0005ec0001327983 */ /* 0x000f280000300800 */
[----:B------:R-:W4:Y:S04]  /*c6420*/  LDL.LU R51, [R1+0x220] ;  /* 0x0002200001337983 */ /* 0x000f280000300800 */
[----:B------:R1:W-:Y:S04]  /*c6430*/  STL [R1+0x7cc], R8 ;  /* 0x0007cc0801007387 */ /* 0x0003e80000100800 */
[----:B------:R-:W4:Y:S01]  /*c6440*/  LDL.LU R61, [R1+0x5c0] ;  /* 0x0005c000013d7983 */ /* 0x000f220000300800 */
[----:B------:R-:W-:-:S02]  /*c6450*/  SHF.R.U32.HI R44, RZ, 0x8, R42 ;  /* 0x00000008ff2c7819 */ /* 0x000fc4000001162a */
[----:B------:R-:W-:Y:S02]  /*c6460*/  SHF.R.U32.HI R39, RZ, 0x8, R39 ;  /* 0x00000008ff277819 */ /* 0x000fe40000011627 */
[----:B0-----:R-:W-:Y:S02]  /*c6470*/  SHF.R.U32.HI R9, RZ, 0x8, R57 ;  /* 0x00000008ff097819 */ /* 0x001fe40000011639 */
[----:B-1----:R-:W-:Y:S02]  /*c6480*/  SHF.R.U32.HI R8, RZ, 0x8, R45 ;  /* 0x00000008ff087819 */ /* 0x002fe4000001162d */
[----:B------:R-:W-:Y:S02]  /*c6490*/  LOP3.LUT R42, R44, 0xffff, RZ, 0xc0, !PT ;  /* 0x0000ffff2c2a7812 */ /* 0x000fe400078ec0ff */
[----:B------:R-:W-:Y:S02]  /*c64a0*/  LOP3.LUT R39, R39, 0xffff, RZ, 0xc0, !PT ;  /* 0x0000ffff27277812 */ /* 0x000fe400078ec0ff */
[----:B------:R-:W-:-:S02]  /*c64b0*/  LOP3.LUT R9, R9, 0xffff, RZ, 0xc0, !PT ;  /* 0x0000ffff09097812 */ /* 0x000fc400078ec0ff */
[----:B------:R-:W-:Y:S02]  /*c64c0*/  LOP3.LUT R8, R8, 0xffff, RZ, 0xc0, !PT ;  /* 0x0000ffff08087812 */ /* 0x000fe400078ec0ff */
[----:B------:R-:W-:Y:S02]  /*c64d0*/  PRMT R39, R42, 0x3340, R39 ;  /* 0x000033402a277816 */ /* 0x000fe40000000027 */
[----:B------:R-:W-:-:S03]  /*c64e0*/  PRMT R8, R9, 0x3340, R8 ;  /* 0x0000334009087816 */ /* 0x000fc60000000008 */
[----:B------:R-:W-:Y:S04]  /*c64f0*/  STL [R1+0x5600], R39 ;  /* 0x0056002701007387 */ /* 0x000fe80000100800 */
[----:B------:R0:W-:Y:S01]  /*c6500*/  STL [R1+0x770], R8 ;  /* 0x0007700801007387 */ /* 0x0001e20000100800 */
[----:B--2---:R-:W-:-:S03]  /*c6510*/  LOP3.LUT R44, R47, 0xffff, RZ, 0xc0, !PT ;  /* 0x0000ffff2f2c7812 */ /* 0x004fc600078ec0ff */
[----:B------:R-:W2:Y:S01]  /*c6520*/  LDL.LU R47, [R1+0x4cc8] ;  /* 0x004cc800012f7983 */ /* 0x000ea20000300800 */
[----:B---3--:R-:W-:-:S03]  /*c6530*/  LOP3.LUT R42, R52, 0xffff, RZ, 0xc0, !PT ;  /* 0x0000ffff342a7812 */ /* 0x008fc600078ec0ff */
[----:B------:R-:W3:Y:S01]  /*c6540*/  LDL.LU R52, [R1+0x2394] ;  /* 0x0023940001347983 */ /* 0x000ee20000300800 */
[----:B0-----:R-:W-:Y:S02]  /*c6550*/  PRMT R8, R42, 0x3340, R0 ;  /* 0x000033402a087816 */ /* 0x001fe40000000000 */
[----:B----4-:R-:W-:-:S04]  /*c6560*/  LOP3.LUT R39, R58, 0xffff, RZ, 0xc0, !PT ;  /* 0x0000ffff3a277812 */ /* 0x010fc800078ec0ff */
[----:B------:R-:W-:-:S04]  /*c6570*/  PRMT R9, R44, 0x3340, R39 ;  /* 0x000033402c097816 */ /* 0x000fc80000000027 */
[----:B------:R-:W-:-:S05]  /*c6580*/  PRMT R8, R9, 0x5410, R8 ;  /* 0x0000541009087816 */ /* 0x000fca0000000008 */
[----:B------:R0:W-:Y:S04]  /*c6590*/  STL [R1+0x844], R8 ;  /* 0x0008440801007387 */ /* 0x0001e80000100800 */
[----:B------:R-:W4:Y:S01]  /*c65a0*/  LDL.LU R58, [R1+0x4c70] ;  /* 0x004c7000013a7983 */ /* 0x000f220000300800 */
[----:B0-----:R-:W-:-:S05]  /*c65b0*/  IADD3 R8, P1, R3, R32, RZ ;  /* 0x0000002003087210 */ /* 0x001fca0007f3e0ff */
[----:B------:R-:W-:Y:S01]  /*c65c0*/  IMAD.X R9, R4, 0x1, R31, P1 ;  /* 0x0000000104097824 */ /* 0x000fe200008e061f */
[----:B------:R-:W-:-:S04]  /*c65d0*/  SHF.R.U32.HI R44, RZ, 0x8, R44 ;  /* 0x00000008ff2c7819 */ /* 0x000fc8000001162c */
[----:B------:R0:W-:Y:S02]  /*c65e0*/  STL.64 [R1+0xf90], R8 ;  /* 0x000f900801007387 */ /* 0x0001e40000100a00 */
[----:B0-----:R-:W-:Y:S02]  /*c65f0*/  SHF.R.U32.HI R9, RZ, 0x8, R39 ;  /* 0x00000008ff097819 */ /* 0x001fe40000011627 */
[----:B------:R-:W-:Y:S02]  /*c6600*/  SHF.R.U32.HI R8, RZ, 0x8, R42 ;  /* 0x00000008ff087819 */ /* 0x000fe4000001162a */
[----:B------:R-:W-:Y:S02]  /*c6610*/  LOP3.LUT R39, R44, 0xffff, RZ, 0xc0, !PT ;  /* 0x0000ffff2c277812 */ /* 0x000fe400078ec0ff */
[----:B------:R-:W-:Y:S02]  /*c6620*/  LOP3.LUT R9, R9, 0xffff, RZ, 0xc0, !PT ;  /* 0x0000ffff09097812 */ /* 0x000fe400078ec0ff */
[----:B------:R-:W-:-:S02]  /*c6630*/  LOP3.LUT R8, R8, 0xffff, RZ, 0xc0, !PT ;  /* 0x0000ffff08087812 */ /* 0x000fc400078ec0ff */
[----:B------:R-:W-:Y:S02]  /*c6640*/  PRMT R9, R39, 0x3340, R9 ;  /* 0x0000334027097816 */ /* 0x000fe40000000009 */
[----:B------:R-:W-:-:S03]  /*c6650*/  PRMT R8, R8, 0x3340, R0 ;  /* 0x0000334008087816 */ /* 0x000fc60000000000 */
[----:B------:R-:W-:Y:S04]  /*c6660*/  STL [R1+0x764], R9 ;  /* 0x0007640901007387 */ /* 0x000fe80000100800 */
[----:B------:R0:W-:Y:S01]  /*c6670*/  STL [R1+0x210], R8 ;  /* 0x0002100801007387 */ /* 0x0001e20000100800 */
[----:B------:R-:W-:-:S03]  /*c6680*/  LOP3.LUT R42, R50, 0xffff, RZ, 0xc0, !PT ;  /* 0x0000ffff322a7812 */ /* 0x000fc600078ec0ff */
[----:B------:R-:W4:Y:S01]  /*c6690*/  LDL.LU R50, [R1+0x4ccc] ;  /* 0x004ccc0001327983 */ /* 0x000f220000300800 */
[----:B------:R-:W-:-:S03]  /*c66a0*/  LOP3.LUT R44, R51, 0xffff, RZ, 0xc0, !PT ;  /* 0x0000ffff332c7812 */ /* 0x000fc600078ec0ff */
[----:B------:R-:W4:Y:S01]  /*c66b0*/  LDL.LU R51, [R1+0x2398] ;  /* 0x0023980001337983 */ /* 0x000f220000300800 */
[----:B0-----:R-:W-:Y:S02]  /*c66c0*/  PRMT R8, R44, 0x3340, R0 ;  /* 0x000033402c087816 */ /* 0x001fe40000000000 */
[----:B------:R-:W-:-:S04]  /*c66d0*/  LOP3.LUT R39, R61, 0xffff, RZ, 0xc0, !PT ;  /* 0x0000ffff3d277812 */ /* 0x000fc800078ec0ff */
        /* <DEDUP_REMOVED lines=15> */
[----:B------:R3:W-:Y:S04]  /*c67d0*/  STL [R1+0x20c], R42 ;  /* 0x00020c2a01007387 */ /* 0x0007e80000100800 */
        /* <DEDUP_REMOVED lines=12> */
[----:B------:R-:W-:-:S05]  /*c68a0*/  IMAD.X R9, R4, 0x1, R27, P1 ;  /* 0x0000000104097824 */ /* 0x000fca00008e061b */
[----:B------:R0:W-:Y:S02]  /*c68b0*/  STL.64 [R1+0xf80], R8 ;  /* 0x000f800801007387 */ /* 0x0001e40000100a00 */
[----:B0-----:R-:W-:Y:S02]  /*c68c0*/  SHF.R.U32.HI R9, RZ, 0x8, R2 ;  /* 0x00000008ff097819 */ /* 0x001fe40000011602 */
[----:B------:R-:W-:Y:S02]  /*c68d0*/  SHF.R.U32.HI R8, RZ, 0x8, R39 ;  /* 0x00000008ff087819 */ /* 0x000fe40000011627 */
[----:B------:R-:W-:Y:S02]  /*c68e0*/  LOP3.LUT R9, R9, 0xffff, RZ, 0xc0, !PT ;  /* 0x0000ffff09097812 */ /* 0x000fe400078ec0ff */
[----:B------:R-:W-:-:S04]  /*c68f0*/  LOP3.LUT R8, R8, 0xffff, RZ, 0xc0, !PT ;  /* 0x0000ffff08087812 */ /* 0x000fc800078ec0ff */
[----:B------:R-:W-:Y:S02]  /*c6900*/  PRMT R8, R9, 0x3340, R8 ;  /* 0x0000334009087816 */ /* 0x000fe40000000008 */
[----:B------:R-:W-:Y:S02]  /*c6910*/  LOP3.LUT R2, R50, 0xffff, RZ, 0xc0, !PT ;  /* 0x0000ffff32027812 */ /* 0x000fe400078ec0ff */
[----:B------:R-:W-:Y:S01]  /*c6920*/  LOP3.LUT R45, R51, 0xffff, RZ, 0xc0, !PT ;  /* 0x0000ffff332d7812 */ /* 0x000fe200078ec0ff */
[----:B------:R0:W-:Y:S04]  /*c6930*/  STL [R1+0x74c], R8 ;  /* 0x00074c0801007387 */ /* 0x0001e80000100800 */
[----:B------:R-:W4:Y:S04]  /*c6940*/  LDL.LU R50, [R1+0x4ca4] ;  /* 0x004ca40001327983 */ /* 0x000f280000300800 */
[----:B------:R-:W4:Y:S01]  /*c6950*/  LDL.LU R51, [R1+0x1e1c] ;  /* 0x001e1c0001337983 */ /* 0x000f220000300800 */
[----:B0-----:R-:W-:-:S02]  /*c6960*/  PRMT R8, R45, 0x3340, R0 ;  /* 0x000033402d087816 */ /* 0x001fc40000000000 */
        /* <DEDUP_REMOVED lines=18> */
[----:B--2---:R-:W-:Y:S02]  /*c6a90*/  LOP3.LUT R44, R47, 0xffff, RZ, 0xc0, !PT ;  /* 0x0000ffff2f2c7812 */ /* 0x004fe400078ec0ff */
[----:B---3--:R-:W-:-:S04]  /*c6aa0*/  LOP3.LUT R2, R52, 0xffff, RZ, 0xc0, !PT ;  /* 0x0000ffff34027812 */ /* 0x008fc800078ec0ff */
[----:B0-----:R-:W-:Y:S02]  /*c6ab0*/  PRMT R8, R2, 0x3340, R0 ;  /* 0x0000334002087816 */ /* 0x001fe40000000000 */
[----:B----4-:R-:W-:-:S04]  /*c6ac0*/  LOP3.LUT R39, R58, 0xffff, RZ, 0xc0, !PT ;  /* 0x0000ffff3a277812 */ /* 0x010fc800078ec0ff */
[----:B------:R-:W-:-:S04]  /*c6ad0*/  PRMT R9, R44, 0x3340, R39 ;  /* 0x000033402c097816 */ /* 0x000fc80000000027 */
[----:B------:R-:W-:Y:S02]  /*c6ae0*/  PRMT R47, R9, 0x5410, R8 ;  /* 0x00005410092f7816 */ /* 0x000fe40000000008 */
[----:B------:R-:W-:-:S05]  /*c6af0*/  IADD3 R8, P1, R3, R24, RZ ;  /* 0x0000001803087210 */ /* 0x000fca0007f3e0ff */
[----:B------:R-:W-:Y:S01]  /*c6b00*/  IMAD.X R9, R4, 0x1, R23, P1 ;  /* 0x0000000104097824 */ /* 0x000fe200008e0617 */
[----:B------:R-:W-:Y:S01]  /*c6b10*/  STL [R1+0x7ec], R47 ;  /* 0x0007ec2f01007387 */ /* 0x000fe20000100800 */
[----:B------:R-:W-:-:S03]  /*c6b20*/  SHF.R.U32.HI R44, RZ, 0x8, R44 ;  /* 0x00000008ff2c7819 */ /* 0x000fc6000001162c */
[----:B------:R0:W-:Y:S02]  /*c6b30*/  STL.64 [R1+0xf70], R8 ;  /* 0x000f700801007387 */ /* 0x0001e40000100a00 */
[----:B0-----:R-:W-:Y:S02]  /*c6b40*/  SHF.R.U32.HI R8, RZ, 0x8, R45 ;  /* 0x00000008ff087819 */ /* 0x001fe4000001162d */
[----:B------:R-:W-:Y:S01]  /*c6b50*/  SHF.R.U32.HI R9, RZ, 0x8, R39 ;  /* 0x00000008ff097819 */ /* 0x000fe20000011627 */
[----:B------:R-:W2:Y:S01]  /*c6b60*/  LDL.LU R45, [R1+0x168] ;  /* 0x00016800012d7983 */ /* 0x000ea20000300800 */
[----:B------:R-:W-:Y:S02]  /*c6b70*/  LOP3.LUT R8, R8, 0xffff, RZ, 0xc0, !PT ;  /* 0x0000ffff08087812 */ /* 0x000fe400078ec0ff */
[----:B------:R-:W-:Y:S01]  /*c6b80*/  LOP3.LUT R39, R44, 0xffff, RZ, 0xc0, !PT ;  /* 0x0000ffff2c277812 */ /* 0x000fe200078ec0ff */
[----:B------:R-:W3:Y:S01]  /*c6b90*/  LDL.LU R47, [R1+0x88] ;  /* 0x00008800012f7983 */ /* 0x000ee20000300800 */
[----:B------:R-:W-:-:S02]  /*c6ba0*/  LOP3.LUT R9, R9, 0xffff, RZ, 0xc0, !PT ;  /* 0x0000ffff09097812 */ /* 0x000fc400078ec0ff */
[----:B------:R-:W-:Y:S02]  /*c6bb0*/  PRMT R52, R8, 0x3340, R0 ;  /* 0x0000334008347816 */ /* 0x000fe40000000000 */
[----:B------:R-:W-:Y:S02]  /*c6bc0*/  PRMT R8, R39, 0x3340, R9 ;  /* 0x0000334027087816 */ /* 0x000fe40000000009 */
[----:B------:R-:W-:Y:S01]  /*c6bd0*/  LOP3.LUT R44, R50, 0xffff, RZ, 0xc0, !PT ;  /* 0x0000ffff322c7812 */ /* 0x000fe200078ec0ff */
[----:B------:R-:W-:Y:S01]  /*c6be0*/  STL [R1+0x204], R52 ;  /* 0x0002043401007387 */ /* 0x000fe20000100800 */
[----:B------:R-:W-:-:S03]  /*c6bf0*/  LOP3.LUT R50, R51, 0xffff, RZ, 0xc0, !PT ;  /* 0x0000ffff33327812 */ /* 0x000fc600078ec0ff */
[----:B------:R0:W-:Y:S02]  /*c6c00*/  STL [R1+0x760], R8 ;  /* 0x0007600801007387 */ /* 0x0001e40000100800 */
[----:B0-----:R-:W-:Y:S02]  /*c6c10*/  PRMT R8, R50, 0x3340, R0 ;  /* 0x0000334032087816 */ /* 0x001fe40000000000 */
[----:B------:R-:W-:-:S04]  /*c6c20*/  LOP3.LUT R39, R61, 0xffff, RZ, 0xc0, !PT ;  /* 0x0000ffff3d277812 */ /* 0x000fc800078ec0ff */
[----:B------:R-:W-:-:S04]  /*c6c30*/  PRMT R9, R44, 0x3340, R39 ;  /* 0x000033402c097816 */ /* 0x000fc80000000027 */
[----:B------:R-:W-:Y:S02]  /*c6c40*/  PRMT R51, R9, 0x5410, R8 ;  /* 0x0000541009337816 */ /* 0x000fe40000000008 */
[----:B------:R-:W-:-:S03]  /*c6c50*/  IADD3 R8, P1, R3, R22, RZ ;  /* 0x0000001603087210 */ /* 0x000fc60007f3e0ff */
[----:B------:R-:W-:Y:S02]  /*c6c60*/  STL [R1+0x7e8], R51 ;  /* 0x0007e83301007387 */ /* 0x000fe40000100800 */
[----:B------:R-:W-:Y:S02]  /*c6c70*/  IMAD.X R9, R4, 0x1, R21, P1 ;  /* 0x0000000104097824 */ /* 0x000fe400008e0615 */
[----:B------:R-:W4:Y:S01]  /*c6c80*/  LDL.LU R52, [R1+0x16c] ;  /* 0x00016c0001347983 */ /* 0x000f220000300800 */
[----:B------:R-:W-:-:S03]  /*c6c90*/  SHF.R.U32.HI R44, RZ, 0x8, R44 ;  /* 0x00000008ff2c7819 */ /* 0x000fc6000001162c */
[----:B------:R-:W4:Y:S04]  /*c6ca0*/  LDL.LU R61, [R1+0x8c] ;  /* 0x00008c00013d7983 */ /* 0x000f280000300800 */
[----:B------:R0:W-:Y:S02]  /*c6cb0*/  STL.64 [R1+0xf60], R8 ;  /* 0x000f600801007387 */ /* 0x0001e40000100a00 */
[----:B0-----:R-:W-:Y:S02]  /*c6cc0*/  SHF.R.U32.HI R9, RZ, 0x8, R39 ;  /* 0x00000008ff097819 */ /* 0x001fe40000011627 */
[----:B------:R-:W-:Y:S02]  /*c6cd0*/  SHF.R.U32.HI R8, RZ, 0x8, R50 ;  /* 0x00000008ff087819 */ /* 0x000fe40000011632 */
[----:B------:R-:W-:-:S02]  /*c6ce0*/  LOP3.LUT R39, R44, 0xffff, RZ, 0xc0, !PT ;  /* 0x0000ffff2c277812 */ /* 0x000fc400078ec0ff */
[----:B------:R-:W-:Y:S02]  /*c6cf0*/  LOP3.LUT R9, R9, 0xffff, RZ, 0xc0, !PT ;  /* 0x0000ffff09097812 */ /* 0x000fe400078ec0ff */
[----:B------:R-:W-:Y:S02]  /*c6d00*/  LOP3.LUT R8, R8, 0xffff, RZ, 0xc0, !PT ;  /* 0x0000ffff08087812 */ /* 0x000fe400078ec0ff */
[----:B------:R-:W-:Y:S02]  /*c6d10*/  PRMT R9, R39, 0x3340, R9 ;  /* 0x0000334027097816 */ /* 0x000fe40000000009 */
[----:B------:R-:W-:-:S03]  /*c6d20*/  PRMT R8, R8, 0x3340, R0 ;  /* 0x0000334008087816 */ /* 0x000fc60000000000 */
[----:B------:R-:W-:Y:S01]  /*c6d30*/  STL [R1+0x738], R9 ;  /* 0x0007380901007387 */ /* 0x000fe20000100800 */
[----:B------:R-:W-:-:S03]  /*c6d40*/  IADD3 R50, P1, R3, R20, RZ ;  /* 0x0000001403327210 */ /* 0x000fc60007f3e0ff */
[----:B------:R0:W-:Y:S02]  /*c6d50*/  STL [R1+0x208], R8 ;  /* 0x0002080801007387 */ /* 0x0001e40000100800 */
[----:B------:R-:W-:Y:S01]  /*c6d60*/  IMAD.X R51, R4, 0x1, R19, P1 ;  /* 0x0000000104337824 */ /* 0x000fe200008e0613 */
[----:B0-----:R-:W-:-:S04]  /*c6d70*/  SHF.R.U32.HI R8, RZ, 0x8, R2 ;  /* 0x00000008ff087819 */ /* 0x001fc80000011602 */
[----:B------:R-:W-:Y:S01]  /*c6d80*/  LOP3.LUT R8, R8, 0xffff, RZ, 0xc0, !PT ;  /* 0x0000ffff08087812 */ /* 0x000fe200078ec0ff */
[----:B------:R0:W-:Y:S03]  /*c6d90*/  STL.64 [R1+0xf68], R50 ;  /* 0x000f683201007387 */ /* 0x0001e60000100a00 */
[----:B------:R-:W-:Y:S01]  /*c6da0*/  PRMT R2, R8, 0x3340, R0 ;  /* 0x0000334008027816 */ /* 0x000fe20000000000 */
[----:B------:R-:W4:Y:S04]  /*c6db0*/  LDL.LU R58, [R1+0x1cc] ;  /* 0x0001cc00013a7983 */ /* 0x000f280000300800 */
[----:B0-----:R-:W4:Y:S04]  /*c6dc0*/  LDL.LU R50, [R1+0x444] ;  /* 0x0004440001327983 */ /* 0x001f280000300800 */
[----:B------:R2:W-:Y:S04]  /*c6dd0*/  STL [R1+0x220], R2 ;  /* 0x0002200201007387 */ /* 0x0005e80000100800 */
[----:B------:R-:W4:Y:S01]  /*c6de0*/  LDL.LU R51, [R1+0x334] ;  /* 0x0003340001337983 */ /* 0x000f220000300800 */
[----:B------:R-:W-:-:S03]  /*c6df0*/  LOP3.LUT R44, R54, 0xffff, RZ, 0xc0, !PT ;  /* 0x0000ffff362c7812 */ /* 0x000fc600078ec0ff */
[----:B------:R-:W4:Y:S01]  /*c6e00*/  LDL.LU R54, [R1+0x59a4] ;  /* 0x0059a40001367983 */ /* 0x000f220000300800 */
[----:B------:R-:W-:Y:S02]  /*c6e10*/  PRMT R8, R44, 0x3340, R0 ;  /* 0x000033402c087816 */ /* 0x000fe40000000000 */
[----:B--2---:R-:W-:Y:S02]  /*c6e20*/  LOP3.LUT R2, R45, 0xffff, RZ, 0xc0, !PT ;  /* 0x0000ffff2d027812 */ /* 0x004fe400078ec0ff */
[----:B---3--:R-:W-:-:S04]  /*c6e30*/  LOP3.LUT R39, R47, 0xffff, RZ, 0xc0, !PT ;  /* 0x0000ffff2f277812 */ /* 0x008fc800078ec0ff */
[----:B------:R-:W-:-:S04]  /*c6e40*/  PRMT R9, R2, 0x3340, R39 ;  /* 0x0000334002097816 */ /* 0x000fc80000000027 */
[----:B------:R-:W-:Y:S02]  /*c6e50*/  PRMT R45, R9, 0x5410, R8 ;  /* 0x00005410092d7816 */ /* 0x000fe40000000008 */
[----:B------:R-:W-:-:S05]  /*c6e60*/  IADD3 R8, P1, R3, R18, RZ ;  /* 0x0000001203087210 */ /* 0x000fca0007f3e0ff */
[----:B------:R-:W-:Y:S01]  /*c6e70*/  IMAD.X R9, R4, 0x1, R17, P1 ;  /* 0x0000000104097824 */ /* 0x000fe200008e0611 */
[----:B------:R-:W-:Y:S01]  /*c6e80*/  STL [R1+0x840], R45 ;  /* 0x0008402d01007387 */ /* 0x000fe20000100800 */
[----:B------:R-:W-:-:S03]  /*c6e90*/  SHF.R.U32.HI R4, RZ, 0x8, R39 ;  /* 0x00000008ff047819 */ /* 0x000fc60000011627 */
[----:B------:R0:W-:Y:S01]  /*c6ea0*/  STL.64 [R1+0xf58], R8 ;  /* 0x000f580801007387 */ /* 0x0001e20000100a00 */
[----:B------:R-:W-:Y:S02]  /*c6eb0*/  LOP3.LUT R4, R4, 0xffff, RZ, 0xc0, !PT ;  /* 0x0000ffff04047812 */ /* 0x000fe400078ec0ff */
[----:B0-----:R-:W-:-:S04]  /*c6ec0*/  SHF.R.U32.HI R8, RZ, 0x8, R2 ;  /* 0x00000008ff087819 */ /* 0x001fc80000011602 */
[----:B------:R-:W-:Y:S02]  /*c6ed0*/  LOP3.LUT R8, R8, 0xffff, RZ, 0xc0, !PT ;  /* 0x0000ffff08087812 */ /* 0x000fe400078ec0ff */
[----:B------:R-:W-:Y:S02]  /*c6ee0*/  LOP3.LUT R39, R48, 0xffff, RZ, 0xc0, !PT ;  /* 0x0000ffff30277812 */ /* 0x000fe400078ec0ff */
[----:B------:R-:W-:-:S05]  /*c6ef0*/  PRMT R4, R8, 0x3340, R4 ;  /* 0x0000334008047816 */ /* 0x000fca0000000004 */
[----:B------:R0:W-:Y:S04]  /*c6f00*/  STL [R1+0x734], R4 ;  /* 0x0007340401007387 */ /* 0x0001e80000100800 */
[----:B------:R-:W2:Y:S01]  /*c6f10*/  LDL.LU R48, [R1+0x59a0] ;  /* 0x0059a00001307983 */ /* 0x000ea20000300800 */
[----:B0-----:R-:W-:Y:S02]  /*c6f20*/  PRMT R4, R39, 0x3340, R0 ;  /* 0x0000334027047816 */ /* 0x001fe40000000000 */
[----:B----4-:R-:W-:Y:S02]  /*c6f30*/  LOP3.LUT R2, R52, 0xffff, RZ, 0xc0, !PT ;  /* 0x0000ffff34027812 */ /* 0x010fe400078ec0ff */
[----:B------:R-:W-:Y:S02]  /*c6f40*/  LOP3.LUT R9, R61, 0xffff, RZ, 0xc0, !PT ;  /* 0x0000ffff3d097812 */ /* 0x000fe400078ec0ff */
[----:B------:R-:W3:Y:S02]  /*c6f50*/  LDL.LU R61, [R1+0xec] ;  /* 0x0000ec00013d7983 */ /* 0x000ee40000300800 */
[----:B------:R-:W-:-:S04]  /*c6f60*/  PRMT R8, R2, 0x3340, R9 ;  /* 0x0000334002087816 */ /* 0x000fc80000000009 */
[----:B------:R-:W-:Y:S02]  /*c6f70*/  PRMT R4, R8, 0x5410, R4 ;  /* 0x0000541008047816 */ /* 0x000fe40000000004 */
[----:B------:R-:W-:Y:S02]  /*c6f80*/  SHF.R.U32.HI R2, RZ, 0x8, R2 ;  /* 0x00000008ff027819 */ /* 0x000fe40000011602 */
[----:B------:R-:W-:Y:S01]  /*c6f90*/  SHF.R.U32.HI R8, RZ, 0x8, R9 ;  /* 0x00000008ff087819 */ /* 0x000fe20000011609 */
[----:B------:R0:W-:Y:S01]  /*c6fa0*/  STL [R1+0x834], R4 ;  /* 0x0008340401007387 */ /* 0x0001e20000100800 */
[----:B------:R-:W-:Y:S02]  /*c6fb0*/  LOP3.LUT R9, R2, 0xffff, RZ, 0xc0, !PT ;  /* 0x0000ffff02097812 */ /* 0x000fe400078ec0ff */
[----:B------:R-:W-:Y:S02]  /*c6fc0*/  LOP3.LUT R8, R8, 0xffff, RZ, 0xc0, !PT ;  /* 0x0000ffff08087812 */ /* 0x000fe400078ec0ff */
[----:B0-----:R-:W-:-:S04]  /*c6fd0*/  SHF.R.U32.HI R4, RZ, 0x8, R39 ;  /* 0x00000008ff047819 */ /* 0x001fc80000011627 */
[----:B------:R-:W-:Y:S02]  /*c6fe0*/  LOP3.LUT R4, R4, 0xffff, RZ, 0xc0, !PT ;  /* 0x0000ffff04047812 */ /* 0x000fe400078ec0ff */
[----:B------:R-:W-:Y:S02]  /*c6ff0*/  PRMT R8, R9, 0x3340, R8 ;  /* 0x0000334009087816 */ /* 0x000fe40000000008 */
[----:B------:R-:W-:Y:S01]  /*c7000*/  PRMT R4, R4, 0x3340, R0 ;  /* 0x0000334004047816 */ /* 0x000fe20000000000 */
[----:B------:R-:W-:Y:S01]  /*c7010*/  VIADD R3, R3, UR6 ;  /* 0x0000000603037c36 */ /* 0x000fe20008000000 */
[----:B------:R-:W-:Y:S01]  /*c7020*/  LOP3.LUT R40, R40, 0xffff, RZ, 0xc0, !PT ;  /* 0x0000ffff28287812 */ /* 0x000fe200078ec0ff */
[----:B------:R-:W-:Y:S01]  /*c7030*/  STL [R1+0x728], R8 ;  /* 0x0007280801007387 */ /* 0x000fe20000100800 */
[----:B------:R-:W-:Y:S01]  /*c7040*/  LOP3.LUT R43, R43, 0xffff, RZ, 0xc0, !PT ;  /* 0x0000ffff2b2b7812 */ /* 0x000fe200078ec0ff */
[----:B------:R-:W-:Y:S02]  /*c7050*/  ULDC UR6, c[0x0][0x248] ;  /* 0x0000920000067ab9 */ /* 0x000fe40000000800 */
[----:B------:R0:W-:Y:S04]  /*c7060*/  STL [R1+0xc], R4 ;  /* 0x00000c0401007387 */ /* 0x0001e80000100800 */
[----:B------:R-:W4:Y:S01]  /*c7070*/  LDL.LU R45, [R1+0x100] ;  /* 0x00010000012d7983 */ /* 0x000f220000300800 */
[----:B------:R-:W-:-:S04]  /*c7080*/  LOP3.LUT R2, R58, 0xffff, RZ, 0xc0, !PT ;  /* 0x0000ffff3a027812 */ /* 0x000fc800078ec0ff */
[----:B0-----:R-:W-:Y:S02]  /*c7090*/  PRMT R4, R2, 0x3340, R0 ;  /* 0x0000334002047816 */ /* 0x001fe40000000000 */
[----:B------:R-:W-:Y:S02]  /*c70a0*/  LOP3.LUT R39, R50, 0xffff, RZ, 0xc0, !PT ;  /* 0x0000ffff32277812 */ /* 0x000fe400078ec0ff */
[----:B------:R-:W-:-:S04]  /*c70b0*/  LOP3.LUT R9, R51, 0xffff, RZ, 0xc0, !PT ;  /* 0x0000ffff33097812 */ /* 0x000fc800078ec0ff */
[----:B------:R-:W-:Y:S02]  /*c70c0*/  PRMT R8, R39, 0x3340, R9 ;  /* 0x0000334027087816 */ /* 0x000fe40000000009 */
[----:B------:R-:W-:Y:S02]  /*c70d0*/  IADD3 R50, P1, R3, R16, RZ ;  /* 0x0000001003327210 */ /* 0x000fe40007f3e0ff */
[----:B------:R-:W-:Y:S02]  /*c70e0*/  PRMT R8, R8, 0x5410, R4 ;  /* 0x0000541008087816 */ /* 0x000fe40000000004 */
[----:B------:R-:W-:-:S05]  /*c70f0*/  SHF.R.S32.HI R4, RZ, 0x1f, R3 ;  /* 0x0000001fff047819 */ /* 0x000fca0000011403 */
[----:B------:R-:W-:Y:S01]  /*c7100*/  IMAD.X R51, R4, 0x1, R38, P1 ;  /* 0x0000000104337824 */ /* 0x000fe200008e0626 */
[----:B------:R-:W-:Y:S04]  /*c7110*/  STL [R1+0x8d4], R8 ;  /* 0x0008d40801007387 */ /* 0x000fe80000100800 */
[----:B------:R0:W-:Y:S04]  /*c7120*/  STL.64 [R1+0xf50], R50 ;  /* 0x000f503201007387 */ /* 0x0001e80000100a00 */
[----:B0-----:R-:W4:Y:S01]  /*c7130*/  LDL.LU.64 R50, [R1+0x5998] ;  /* 0x0059980001327983 */ /* 0x001f220000300a00 */
        /* <DEDUP_REMOVED lines=9> */
[----:B------:R0:W-:Y:S02]  /*c71d0*/  STL [R1+0x730], R8 ;  /* 0x0007300801007387 */ /* 0x0001e40000100800 */
[----:B0-----:R-:W-:Y:S02]  /*c71e0*/  PRMT R8, R40, 0x3340, R0 ;  /* 0x0000334028087816 */ /* 0x001fe40000000000 */
[----:B--2---:R-:W-:Y:S02]  /*c71f0*/  LOP3.LUT R39, R48, 0xffff, RZ, 0xc0, !PT ;  /* 0x0000ffff30277812 */ /* 0x004fe400078ec0ff */
[----:B------:R-:W2:Y:S04]  /*c7200*/  LDL.LU R48, [R1+0x450] ;  /* 0x0004500001307983 */ /* 0x000ea80000300800 */
[----:B------:R-:W2:Y:S01]  /*c7210*/  LDL.LU R47, [R1+0x1d8] ;  /* 0x0001d800012f7983 */ /* 0x000ea20000300800 */
[----:B---3--:R-:W-:-:S04]  /*c7220*/  LOP3.LUT R44, R61, 0xffff, RZ, 0xc0, !PT ;  /* 0x0000ffff3d2c7812 */ /* 0x008fc800078ec0ff */
[----:B------:R-:W-:-:S04]  /*c7230*/  PRMT R9, R44, 0x3340, R39 ;  /* 0x000033402c097816 */ /* 0x000fc80000000027 */
[----:B------:R-:W-:-:S05]  /*c7240*/  PRMT R8, R9, 0x5410, R8 ;  /* 0x0000541009087816 */ /* 0x000fca0000000008 */
[----:B------:R0:W-:Y:S01]  /*c7250*/  STL [R1+0x830], R8 ;  /* 0x0008300801007387 */ /* 0x0001e20000100800 */
[----:B------:R-:W-:-:S03]  /*c7260*/  SHF.R.U32.HI R44, RZ, 0x8, R44 ;  /* 0x00000008ff2c7819 */ /* 0x000fc6000001162c */
[----:B------:R-:W3:Y:S04]  /*c7270*/  LDL.LU R52, [R1+0x3c4] ;  /* 0x0003c40001347983 */ /* 0x000ee80000300800 */
[----:B------:R-:W3:Y:S01]  /*c7280*/  LDL.LU R58, [R1+0x404] ;  /* 0x00040400013a7983 */ /* 0x000ee20000300800 */
[----:B0-----:R-:W-:-:S05]  /*c7290*/  IADD3 R8, P1, R3, R15, RZ ;  /* 0x0000000f03087210 */ /* 0x001fca0007f3e0ff */
[----:B------:R-:W-:-:S05]  /*c72a0*/  IMAD.X R9, R4, 0x1, R37, P1 ;  /* 0x0000000104097824 */ /* 0x000fca00008e0625 */
[----:B------:R0:W-:Y:S04]  /*c72b0*/  STL.64 [R1+0xf48], R8 ;  /* 0x000f480801007387 */ /* 0x0001e80000100a00 */
[----:B------:R-:W3:Y:S01]  /*c72c0*/  LDL.LU R61, [R1+0x214] ;  /* 0x00021400013d7983 */ /* 0x000ee20000300800 */
[----:B0-----:R-:W-:Y:S02]  /*c72d0*/  SHF.R.U32.HI R9, RZ, 0x8, R39 ;  /* 0x00000008ff097819 */ /* 0x001fe40000011627 */
[----:B------:R-:W-:Y:S02]  /*c72e0*/  SHF.R.U32.HI R8, RZ, 0x8, R40 ;  /* 0x00000008ff087819 */ /* 0x000fe40000011628 */
[----:B------:R-:W-:Y:S02]  /*c72f0*/  LOP3.LUT R39, R44, 0xffff, RZ, 0xc0, !PT ;  /* 0x0000ffff2c277812 */ /* 0x000fe400078ec0ff */
[----:B------:R-:W-:-:S02]  /*c7300*/  LOP3.LUT R9, R9, 0xffff, RZ, 0xc0, !PT ;  /* 0x0000ffff09097812 */ /* 0x000fc400078ec0ff */
[----:B------:R-:W-:Y:S02]  /*c7310*/  LOP3.LUT R8, R8, 0xffff, RZ, 0xc0, !PT ;  /* 0x0000ffff08087812 */ /* 0x000fe400078ec0ff */
[----:B------:R-:W-:Y:S02]  /*c7320*/  PRMT R39, R39, 0x3340, R9 ;  /* 0x0000334027277816 */ /* 0x000fe40000000009 */
[----:B------:R-:W-:-:S03]  /*c7330*/  PRMT R9, R8, 0x3340, R0 ;  /* 0x0000334008097816 */ /* 0x000fc60000000000 */
[----:B------:R4:W-:Y:S04]  /*c7340*/  STL [R1+0x724], R39 ;  /* 0x0007242701007387 */ /* 0x0009e80000100800 */
[----:B------:R0:W-:Y:S01]  /*c7350*/  STL [R1+0x8], R9 ;  /* 0x0000080901007387 */ /* 0x0001e20000100800 */
[----:B----4-:R-:W-:-:S03]  /*c7360*/  LOP3.LUT R39, R51, 0xffff, RZ, 0xc0, !PT ;  /* 0x0000ffff33277812 */ /* 0x010fc600078ec0ff */
[----:B------:R-:W4:Y:S01]  /*c7370*/  LDL.LU R51, [R1+0x5994] ;  /* 0x0059940001337983 */ /* 0x000f220000300800 */
[----:B------:R-:W-:Y:S02]  /*c7380*/  LOP3.LUT R8, R41, 0xffff, RZ, 0xc0, !PT ;  /* 0x0000ffff29087812 */ /* 0x000fe400078ec0ff */
[----:B------:R-:W-:-:S03]  /*c7390*/  LOP3.LUT R40, R45, 0xffff, RZ, 0xc0, !PT ;  /* 0x0000ffff2d287812 */ /* 0x000fc600078ec0ff */
[----:B------:R1:W-:Y:S01]  /*c73a0*/  STL [R1+0x562c], R8 ;  /* 0x00562c0801007387 */ /* 0x0003e20000100800 */
[----:B0-----:R-:W-:Y:S02]  /*c73b0*/  PRMT R9, R40, 0x3340, R39 ;  /* 0x0000334028097816 */ /* 0x001fe40000000027 */
[----:B-1----:R-:W-:-:S04]  /*c73c0*/  PRMT R8, R8, 0x3340, R0 ;  /* 0x0000334008087816 */ /* 0x002fc80000000000 */
[----:B------:R-:W-:Y:S02]  /*c73d0*/  PRMT R8, R9, 0x5410, R8 ;  /* 0x0000541009087816 */ /* 0x000fe40000000008 */
[----:B------:R-:W-:-:S03]  /*c73e0*/  SHF.R.U32.HI R40, RZ, 0x8, R40 ;  /* 0x00000008ff287819 */ /* 0x000fc60000011628 */
[----:B------:R0:W-:Y:S01]  /*c73f0*/  STL [R1+0x4ccc], R8 ;  /* 0x004ccc0801007387 */ /* 0x0001e20000100800 */
[----:B------:R-:W-:Y:S02]  /*c7400*/  SHF.R.U32.HI R9, RZ, 0x8, R39 ;  /* 0x00000008ff097819 */ /* 0x000fe40000011627 */
[----:B------:R-:W-:Y:S02]  /*c7410*/  IADD3 R44, P1, R3, R14, RZ ;  /* 0x0000000e032c7210 */ /* 0x000fe40007f3e0ff */
[----:B------:R-:W-:Y:S02]  /*c7420*/  LOP3.LUT R39, R40, 0xffff, RZ, 0xc0, !PT ;  /* 0x0000ffff28277812 */ /* 0x000fe400078ec0ff */
[----:B0-----:R-:W-:Y:S02]  /*c7430*/  SHF.R.U32.HI R8, RZ, 0x8, R2 ;  /* 0x00000008ff087819 */ /* 0x001fe40000011602 */
[----:B------:R-:W-:Y:S02]  /*c7440*/  LOP3.LUT R9, R9, 0xffff, RZ, 0xc0, !PT ;  /* 0x0000ffff09097812 */ /* 0x000fe400078ec0ff */
[----:B------:R-:W-:Y:S01]  /*c7450*/  LOP3.LUT R8, R8, 0xffff, RZ, 0xc0, !PT ;  /* 0x0000ffff08087812 */ /* 0x000fe200078ec0ff */
[----:B------:R-:W-:-:S03]  /*c7460*/  IMAD.X R45, R4, 0x1, R13, P1 ;  /* 0x00000001042d7824 */ /* 0x000fc600008e060d */
[----:B------:R-:W-:Y:S02]  /*c7470*/  PRMT R2, R8, 0x3340, R0 ;  /* 0x0000334008027816 */ /* 0x000fe40000000000 */
[----:B------:R-:W-:Y:S01]  /*c7480*/  PRMT R8, R39, 0x3340, R9 ;  /* 0x0000334027087816 */ /* 0x000fe20000000009 */
[----:B------:R-:W-:Y:S04]  /*c7490*/  STL.64 [R1+0xf40], R44 ;  /* 0x000f402c01007387 */ /* 0x000fe80000100a00 */
[----:B------:R2:W-:Y:S04]  /*c74a0*/  STL [R1+0x1c8], R2 ;  /* 0x0001c80201007387 */ /* 0x0005e80000100800 */
[----:B------:R0:W-:Y:S01]  /*c74b0*/  STL [R1+0x4ca4], R8 ;  /* 0x004ca40801007387 */ /* 0x0001e20000100800 */
[----:B--2---:R-:W-:-:S02]  /*c74c0*/  LOP3.LUT R2, R47, 0xffff, RZ, 0xc0, !PT ;  /* 0x0000ffff2f027812 */ /* 0x004fc400078ec0ff */
[----:B---3--:R-:W-:Y:S02]  /*c74d0*/  LOP3.LUT R41, R52, 0xffff, RZ, 0xc0, !PT ;  /* 0x0000ffff34297812 */ /* 0x008fe400078ec0ff */
[----:B----4-:R-:W-:Y:S02]  /*c74e0*/  LOP3.LUT R44, R51, 0xffff, RZ, 0xc0, !PT ;  /* 0x0000ffff332c7812 */ /* 0x010fe400078ec0ff */
[----:B------:R-:W2:Y:S04]  /*c74f0*/  LDL.LU R51, [R1+0x5990] ;  /* 0x0059900001337983 */ /* 0x000ea80000300800 */
[----:B------:R-:W3:Y:S04]  /*c7500*/  LDL.LU R45, [R1+0x1d78] ;  /* 0x001d7800012d7983 */ /* 0x000ee80000300800 */
[----:B------:R-:W4:Y:S04]  /*c7510*/  LDL.LU R47, [R1+0x5b4] ;  /* 0x0005b400012f7983 */ /* 0x000f280000300800 */
[----:B------:R-:W2:Y:S01]  /*c7520*/  LDL.LU R52, [R1+0x5e8] ;  /* 0x0005e80001347983 */ /* 0x000ea20000300800 */
[----:B------:R-:W-:-:S02]  /*c7530*/  LOP3.LUT R48, R48, 0xffff, RZ, 0xc0, !PT ;  /* 0x0000ffff30307812 */ /* 0x000fc400078ec0ff */
[----:B0-----:R-:W-:Y:S02]  /*c7540*/  PRMT R8, R2, 0x3340, R0 ;  /* 0x0000334002087816 */ /* 0x001fe40000000000 */
[----:B------:R-:W-:Y:S02]  /*c7550*/  PRMT R9, R48, 0x3340, R41 ;  /* 0x0000334030097816 */ /* 0x000fe40000000029 */
[----:B------:R-:W-:Y:S02]  /*c7560*/  LOP3.LUT R40, R58, 0xffff, RZ, 0xc0, !PT ;  /* 0x0000ffff3a287812 */ /* 0x000fe400078ec0ff */
[----:B------:R-:W-:Y:S01]  /*c7570*/  PRMT R9, R9, 0x5410, R8 ;  /* 0x0000541009097816 */ /* 0x000fe20000000008 */
[----:B------:R-:W2:Y:S01]  /*c7580*/  LDL.LU R58, [R1+0x414] ;  /* 0x00041400013a7983 */ /* 0x000ea20000300800 */
[----:B------:R-:W-:Y:S02]  /*c7590*/  LOP3.LUT R39, R61, 0xffff, RZ, 0xc0, !PT ;  /* 0x0000ffff3d277812 */ /* 0x000fe400078ec0ff */
[----:B------:R-:W-:Y:S01]  /*c75a0*/  PRMT R8, R44, 0x3340, R0 ;  /* 0x000033402c087816 */ /* 0x000fe20000000000 */
[----:B------:R0:W-:Y:S02]  /*c75b0*/  STL [R1+0x828], R9 ;  /* 0x0008280901007387 */ /* 0x0001e40000100800 */
[----:B0-----:R-:W-:-:S04]  /*c75c0*/  PRMT R9, R40, 0x3340, R39 ;  /* 0x0000334028097816 */ /* 0x001fc80000000027 */
[----:B------:R-:W-:Y:S02]  /*c75d0*/  PRMT R57, R9, 0x5410, R8 ;  /* 0x0000541009397816 */ /* 0x000fe40000000008 */
[----:B------:R-:W-:-:S05]  /*c75e0*/  IADD3 R8, P1, R3, R12, RZ ;  /* 0x0000000c03087210 */ /* 0x000fca0007f3e0ff */
[----:B------:R-:W-:Y:S01]  /*c75f0*/  IMAD.X R9, R4, 0x1, R11, P1 ;  /* 0x0000000104097824 */ /* 0x000fe200008e060b */
[----:B------:R-:W-:Y:S01]  /*c7600*/  STL [R1+0x838], R57 ;  /* 0x0008383901007387 */ /* 0x000fe20000100800 */
[----:B------:R-:W-:-:S03]  /*c7610*/  SHF.R.U32.HI R48, RZ, 0x8, R48 ;  /* 0x00000008ff307819 */ /* 0x000fc60000011630 */
[----:B------:R0:W-:Y:S01]  /*c7620*/  STL.64 [R1+0xf30], R8 ;  /* 0x000f300801007387 */ /* 0x0001e20000100a00 */
[----:B------:R-:W-:-:S03]  /*c7630*/  SHF.R.U32.HI R40, RZ, 0x8, R40 ;  /* 0x00000008ff287819 */ /* 0x000fc60000011628 */
[----:B------:R-:W2:Y:S01]  /*c7640*/  LDL.LU R61, [R1+0x1d6c] ;  /* 0x001d6c00013d7983 */ /* 0x000ea20000300800 */
[----:B------:R-:W-:Y:S02]  /*c7650*/  LOP3.LUT R40, R40, 0xffff, RZ, 0xc0, !PT ;  /* 0x0000ffff28287812 */ /* 0x000fe400078ec0ff */
        /* <DEDUP_REMOVED lines=8> */
[----:B------:R-:W2:Y:S04]  /*c76e0*/  LDL.LU R48, [R1+0x5b0] ;  /* 0x0005b00001307983 */ /* 0x000ea80000300800 */
[----:B------:R0:W-:Y:S02]  /*c76f0*/  STL [R1+0x71c], R8 ;  /* 0x00071c0801007387 */ /* 0x0001e40000100800 */
[----:B0-----:R-:W-:-:S05]  /*c7700*/  IADD3 R8, P1, R3, R10, RZ ;  /* 0x0000000a03087210 */ /* 0x001fca0007f3e0ff */
[----:B------:R-:W-:-:S05]  /*c7710*/  IMAD.X R9, R4, 0x1, R7, P1 ;  /* 0x0000000104097824 */ /* 0x000fca00008e0607 */
[----:B------:R0:W-:Y:S02]  /*c7720*/  STL.64 [R1+0xf38], R8 ;  /* 0x000f380801007387 */ /* 0x0001e40000100a00 */
[----:B0-----:R-:W-:Y:S02]  /*c7730*/  SHF.R.U32.HI R8, RZ, 0x8, R44 ;  /* 0x00000008ff087819 */ /* 0x001fe4000001162c */
[----:B------:R-:W-:Y:S02]  /*c7740*/  SHF.R.U32.HI R9, RZ, 0x8, R2 ;  /* 0x00000008ff097819 */ /* 0x000fe40000011602 */
[----:B------:R-:W-:Y:S02]  /*c7750*/  LOP3.LUT R8, R8, 0xffff, RZ, 0xc0, !PT ;  /* 0x0000ffff08087812 */ /* 0x000fe400078ec0ff */
[----:B------:R-:W-:Y:S02]  /*c7760*/  LOP3.LUT R9, R9, 0xffff, RZ, 0xc0, !PT ;  /* 0x0000ffff09097812 */ /* 0x000fe400078ec0ff */
[----:B------:R-:W-:-:S02]  /*c7770*/  PRMT R2, R8, 0x3340, R0 ;  /* 0x0000334008027816 */ /* 0x000fc40000000000 */
[----:B------:R-:W-:-:S03]  /*c7780*/  PRMT R8, R9, 0x3340, R0 ;  /* 0x0000334009087816 */ /* 0x000fc60000000000 */
[----:B------:R4:W-:Y:S04]  /*c7790*/  STL [R1+0x10], R2 ;  /* 0x0000100201007387 */ /* 0x0009e80000100800 */
[----:B------:R0:W-:Y:S01]  /*c77a0*/  STL [R1+0x1cc], R8 ;  /* 0x0001cc0801007387 */ /* 0x0001e20000100800 */
[----:B---3--:R-:W-:Y:S02]  /*c77b0*/  LOP3.LUT R40, R45, 0xffff, RZ, 0xc0, !PT ;  /* 0x0000ffff2d287812 */ /* 0x008fe400078ec0ff */
[----:B----4-:R-:W-:Y:S02]  /*c77c0*/  LOP3.LUT R2, R47, 0xffff, RZ, 0xc0, !PT ;  /* 0x0000ffff2f027812 */ /* 0x010fe400078ec0ff */
[----:B--2---:R-:W-:Y:S02]  /*c77d0*/  LOP3.LUT R39, R52, 0xffff, RZ, 0xc0, !PT ;  /* 0x0000ffff34277812 */ /* 0x004fe400078ec0ff */
[----:B0-----:R-:W-:-:S02]  /*c77e0*/  PRMT R8, R2, 0x3340, R0 ;  /* 0x0000334002087816 */ /* 0x001fc40000000000 */
[----:B------:R-:W-:-:S04]  /*c77f0*/  PRMT R9, R40, 0x3340, R39 ;  /* 0x0000334028097816 */ /* 0x000fc80000000027 */
[----:B------:R-:W-:Y:S02]  /*c7800*/  PRMT R9, R9, 0x5410, R8 ;  /* 0x0000541009097816 */ /* 0x000fe40000000008 */
[----:B------:R-:W-:-:S03]  /*c7810*/  LOP3.LUT R8, R51, 0xffff, RZ, 0xc0, !PT ;  /* 0x0000ffff33087812 */ /* 0x000fc600078ec0ff */
[----:B------:R0:W-:Y:S04]  /*c7820*/  STL [R1+0x820], R9 ;  /* 0x0008200901007387 */ /* 0x0001e80000100800 */
[----:B------:R-:W2:Y:S01]  /*c7830*/  LDL.LU R51, [R1+0x598c] ;  /* 0x00598c0001337983 */ /* 0x000ea20000300800 */
[----:B------:R-:W-:-:S03]  /*c7840*/  LOP3.LUT R41, R58, 0xffff, RZ, 0xc0, !PT ;  /* 0x0000ffff3a297812 */ /* 0x000fc600078ec0ff */
[----:B------:R-:W3:Y:S04]  /*c7850*/  LDL.LU R47, [R1+0x614] ;  /* 0x00061400012f7983 */ /* 0x000ee80000300800 */
[----:B------:R-:W4:Y:S04]  /*c7860*/  LDL.LU R52, [R1+0x5a0] ;  /* 0x0005a00001347983 */ /* 0x000f280000300800 */
[----:B------:R1:W-:Y:S04]  /*c7870*/  STL [R1+0x87c], R41 ;  /* 0x00087c2901007387 */ /* 0x0003e80000100800 */
[----:B------:R-:W4:Y:S01]  /*c7880*/  LDL.LU R58, [R1+0x5c4] ;  /* 0x0005c400013a7983 */ /* 0x000f220000300800 */
[----:B0-----:R-:W-:-:S02]  /*c7890*/  SHF.R.U32.HI R9, RZ, 0x8, R40 ;  /* 0x00000008ff097819 */ /* 0x001fc40000011628 */
[----:B------:R-:W-:Y:S01]  /*c78a0*/  SHF.R.U32.HI R40, RZ, 0x8, R41 ;  /* 0x00000008ff287819 */ /* 0x000fe20000011629 */
[----:B------:R0:W-:Y:S01]  /*c78b0*/  STL [R1+0x7dc], R8 ;  /* 0x0007dc0801007387 */ /* 0x0001e20000100800 */
[----:B-1----:R-:W-:Y:S02]  /*c78c0*/  SHF.R.U32.HI R41, RZ, 0x8, R39 ;  /* 0x00000008ff297819 */ /* 0x002fe40000011627 */
[----:B------:R-:W-:Y:S02]  /*c78d0*/  LOP3.LUT R40, R40, 0xffff, RZ, 0xc0, !PT ;  /* 0x0000ffff28287812 */ /* 0x000fe400078ec0ff */
[----:B0-----:R-:W-:-:S04]  /*c78e0*/  SHF.R.U32.HI R8, RZ, 0x8, R8 ;  /* 0x00000008ff087819 */ /* 0x001fc80000011608 */
[----:B------:R-:W-:Y:S02]  /*c78f0*/  LOP3.LUT R39, R8, 0xffff, RZ, 0xc0, !PT ;  /* 0x0000ffff08277812 */ /* 0x000fe400078ec0ff */
[----:B------:R-:W-:Y:S02]  /*c7900*/  LOP3.LUT R9, R9, 0xffff, RZ, 0xc0, !PT ;  /* 0x0000ffff09097812 */ /* 0x000fe400078ec0ff */
[----:B------:R-:W-:Y:S02]  /*c7910*/  LOP3.LUT R8, R41, 0xffff, RZ, 0xc0, !PT ;  /* 0x0000ffff29087812 */ /* 0x000fe400078ec0ff */
[----:B------:R-:W-:Y:S02]  /*c7920*/  PRMT R39, R40, 0x3340, R39 ;  /* 0x0000334028277816 */ /* 0x000fe40000000027 */
[----:B------:R-:W-:Y:S02]  /*c7930*/  PRMT R8, R9, 0x3340, R8 ;  /* 0x0000334009087816 */ /* 0x000fe40000000008 */
[----:B------:R-:W-:Y:S01]  /*c7940*/  LOP3.LUT R41, R61, 0xffff, RZ, 0xc0, !PT ;  /* 0x0000ffff3d297812 */ /* 0x000fe200078ec0ff */
[----:B------:R-:W-:Y:S04]  /*c7950*/  STL [R1+0x4ca0], R39 ;  /* 0x004ca02701007387 */ /* 0x000fe80000100800 */
[----:B------:R0:W-:Y:S04]  /*c7960*/  STL [R1+0x718], R8 ;  /* 0x0007180801007387 */ /* 0x0001e80000100800 */
[----:B------:R-:W4:Y:S01]  /*c7970*/  LDL.LU R61, [R1+0x4ce8] ;  /* 0x004ce800013d7983 */ /* 0x000f220000300800 */
[----:B------:R-:W-:-:S03]  /*c7980*/  LOP3.LUT R40, R48, 0xffff, RZ, 0xc0, !PT ;  /* 0x0000ffff30287812 */ /* 0x000fc600078ec0ff */
[----:B------:R-:W4:Y:S01]  /*c7990*/  LDL.LU R48, [R1+0x23fc] ;  /* 0x0023fc0001307983 */ /* 0x000f220000300800 */
[----:B0-----:R-:W-:Y:S02]  /*c79a0*/  PRMT R8, R40, 0x3340, R0 ;  /* 0x0000334028087816 */ /* 0x001fe40000000000 */
[----:B--2---:R-:W-:-:S04]  /*c79b0*/  LOP3.LUT R39, R51, 0xffff, RZ, 0xc0, !PT ;  /* 0x0000ffff33277812 */ /* 0x004fc800078ec0ff */
[----:B------:R-:W-:-:S04]  /*c79c0*/  PRMT R9, R41, 0x3340, R39 ;  /* 0x0000334029097816 */ /* 0x000fc80000000027 */
[----:B------:R-:W-:-:S05]  /*c79d0*/  PRMT R8, R9, 0x5410, R8 ;  /* 0x0000541009087816 */ /* 0x000fca0000000008 */
[----:B------:R0:W-:Y:S04]  /*c79e0*/  STL [R1+0x824], R8 ;  /* 0x0008240801007387 */ /* 0x0001e80000100800 */
[----:B------:R-:W2:Y:S01]  /*c79f0*/  LDL.LU R51, [R1+0x4c90] ;  /* 0x004c900001337983 */ /* 0x000ea20000300800 */
[----:B------:R-:W-:Y:S02]  /*c7a00*/  SHF.R.U32.HI R41, RZ, 0x8, R41 ;  /* 0x00000008ff297819 */ /* 0x000fe40000011629 */
[----:B------:R-:W-:Y:S02]  /*c7a10*/  SHF.R.U32.HI R9, RZ, 0x8, R39 ;  /* 0x00000008ff097819 */ /* 0x000fe40000011627 */
[----:B------:R-:W-:Y:S02]  /*c7a20*/  IADD3 R44, P1, R3, R6, RZ ;  /* 0x00000006032c7210 */ /* 0x000fe40007f3e0ff */
[----:B0-----:R-:W-:-:S02]  /*c7a30*/  SHF.R.U32.HI R8, RZ, 0x8, R40 ;  /* 0x00000008ff087819 */ /* 0x001fc40000011628 */
[----:B------:R-:W-:Y:S02]  /*c7a40*/  LOP3.LUT R39, R41, 0xffff, RZ, 0xc0, !PT ;  /* 0x0000ffff29277812 */ /* 0x000fe400078ec0ff */
[----:B------:R-:W-:Y:S02]  /*c7a50*/  LOP3.LUT R9, R9, 0xffff, RZ, 0xc0, !PT ;  /* 0x0000ffff09097812 */ /* 0x000fe400078ec0ff */
[----:B------:R-:W-:Y:S01]  /*c7a60*/  LOP3.LUT R8, R8, 0xffff, RZ, 0xc0, !PT ;  /* 0x0000ffff08087812 */ /* 0x000fe200078ec0ff */
[----:B------:R-:W-:Y:S01]  /*c7a70*/  IMAD.X R45, R4, 0x1, R5, P1 ;  /* 0x00000001042d7824 */ /* 0x000fe200008e0605 */
[----:B------:R-:W-:Y:S02]  /*c7a80*/  PRMT R9, R39, 0x3340, R9 ;  /* 0x0000334027097816 */ /* 0x000fe40000000009 */
[----:B------:R-:W-:Y:S02]  /*c7a90*/  PRMT R8, R8, 0x3340, R0 ;  /* 0x0000334008087816 */ /* 0x000fe40000000000 */
[----:B---3--:R-:W-:Y:S01]  /*c7aa0*/  LOP3.LUT R40, R47, 0xffff, RZ, 0xc0, !PT ;  /* 0x0000ffff2f287812 */ /* 0x008fe200078ec0ff */
[----:B------:R0:W-:Y:S01]  /*c7ab0*/  STL.64 [R1+0xf08], R44 ;  /* 0x000f082c01007387 */ /* 0x0001e20000100a00 */
[----:B----4-:R-:W-:-:S02]  /*c7ac0*/  LOP3.LUT R41, R52, 0xffff, RZ, 0xc0, !PT ;  /* 0x0000ffff34297812 */ /* 0x010fc400078ec0ff */
[----:B------:R-:W-:Y:S01]  /*c7ad0*/  LOP3.LUT R39, R58, 0xffff, RZ, 0xc0, !PT ;  /* 0x0000ffff3a277812 */ /* 0x000fe200078ec0ff */
[----:B------:R1:W-:Y:S04]  /*c7ae0*/  STL [R1+0x708], R9 ;  /* 0x0007080901007387 */ /* 0x0003e80000100800 */
[----:B------:R3:W-:Y:S01]  /*c7af0*/  STL [R1+0x24], R8 ;  /* 0x0000240801007387 */ /* 0x0007e20000100800 */
[----:B0-----:R-:W-:Y:S02]  /*c7b00*/  IADD3 R44, P1, R3, R36, RZ ;  /* 0x00000024032c7210 */ /* 0x001fe40007f3e0ff */
[----:B-1----:R-:W-:Y:S02]  /*c7b10*/  PRMT R9, R40, 0x3340, R39 ;  /* 0x0000334028097816 */ /* 0x002fe40000000027 */
[----:B---3--:R-:W-:Y:S01]  /*c7b20*/  PRMT R8, R41, 0x3340, R0 ;  /* 0x0000334029087816 */ /* 0x008fe20000000000 */
[----:B------:R-:W-:-:S03]  /*c7b30*/  IMAD.X R45, R4, 0x1, R35, P1 ;  /* 0x00000001042d7824 */ /* 0x000fc600008e0623 */
[----:B------:R-:W-:-:S05]  /*c7b40*/  PRMT R8, R9, 0x5410, R8 ;  /* 0x0000541009087816 */ /* 0x000fca0000000008 */
[----:B------:R-:W-:Y:S04]  /*c7b50*/  STL [R1+0x818], R8 ;  /* 0x0008180801007387 */ /* 0x000fe80000100800 */
[----:B------:R0:W-:Y:S04]  /*c7b60*/  STL.64 [R1+0xf00], R44 ;  /* 0x000f002c01007387 */ /* 0x0001e80000100a00 */
[----:B0-----:R-:W3:Y:S04]  /*c7b70*/  LDL.LU R44, [R1+0x4cf0] ;  /* 0x004cf000012c7983 */ /* 0x001ee80000300800 */
        /* <DEDUP_REMOVED lines=9> */
[----:B------:R-:W-:Y:S02]  /*c7c10*/  PRMT R8, R39, 0x3340, R9 ;  /* 0x0000334027087816 */ /* 0x000fe40000000009 */
[----:B------:R-:W-:Y:S01]  /*c7c20*/  LOP3.LUT R40, R61, 0xffff, RZ, 0xc0, !PT ;  /* 0x0000ffff3d287812 */ /* 0x000fe200078ec0ff */
[----:B------:R0:W-:Y:S04]  /*c7c30*/  STL [R1+0x28], R2 ;  /* 0x0000280201007387 */ /* 0x0001e80000100800 */
[----:B------:R1:W-:Y:S01]  /*c7c40*/  STL [R1+0x714], R8 ;  /* 0x0007140801007387 */ /* 0x0003e20000100800 */
[----:B0-----:R-:W-:-:S04]  /*c7c50*/  LOP3.LUT R2, R48, 0xffff, RZ, 0xc0, !PT ;  /* 0x0000ffff30027812 */ /* 0x001fc800078ec0ff */
[----:B-1----:R-:W-:Y:S02]  /*c7c60*/  PRMT R8, R2, 0x3340, R0 ;  /* 0x0000334002087816 */ /* 0x002fe40000000000 */
[----:B--2---:R-:W-:-:S04]  /*c7c70*/  LOP3.LUT R39, R51, 0xffff, RZ, 0xc0, !PT ;  /* 0x0000ffff33277812 */ /* 0x004fc800078ec0ff */
[----:B------:R-:W-:-:S04]  /*c7c80*/  PRMT R9, R40, 0x3340, R39 ;  /* 0x0000334028097816 */ /* 0x000fc80000000027 */
[----:B------:R-:W-:-:S05]  /*c7c90*/  PRMT R45, R9, 0x5410, R8 ;  /* 0x00005410092d7816 */ /* 0x000fca0000000008 */
[----:B------:R0:W-:Y:S01]  /*c7ca0*/  STL [R1+0x810], R45 ;  /* 0x0008102d01007387 */ /* 0x0001e20000100800 */
[----:B------:R-:W-:-:S03]  /*c7cb0*/  IADD3 R8, P1, R3, R34, RZ ;  /* 0x0000002203087210 */ /* 0x000fc60007f3e0ff */
[----:B0-----:R-:W2:Y:S04]  /*c7cc0*/  LDL.LU R45, [R1+0x4cd4] ;  /* 0x004cd400012d7983 */ /* 0x001ea80000300800 */
[----:B------:R-:W2:Y:S04]  /*c7cd0*/  LDL.LU R48, [R1+0x23a0] ;  /* 0x0023a00001307983 */ /* 0x000ea80000300800 */
[----:B------:R-:W2:Y:S01]  /*c7ce0*/  LDL.LU R58, [R1+0x4c7c] ;  /* 0x004c7c00013a7983 */ /* 0x000ea20000300800 */
[----:B------:R-:W-:-:S05]  /*c7cf0*/  IMAD.X R9, R4, 0x1, R33, P1 ;  /* 0x0000000104097824 */ /* 0x000fca00008e0621 */
[----:B------:R0:W-:Y:S04]  /*c7d00*/  STL.64 [R1+0xee0], R8 ;  /* 0x000ee00801007387 */ /* 0x0001e80000100a00 */
[----:B------:R-:W2:Y:S01]  /*c7d10*/  LDL.LU R61, [R1+0x4cd0] ;  /* 0x004cd000013d7983 */ /* 0x000ea20000300800 */
[----:B------:R-:W-:-:S03]  /*c7d20*/  SHF.R.U32.HI R40, RZ, 0x8, R40 ;  /* 0x00000008ff287819 */ /* 0x000fc60000011628 */
[----:B------:R-:W2:Y:S01]  /*c7d30*/  LDL.LU R51, [R1+0x4c78] ;  /* 0x004c780001337983 */ /* 0x000ea20000300800 */
[----:B0-----:R-:W-:Y:S02]  /*c7d40*/  SHF.R.U32.HI R8, RZ, 0x8, R41 ;  /* 0x00000008ff087819 */ /* 0x001fe40000011629 */
[----:B------:R-:W-:Y:S02]  /*c7d50*/  SHF.R.U32.HI R9, RZ, 0x8, R39 ;  /* 0x00000008ff097819 */ /* 0x000fe40000011627 */
[----:B------:R-:W-:Y:S02]  /*c7d60*/  LOP3.LUT R8, R8, 0xffff, RZ, 0xc0, !PT ;  /* 0x0000ffff08087812 */ /* 0x000fe400078ec0ff */
[----:B------:R-:W-:Y:S02]  /*c7d70*/  LOP3.LUT R39, R40, 0xffff, RZ, 0xc0, !PT ;  /* 0x0000ffff28277812 */ /* 0x000fe400078ec0ff */
[----:B------:R-:W-:Y:S02]  /*c7d80*/  LOP3.LUT R9, R9, 0xffff, RZ, 0xc0, !PT ;  /* 0x0000ffff09097812 */ /* 0x000fe400078ec0ff */
[----:B------:R-:W-:-:S02]  /*c7d90*/  PRMT R40, R8, 0x3340, R0 ;  /* 0x0000334008287816 */ /* 0x000fc40000000000 */
[----:B------:R-:W-:Y:S02]  /*c7da0*/  PRMT R8, R39, 0x3340, R9 ;  /* 0x0000334027087816 */ /* 0x000fe40000000009 */
[----:B---3--:R-:W-:Y:S01]  /*c7db0*/  LOP3.LUT R41, R44, 0xffff, RZ, 0xc0, !PT ;  /* 0x0000ffff2c297812 */ /* 0x008fe200078ec0ff */
[----:B------:R0:W-:Y:S04]  /*c7dc0*/  STL [R1+0x1c4], R40 ;  /* 0x0001c42801007387 */ /* 0x0001e80000100800 */
[----:B------:R1:W-:Y:S01]  /*c7dd0*/  STL [R1+0x704], R8 ;  /* 0x0007040801007387 */ /* 0x0003e20000100800 */
[----:B----4-:R-:W-:Y:S02]  /*c7de0*/  LOP3.LUT R39, R52, 0xffff, RZ, 0xc0, !PT ;  /* 0x0000ffff34277812 */ /* 0x010fe400078ec0ff */
[----:B0-----:R-:W-:-:S02]  /*c7df0*/  LOP3.LUT R40, R47, 0xffff, RZ, 0xc0, !PT ;  /* 0x0000ffff2f287812 */ /* 0x001fc400078ec0ff */
[----:B------:R-:W-:Y:S02]  /*c7e00*/  PRMT R9, R41, 0x3340, R39 ;  /* 0x0000334029097816 */ /* 0x000fe40000000027 */
[----:B-1----:R-:W-:-:S04]  /*c7e10*/  PRMT R8, R40, 0x3340, R0 ;  /* 0x0000334028087816 */ /* 0x002fc80000000000 */
[----:B------:R-:W-:Y:S02]  /*c7e20*/  PRMT R44, R9, 0x5410, R8 ;  /* 0x00005410092c7816 */ /* 0x000fe40000000008 */
[----:B------:R-:W-:-:S05]  /*c7e30*/  IADD3 R8, P1, R3, R32, RZ ;  /* 0x0000002003087210 */ /* 0x000fca0007f3e0ff */
[----:B------:R-:W-:Y:S01]  /*c7e40*/  IMAD.X R9, R4, 0x1, R31, P1 ;  /* 0x0000000104097824 */ /* 0x000fe200008e061f */
[----:B------:R-:W-:Y:S01]  /*c7e50*/  STL [R1+0x814], R44 ;  /* 0x0008142c01007387 */ /* 0x000fe20000100800 */
[----:B------:R-:W-:-:S03]  /*c7e60*/  SHF.R.U32.HI R41, RZ, 0x8, R41 ;  /* 0x00000008ff297819 */ /* 0x000fc60000011629 */
        /* <DEDUP_REMOVED lines=8> */
[----:B------:R-:W-:Y:S01]  /*c7ef0*/  STL [R1+0x6f8], R9 ;  /* 0x0006f80901007387 */ /* 0x000fe20000100800 */
[----:B------:R-:W-:-:S03]  /*c7f00*/  IADD3 R40, P1, R3, R30, RZ ;  /* 0x0000001e03287210 */ /* 0x000fc60007f3e0ff */
[----:B------:R0:W-:Y:S02]  /*c7f10*/  STL [R1+0x1c0], R8 ;  /* 0x0001c00801007387 */ /* 0x0001e40000100800 */
[----:B------:R-:W-:Y:S02]  /*c7f20*/  IMAD.X R41, R4, 0x1, R29, P1 ;  /* 0x0000000104297824 */ /* 0x000fe400008e061d */
[----:B------:R-:W3:Y:S04]  /*c7f30*/  LDL.LU R47, [R1+0x1a4] ;  /* 0x0001a400012f7983 */ /* 0x000ee80000300800 */
[----:B------:R-:W4:Y:S01]  /*c7f40*/  LDL.LU R52, [R1+0xe0] ;  /* 0x0000e00001347983 */ /* 0x000f220000300800 */
[----:B0-----:R-:W-:-:S04]  /*c7f50*/  SHF.R.U32.HI R8, RZ, 0x8, R2 ;  /* 0x00000008ff087819 */ /* 0x001fc80000011602 */
[----:B------:R-:W-:-:S04]  /*c7f60*/  LOP3.LUT R8, R8, 0xffff, RZ, 0xc0, !PT ;  /* 0x0000ffff08087812 */ /* 0x000fc800078ec0ff */
[----:B------:R-:W-:Y:S01]  /*c7f70*/  PRMT R8, R8, 0x3340, R0 ;  /* 0x0000334008087816 */ /* 0x000fe20000000000 */
[----:B------:R0:W-:Y:S04]  /*c7f80*/  STL.64 [R1+0xf28], R40 ;  /* 0x000f282801007387 */ /* 0x0001e80000100a00 */
[----:B------:R1:W-:Y:S01]  /*c7f90*/  STL [R1+0x30], R8 ;  /* 0x0000300801007387 */ /* 0x0003e20000100800 */
[----:B--2---:R-:W-:Y:S02]  /*c7fa0*/  LOP3.LUT R45, R45, 0xffff, RZ, 0xc0, !PT ;  /* 0x0000ffff2d2d7812 */ /* 0x004fe400078ec0ff */
[----:B------:R-:W-:Y:S02]  /*c7fb0*/  LOP3.LUT R2, R48, 0xffff, RZ, 0xc0, !PT ;  /* 0x0000ffff30027812 */ /* 0x000fe400078ec0ff */
[----:B------:R-:W2:Y:S01]  /*c7fc0*/  LDL.LU R48, [R1+0x23ac] ;  /* 0x0023ac0001307983 */ /* 0x000ea20000300800 */
[----:B0-----:R-:W-:-:S02]  /*c7fd0*/  LOP3.LUT R41, R58, 0xffff, RZ, 0xc0, !PT ;  /* 0x0000ffff3a297812 */ /* 0x001fc400078ec0ff */
[----:B-1----:R-:W-:Y:S02]  /*c7fe0*/  PRMT R8, R2, 0x3340, R0 ;  /* 0x0000334002087816 */ /* 0x002fe40000000000 */
[----:B------:R-:W-:-:S04]  /*c7ff0*/  PRMT R9, R45, 0x3340, R41 ;  /* 0x000033402d097816 */ /* 0x000fc80000000029 */
[----:B------:R-:W-:Y:S02]  /*c8000*/  PRMT R8, R9, 0x5410, R8 ;  /* 0x0000541009087816 */ /* 0x000fe40000000008 */
[----:B------:R-:W-:-:S03]  /*c8010*/  LOP3.LUT R40, R61, 0xffff, RZ, 0xc0, !PT ;  /* 0x0000ffff3d287812 */ /* 0x000fc600078ec0ff */
[----:B------:R0:W-:Y:S04]  /*c8020*/  STL [R1+0x7b4], R8 ;  /* 0x0007b40801007387 */ /* 0x0001e80000100800 */
[----:B------:R-:W2:Y:S04]  /*c8030*/  LDL.LU R58, [R1+0x1a0] ;  /* 0x0001a000013a7983 */ /* 0x000ea80000300800 */
[----:B------:R-:W2:Y:S01]  /*c8040*/  LDL.LU R61, [R1+0xcc] ;  /* 0x0000cc00013d7983 */ /* 0x000ea20000300800 */
[----:B------:R-:W-:Y:S02]  /*c8050*/  LOP3.LUT R39, R51, 0xffff, RZ, 0xc0, !PT ;  /* 0x0000ffff33277812 */ /* 0x000fe400078ec0ff */
[----:B------:R-:W-:-:S02]  /*c8060*/  SHF.R.U32.HI R44, RZ, 0x8, R40 ;  /* 0x00000008ff2c7819 */ /* 0x000fc40000011628 */
[--C-:B------:R-:W-:Y:S02]  /*c8070*/  PRMT R51, R40, 0x3340, R39.reuse ;  /* 0x0000334028337816 */ /* 0x100fe40000000027 */
[----:B------:R-:W-:Y:S02]  /*c8080*/  SHF.R.U32.HI R39, RZ, 0x8, R39 ;  /* 0x00000008ff277819 */ /* 0x000fe40000011627 */
[----:B------:R-:W-:Y:S02]  /*c8090*/  SHF.R.U32.HI R9, RZ, 0x8, R45 ;  /* 0x00000008ff097819 */ /* 0x000fe4000001162d */
[----:B0-----:R-:W-:Y:S02]  /*c80a0*/  SHF.R.U32.HI R8, RZ, 0x8, R41 ;  /* 0x00000008ff087819 */ /* 0x001fe40000011629 */
[----:B------:R-:W-:Y:S02]  /*c80b0*/  LOP3.LUT R40, R44, 0xffff, RZ, 0xc0, !PT ;  /* 0x0000ffff2c287812 */ /* 0x000fe400078ec0ff */
        /* <DEDUP_REMOVED lines=12> */
[----:B------:R-:W-:-:S05]  /*c8180*/  PRMT R2, R8, 0x3340, R0 ;  /* 0x0000334008027816 */ /* 0x000fca0000000000 */
[----:B------:R1:W-:Y:S01]  /*c8190*/  STL [R1+0x1e4], R2 ;  /* 0x0001e40201007387 */ /* 0x0003e20000100800 */
[----:B0-----:R-:W-:-:S03]  /*c81a0*/  LOP3.LUT R41, R49, 0xffff, RZ, 0xc0, !PT ;  /* 0x0000ffff31297812 */ /* 0x001fc600078ec0ff */
[----:B------:R-:W2:Y:S01]  /*c81b0*/  LDL.LU R49, [R1+0x5988] ;  /* 0x0059880001317983 */ /* 0x000ea20000300800 */
[----:B------:R-:W-:Y:S02]  /*c81c0*/  PRMT R8, R41, 0x3340, R0 ;  /* 0x0000334029087816 */ /* 0x000fe40000000000 */
[----:B---3--:R-:W-:Y:S02]  /*c81d0*/  LOP3.LUT R40, R47, 0xffff, RZ, 0xc0, !PT ;  /* 0x0000ffff2f287812 */ /* 0x008fe400078ec0ff */
[----:B------:R-:W3:Y:S01]  /*c81e0*/  LDL.LU R47, [R1+0x14c] ;  /* 0x00014c00012f7983 */ /* 0x000ee20000300800 */
[----:B----4-:R-:W-:-:S03]  /*c81f0*/  LOP3.LUT R39, R52, 0xffff, RZ, 0xc0, !PT ;  /* 0x0000ffff34277812 */ /* 0x010fc600078ec0ff */
[----:B------:R-:W4:Y:S01]  /*c8200*/  LDL.LU R52, [R1+0x68] ;  /* 0x0000680001347983 */ /* 0x000f220000300800 */
[----:B------:R-:W-:-:S04]  /*c8210*/  PRMT R9, R40, 0x3340, R39 ;  /* 0x0000334028097816 */ /* 0x000fc80000000027 */
[----:B-1----:R-:W-:Y:S02]  /*c8220*/  PRMT R2, R9, 0x5410, R8 ;  /* 0x0000541009027816 */ /* 0x002fe40000000008 */
[----:B------:R-:W-:Y:S02]  /*c8230*/  SHF.R.U32.HI R40, RZ, 0x8, R40 ;  /* 0x00000008ff287819 */ /* 0x000fe40000011628 */
[----:B------:R-:W-:Y:S01]  /*c8240*/  SHF.R.U32.HI R9, RZ, 0x8, R39 ;  /* 0x00000008ff097819 */ /* 0x000fe20000011627 */
[----:B------:R0:W-:Y:S01]  /*c8250*/  STL [R1+0x7b0], R2 ;  /* 0x0007b00201007387 */ /* 0x0001e20000100800 */
[----:B------:R-:W-:Y:S02]  /*c8260*/  LOP3.LUT R39, R40, 0xffff, RZ, 0xc0, !PT ;  /* 0x0000ffff28277812 */ /* 0x000fe400078ec0ff */
[----:B------:R-:W-:Y:S02]  /*c8270*/  LOP3.LUT R9, R9, 0xffff, RZ, 0xc0, !PT ;  /* 0x0000ffff09097812 */ /* 0x000fe400078ec0ff */
[----:B--2---:R-:W-:-:S04]  /*c8280*/  LOP3.LUT R48, R48, 0xffff, RZ, 0xc0, !PT ;  /* 0x0000ffff30307812 */ /* 0x004fc800078ec0ff */
[----:B------:R-:W-:-:S04]  /*c8290*/  SHF.R.U32.HI R8, RZ, 0x8, R48 ;  /* 0x00000008ff087819 */ /* 0x000fc80000011630 */
[----:B------:R-:W-:-:S04]  /*c82a0*/  LOP3.LUT R8, R8, 0xffff, RZ, 0xc0, !PT ;  /* 0x0000ffff08087812 */ /* 0x000fc800078ec0ff */
[----:B0-----:R-:W-:Y:S02]  /*c82b0*/  PRMT R2, R8, 0x3340, R0 ;  /* 0x0000334008027816 */ /* 0x001fe40000000000 */
[----:B------:R-:W-:-:S03]  /*c82c0*/  PRMT R8, R39, 0x3340, R9 ;  /* 0x0000334027087816 */ /* 0x000fc60000000009 */
[----:B------:R0:W-:Y:S01]  /*c82d0*/  STL [R1+0x1ac], R2 ;  /* 0x0001ac0201007387 */ /* 0x0001e20000100800 */
[----:B------:R-:W-:Y:S02]  /*c82e0*/  LOP3.LUT R40, R58, 0xffff, RZ, 0xc0, !PT ;  /* 0x0000ffff3a287812 */ /* 0x000fe400078ec0ff */
[----:B------:R-:W-:Y:S01]  /*c82f0*/  LOP3.LUT R39, R61, 0xffff, RZ, 0xc0, !PT ;  /* 0x0000ffff3d277812 */ /* 0x000fe200078ec0ff */
[----:B------:R1:W-:Y:S01]  /*c8300*/  STL [R1+0x6d8], R8 ;  /* 0x0006d80801007387 */ /* 0x0003e20000100800 */
[----:B0-----:R-:W-:Y:S02]  /*c8310*/  LOP3.LUT R2, R59, 0xffff, RZ, 0xc0, !PT ;  /* 0x0000ffff3b027812 */ /* 0x001fe400078ec0ff */
[----:B------:R-:W-:Y:S02]  /*c8320*/  PRMT R9, R40, 0x3340, R39 ;  /* 0x0000334028097816 */ /* 0x000fe40000000027 */
[----:B-1----:R-:W-:-:S04]  /*c8330*/  PRMT R8, R2, 0x3340, R0 ;  /* 0x0000334002087816 */ /* 0x002fc80000000000 */
[----:B------:R-:W-:-:S05]  /*c8340*/  PRMT R8, R9, 0x5410, R8 ;  /* 0x0000541009087816 */ /* 0x000fca0000000008 */
[----:B------:R0:W-:Y:S04]  /*c8350*/  STL [R1+0x7a8], R8 ;  /* 0x0007a80801007387 */ /* 0x0001e80000100800 */
[----:B------:R-:W2:Y:S04]  /*c8360*/  LDL.LU R58, [R1+0x484] ;  /* 0x00048400013a7983 */ /* 0x000ea80000300800 */
[----:B------:R-:W2:Y:S04]  /*c8370*/  LDL.LU R59, [R1+0x1e8] ;  /* 0x0001e800013b7983 */ /* 0x000ea80000300800 */
[----:B------:R-:W2:Y:S01]  /*c8380*/  LDL.LU R61, [R1+0x3f0] ;  /* 0x0003f000013d7983 */ /* 0x000ea20000300800 */
[----:B0-----:R-:W-:-:S02]  /*c8390*/  SHF.R.U32.HI R8, RZ, 0x8, R41 ;  /* 0x00000008ff087819 */ /* 0x001fc40000011629 */
[----:B------:R-:W-:Y:S02]  /*c83a0*/  SHF.R.U32.HI R40, RZ, 0x8, R40 ;  /* 0x00000008ff287819 */ /* 0x000fe40000011628 */
[----:B------:R-:W-:Y:S02]  /*c83b0*/  SHF.R.U32.HI R9, RZ, 0x8, R39 ;  /* 0x00000008ff097819 */ /* 0x000fe40000011627 */
[----:B------:R-:W-:Y:S02]  /*c83c0*/  IADD3 R44, P1, R3, R26, RZ ;  /* 0x0000001a032c7210 */ /* 0x000fe40007f3e0ff */
[----:B------:R-:W-:Y:S02]  /*c83d0*/  LOP3.LUT R8, R8, 0xffff, RZ, 0xc0, !PT ;  /* 0x0000ffff08087812 */ /* 0x000fe400078ec0ff */
[----:B------:R-:W-:Y:S02]  /*c83e0*/  LOP3.LUT R39, R40, 0xffff, RZ, 0xc0, !PT ;  /* 0x0000ffff28277812 */ /* 0x000fe400078ec0ff */
[----:B------:R-:W-:Y:S01]  /*c83f0*/  LOP3.LUT R9, R9, 0xffff, RZ, 0xc0, !PT ;  /* 0x0000ffff09097812 */ /* 0x000fe200078ec0ff */
[----:B------:R-:W-:Y:S01]  /*c8400*/  IMAD.X R45, R4, 0x1, R25, P1 ;  /* 0x00000001042d7824 */ /* 0x000fe200008e0619 */
[----:B------:R-:W-:-:S02]  /*c8410*/  PRMT R41, R8, 0x3340, R0 ;  /* 0x0000334008297816 */ /* 0x000fc40000000000 */
[----:B------:R-:W-:Y:S02]  /*c8420*/  PRMT R8, R39, 0x3340, R9 ;  /* 0x0000334027087816 */ /* 0x000fe40000000009 */
[----:B------:R0:W-:Y:S04]  /*c8430*/  STL.64 [R1+0xf18], R44 ;  /* 0x000f182c01007387 */ /* 0x0001e80000100a00 */
[----:B------:R-:W-:Y:S04]  /*c8440*/  STL [R1+0x1a4], R41 ;  /* 0x0001a42901007387 */ /* 0x000fe80000100800 */
[----:B------:R1:W-:Y:S01]  /*c8450*/  STL [R1+0x6d4], R8 ;  /* 0x0006d40801007387 */ /* 0x0003e20000100800 */
[----:B0-----:R-:W-:-:S02]  /*c8460*/  IADD3 R44, P1, R3, R24, RZ ;  /* 0x00000018032c7210 */ /* 0x001fc40007f3e0ff */
[----:B-1----:R-:W-:Y:S02]  /*c8470*/  PRMT R8, R43, 0x3340, R0 ;  /* 0x000033402b087816 */ /* 0x002fe40000000000 */
[----:B---3--:R-:W-:Y:S02]  /*c8480*/  LOP3.LUT R40, R47, 0xffff, RZ, 0xc0, !PT ;  /* 0x0000ffff2f287812 */ /* 0x008fe400078ec0ff */
[----:B----4-:R-:W-:-:S04]  /*c8490*/  LOP3.LUT R39, R52, 0xffff, RZ, 0xc0, !PT ;  /* 0x0000ffff34277812 */ /* 0x010fc800078ec0ff */
[--C-:B------:R-:W-:Y:S02]  /*c84a0*/  PRMT R9, R40, 0x3340, R39.reuse ;  /* 0x0000334028097816 */ /* 0x100fe40000000027 */
[----:B------:R-:W-:Y:S02]  /*c84b0*/  SHF.R.U32.HI R40, RZ, 0x8, R40 ;  /* 0x00000008ff287819 */ /* 0x000fe40000011628 */
[----:B------:R-:W-:Y:S02]  /*c84c0*/  PRMT R8, R9, 0x5410, R8 ;  /* 0x0000541009087816 */ /* 0x000fe40000000008 */
[----:B------:R-:W-:Y:S01]  /*c84d0*/  SHF.R.U32.HI R9, RZ, 0x8, R39 ;  /* 0x00000008ff097819 */ /* 0x000fe20000011627 */
[----:B------:R-:W-:Y:S01]  /*c84e0*/  IMAD.X R45, R4, 0x1, R23, P1 ;  /* 0x00000001042d7824 */ /* 0x000fe200008e0617 */
[----:B------:R-:W-:Y:S02]  /*c84f0*/  LOP3.LUT R39, R40, 0xffff, RZ, 0xc0, !PT ;  /* 0x0000ffff28277812 */ /* 0x000fe400078ec0ff */
[----:B------:R-:W-:Y:S01]  /*c8500*/  LOP3.LUT R9, R9, 0xffff, RZ, 0xc0, !PT ;  /* 0x0000ffff09097812 */ /* 0x000fe200078ec0ff */
[----:B------:R0:W-:Y:S03]  /*c8510*/  STL [R1+0x7b8], R8 ;  /* 0x0007b80801007387 */ /* 0x0001e60000100800 */
[----:B------:R-:W-:Y:S01]  /*c8520*/  PRMT R9, R39, 0x3340, R9 ;  /* 0x0000334027097816 */ /* 0x000fe20000000009 */
[----:B------:R-:W3:Y:S04]  /*c8530*/  LDL.LU R57, [R1+0x160] ;  /* 0x0001600001397983 */ /* 0x000ee80000300800 */
[----:B------:R1:W-:Y:S01]  /*c8540*/  STL.64 [R1+0xf10], R44 ;  /* 0x000f102c01007387 */ /* 0x0003e20000100a00 */
[----:B0-----:R-:W-:-:S03]  /*c8550*/  SHF.R.U32.HI R8, RZ, 0x8, R43 ;  /* 0x00000008ff087819 */ /* 0x001fc6000001162b */
[----:B-1----:R-:W4:Y:S04]  /*c8560*/  LDL.LU R44, [R1+0x6c] ;  /* 0x00006c00012c7983 */ /* 0x002f280000300800 */
[----:B------:R-:W4:Y:S04]  /*c8570*/  LDL.LU R45, [R1+0x488] ;  /* 0x00048800012d7983 */ /* 0x000f280000300800 */
[----:B------:R-:W-:Y:S04]  /*c8580*/  STL [R1+0x6c8], R9 ;  /* 0x0006c80901007387 */ /* 0x000fe80000100800 */
[----:B------:R-:W4:Y:S04]  /*c8590*/  LDL.LU R47, [R1+0x1ec] ;  /* 0x0001ec00012f7983 */ /* 0x000f280000300800 */
[----:B------:R-:W4:Y:S01]  /*c85a0*/  LDL.LU R52, [R1+0x3f4] ;  /* 0x0003f40001347983 */ /* 0x000f220000300800 */
[----:B------:R-:W-:-:S04]  /*c85b0*/  LOP3.LUT R8, R8, 0xffff, RZ, 0xc0, !PT ;  /* 0x0000ffff08087812 */ /* 0x000fc800078ec0ff */
[----:B------:R-:W-:-:S05]  /*c85c0*/  PRMT R8, R8, 0x3340, R0 ;  /* 0x0000334008087816 */ /* 0x000fca0000000000 */
[----:B------:R0:W-:Y:S01]  /*c85d0*/  STL [R1+0x34], R8 ;  /* 0x0000340801007387 */ /* 0x0001e20000100800 */
[----:B--2---:R-:W-:Y:S02]  /*c85e0*/  LOP3.LUT R40, R58, 0xffff, RZ, 0xc0, !PT ;  /* 0x0000ffff3a287812 */ /* 0x004fe400078ec0ff */
[----:B------:R-:W-:Y:S02]  /*c85f0*/  LOP3.LUT R41, R59, 0xffff, RZ, 0xc0, !PT ;  /* 0x0000ffff3b297812 */ /* 0x000fe400078ec0ff */
[----:B------:R-:W-:Y:S02]  /*c8600*/  LOP3.LUT R39, R61, 0xffff, RZ, 0xc0, !PT ;  /* 0x0000ffff3d277812 */ /* 0x000fe400078ec0ff */
[----:B0-----:R-:W-:Y:S02]  /*c8610*/  PRMT R8, R41, 0x3340, R0 ;  /* 0x0000334029087816 */ /* 0x001fe40000000000 */
[----:B------:R-:W-:Y:S02]  /*c8620*/  PRMT R9, R40, 0x3340, R39 ;  /* 0x0000334028097816 */ /* 0x000fe40000000027 */
[----:B------:R-:W-:-:S02]  /*c8630*/  IADD3 R58, P1, R3, R22, RZ ;  /* 0x00000016033a7210 */ /* 0x000fc40007f3e0ff */
[----:B------:R-:W-:-:S03]  /*c8640*/  PRMT R8, R9, 0x5410, R8 ;  /* 0x0000541009087816 */ /* 0x000fc60000000008 */
[----:B------:R-:W-:Y:S02]  /*c8650*/  IMAD.X R59, R4, 0x1, R21, P1 ;  /* 0x00000001043b7824 */ /* 0x000fe400008e0615 */
[----:B------:R0:W-:Y:S04]  /*c8660*/  STL [R1+0x7a0], R8 ;  /* 0x0007a00801007387 */ /* 0x0001e80000100800 */
[----:B------:R1:W-:Y:S04]  /*c8670*/  STL.64 [R1+0xee8], R58 ;  /* 0x000ee83a01007387 */ /* 0x0003e80000100a00 */
[----:B------:R-:W2:Y:S01]  /*c8680*/  LDL.LU R61, [R1+0x44c] ;  /* 0x00044c00013d7983 */ /* 0x000ea20000300800 */
[----:B------:R-:W-:-:S02]  /*c8690*/  SHF.R.U32.HI R40, RZ, 0x8, R40 ;  /* 0x00000008ff287819 */ /* 0x000fc40000011628 */
[----:B0-----:R-:W-:Y:S02]  /*c86a0*/  SHF.R.U32.HI R8, RZ, 0x8, R2 ;  /* 0x00000008ff087819 */ /* 0x001fe40000011602 */
[----:B------:R-:W-:Y:S02]  /*c86b0*/  SHF.R.U32.HI R9, RZ, 0x8, R39 ;  /* 0x00000008ff097819 */ /* 0x000fe40000011627 */
[----:B------:R-:W-:Y:S02]  /*c86c0*/  LOP3.LUT R8, R8, 0xffff, RZ, 0xc0, !PT ;  /* 0x0000ffff08087812 */ /* 0x000fe400078ec0ff */
[----:B------:R-:W-:Y:S02]  /*c86d0*/  LOP3.LUT R39, R40, 0xffff, RZ, 0xc0, !PT ;  /* 0x0000ffff28277812 */ /* 0x000fe400078ec0ff */
[----:B------:R-:W-:Y:S02]  /*c86e0*/  LOP3.LUT R9, R9, 0xffff, RZ, 0xc0, !PT ;  /* 0x0000ffff09097812 */ /* 0x000fe400078ec0ff */
[----:B-1----:R-:W-:-:S02]  /*c86f0*/  IADD3 R58, P1, R3, R20, RZ ;  /* 0x00000014033a7210 */ /* 0x002fc40007f3e0ff */
[----:B------:R-:W-:Y:S02]  /*c8700*/  PRMT R8, R8, 0x3340, R0 ;  /* 0x0000334008087816 */ /* 0x000fe40000000000 */
[----:B------:R-:W-:Y:S01]  /*c8710*/  PRMT R2, R39, 0x3340, R9 ;  /* 0x0000334027027816 */ /* 0x000fe20000000009 */
[----:B------:R-:W-:Y:S02]  /*c8720*/  IMAD.X R59, R4, 0x1, R19, P1 ;  /* 0x00000001043b7824 */ /* 0x000fe400008e0613 */
[----:B------:R0:W-:Y:S04]  /*c8730*/  STL [R1+0x198], R8 ;  /* 0x0001980801007387 */ /* 0x0001e80000100800 */
[----:B------:R-:W-:Y:S04]  /*c8740*/  STL [R1+0x6d0], R2 ;  /* 0x0006d00201007387 */ /* 0x000fe80000100800 */
[----:B------:R1:W-:Y:S01]  /*c8750*/  STL.64 [R1+0xef0], R58 ;  /* 0x000ef03a01007387 */ /* 0x0003e20000100a00 */
[----:B0-----:R-:W-:-:S03]  /*c8760*/  SHF.R.U32.HI R8, RZ, 0x8, R41 ;  /* 0x00000008ff087819 */ /* 0x001fc60000011629 */
[----:B-1----:R-:W2:Y:S04]  /*c8770*/  LDL.LU R58, [R1+0x1dc] ;  /* 0x0001dc00013a7983 */ /* 0x002ea80000300800 */
[----:B------:R-:W2:Y:S01]  /*c8780*/  LDL.LU R59, [R1+0x33c] ;  /* 0x00033c00013b7983 */ /* 0x000ea20000300800 */
[----:B------:R-:W-:Y:S02]  /*c8790*/  LOP3.LUT R8, R8, 0xffff, RZ, 0xc0, !PT ;  /* 0x0000ffff08087812 */ /* 0x000fe400078ec0ff */
[----:B------:R-:W-:Y:S02]  /*c87a0*/  LOP3.LUT R2, R56, 0xffff, RZ, 0xc0, !PT ;  /* 0x0000ffff38027812 */ /* 0x000fe400078ec0ff */
[----:B------:R-:W-:Y:S02]  /*c87b0*/  PRMT R8, R8, 0x3340, R0 ;  /* 0x0000334008087816 */ /* 0x000fe40000000000 */
[----:B---3--:R-:W-:-:S03]  /*c87c0*/  LOP3.LUT R43, R57, 0xffff, RZ, 0xc0, !PT ;  /* 0x0000ffff392b7812 */ /* 0x008fc600078ec0ff */
[----:B------:R0:W-:Y:S04]  /*c87d0*/  STL [R1+0x1d8], R8 ;  /* 0x0001d80801007387 */ /* 0x0001e80000100800 */
[----:B------:R1:W-:Y:S01]  /*c87e0*/  STL [R1+0x4cd0], R2 ;  /* 0x004cd00201007387 */ /* 0x0003e20000100800 */
[----:B----4-:R-:W-:Y:S02]  /*c87f0*/  LOP3.LUT R41, R44, 0xffff, RZ, 0xc0, !PT ;  /* 0x0000ffff2c297812 */ /* 0x010fe400078ec0ff */
[----:B0-----:R-:W-:Y:S02]  /*c8800*/  PRMT R8, R2, 0x3340, R0 ;  /* 0x0000334002087816 */ /* 0x001fe40000000000 */
[----:B------:R-:W-:Y:S02]  /*c8810*/  PRMT R9, R43, 0x3340, R41 ;  /* 0x000033402b097816 */ /* 0x000fe40000000029 */
[----:B------:R-:W-:-:S02]  /*c8820*/  LOP3.LUT R40, R45, 0xffff, RZ, 0xc0, !PT ;  /* 0x0000ffff2d287812 */ /* 0x000fc400078ec0ff */
[----:B-1----:R-:W-:Y:S02]  /*c8830*/  PRMT R2, R9, 0x5410, R8 ;  /* 0x0000541009027816 */ /* 0x002fe40000000008 */
[----:B------:R-:W-:Y:S02]  /*c8840*/  LOP3.LUT R45, R47, 0xffff, RZ, 0xc0, !PT ;  /* 0x0000ffff2f2d7812 */ /* 0x000fe400078ec0ff */
[----:B------:R-:W-:Y:S02]  /*c8850*/  LOP3.LUT R39, R52, 0xffff, RZ, 0xc0, !PT ;  /* 0x0000ffff34277812 */ /* 0x000fe400078ec0ff */
[----:B------:R-:W-:Y:S02]  /*c8860*/  PRMT R8, R45, 0x3340, R0 ;  /* 0x000033402d087816 */ /* 0x000fe40000000000 */
[----:B------:R-:W-:Y:S02]  /*c8870*/  PRMT R9, R40, 0x3340, R39 ;  /* 0x0000334028097816 */ /* 0x000fe40000000027 */
[----:B------:R-:W-:Y:S01]  /*c8880*/  IADD3 R56, P1, R3, R18, RZ ;  /* 0x0000001203387210 */ /* 0x000fe20007f3e0ff */
[----:B------:R0:W-:Y:S01]  /*c8890*/  STL [R1+0x4cc8], R2 ;  /* 0x004cc80201007387 */ /* 0x0001e20000100800 */
[----:B------:R-:W-:-:S03]  /*c88a0*/  SHF.R.U32.HI R43, RZ, 0x8, R43 ;  /* 0x00000008ff2b7819 */ /* 0x000fc6000001162b */
[----:B------:R-:W-:Y:S01]  /*c88b0*/  IMAD.X R57, R4, 0x1, R17, P1 ;  /* 0x0000000104397824 */ /* 0x000fe200008e0611 */
[----:B------:R-:W-:Y:S02]  /*c88c0*/  SHF.R.U32.HI R4, RZ, 0x8, R39 ;  /* 0x00000008ff047819 */ /* 0x000fe40000011627 */
[----:B0-----:R-:W-:Y:S02]  /*c88d0*/  PRMT R2, R9, 0x5410, R8 ;  /* 0x0000541009027816 */ /* 0x001fe40000000008 */
[----:B------:R-:W-:Y:S02]  /*c88e0*/  SHF.R.U32.HI R9, RZ, 0x8, R41 ;  /* 0x00000008ff097819 */ /* 0x000fe40000011629 */
[----:B------:R-:W-:Y:S02]  /*c88f0*/  SHF.R.U32.HI R8, RZ, 0x8, R40 ;  /* 0x00000008ff087819 */ /* 0x000fe40000011628 */
[----:B------:R-:W-:Y:S02]  /*c8900*/  LOP3.LUT R39, R43, 0xffff, RZ, 0xc0, !PT ;  /* 0x0000ffff2b277812 */ /* 0x000fe400078ec0ff */
[----:B------:R-:W-:Y:S01]  /*c8910*/  LOP3.LUT R9, R9, 0xffff, RZ, 0xc0, !PT ;  /* 0x0000ffff09097812 */ /* 0x000fe200078ec0ff */
[----:B------:R0:W-:Y:S01]  /*c8920*/  STL [R1+0x7a4], R2 ;  /* 0x0007a40201007387 */ /* 0x0001e20000100800 */
[----:B------:R-:W-:-:S02]  /*c8930*/  LOP3.LUT R8, R8, 0xffff, RZ, 0xc0, !PT ;  /* 0x0000ffff08087812 */ /* 0x000fc400078ec0ff */
[----:B------:R-:W-:Y:S01]  /*c8940*/  LOP3.LUT R4, R4, 0xffff, RZ, 0xc0, !PT ;  /* 0x0000ffff04047812 */ /* 0x000fe200078ec0ff */
[----:B------:R-:W-:Y:S03]  /*c8950*/  STL.64 [R1+0xed8], R56 ;  /* 0x000ed83801007387 */ /* 0x000fe60000100a00 */
[----:B------:R-:W-:Y:S02]  /*c8960*/  PRMT R4, R8, 0x3340, R4 ;  /* 0x0000334008047816 */ /* 0x000fe40000000004 */
[----:B0-----:R-:W-:-:S05]  /*c8970*/  PRMT R2, R39, 0x3340, R9 ;  /* 0x0000334027027816 */ /* 0x001fca0000000009 */
[----:B------:R0:W-:Y:S04]  /*c8980*/  STL [R1+0x4c70], R2 ;  /* 0x004c700201007387 */ /* 0x0001e80000100800 */
[----:B0-----:R-:W3:Y:S04]  /*c8990*/  LDL.LU R2, [R1+0x1db8] ;  /* 0x001db80001027983 */ /* 0x001ee80000300800 */
[----:B------:R0:W-:Y:S04]  /*c89a0*/  STL [R1+0x6c4], R4 ;  /* 0x0006c40401007387 */ /* 0x0001e80000100800 */
[----:B------:R-:W4:Y:S01]  /*c89b0*/  LDL.LU R56, [R1+0x5b8] ;  /* 0x0005b80001387983 */ /* 0x000f220000300800 */
[----:B--2---:R-:W-:-:S03]  /*c89c0*/  LOP3.LUT R39, R61, 0xffff, RZ, 0xc0, !PT ;  /* 0x0000ffff3d277812 */ /* 0x004fc600078ec0ff */
[----:B------:R-:W2:Y:S04]  /*c89d0*/  LDL.LU R61, [R1+0x60c] ;  /* 0x00060c00013d7983 */ /* 0x000ea80000300800 */
[----:B------:R-:W4:Y:S04]  /*c89e0*/  LDL.LU R57, [R1+0x454] ;  /* 0x0004540001397983 */ /* 0x000f280000300800 */
[----:B------:R-:W4:Y:S01]  /*c89f0*/  LDL.LU R44, [R1+0x3c8] ;  /* 0x0003c800012c7983 */ /* 0x000f220000300800 */
[----:B------:R-:W-:Y:S01]  /*c8a00*/  VIADD R3, R3, UR6 ;  /* 0x0000000603037c36 */ /* 0x000fe20008000000 */
[----:B------:R-:W-:Y:S01]  /*c8a10*/  ULDC UR6, c[0x0][0x248] ;  /* 0x0000920000067ab9 */ /* 0x000fe20000000800 */
[----:B------:R-:W-:-:S02]  /*c8a20*/  LOP3.LUT R40, R58, 0xffff, RZ, 0xc0, !PT ;  /* 0x0000ffff3a287812 */ /* 0x000fc400078ec0ff */
[----:B------:R-:W-:Y:S02]  /*c8a30*/  LOP3.LUT R9, R59, 0xffff, RZ, 0xc0, !PT ;  /* 0x0000ffff3b097812 */ /* 0x000fe400078ec0ff */
[----:B0-----:R-:W-:Y:S02]  /*c8a40*/  PRMT R4, R40, 0x3340, R0 ;  /* 0x0000334028047816 */ /* 0x001fe40000000000 */
[----:B------:R-:W-:-:S04]  /*c8a50*/  PRMT R8, R39, 0x3340, R9 ;  /* 0x0000334027087816 */ /* 0x000fc80000000009 */
[----:B------:R-:W-:Y:S02]  /*c8a60*/  PRMT R4, R8, 0x5410, R4 ;  /* 0x0000541008047816 */ /* 0x000fe40000000004 */
[----:B------:R-:W-:-:S03]  /*c8a70*/  SHF.R.U32.HI R8, RZ, 0x8, R39 ;  /* 0x00000008ff087819 */ /* 0x000fc60000011627 */
[----:B------:R0:W-:Y:S01]  /*c8a80*/  STL [R1+0x790], R4 ;  /* 0x0007900401007387 */ /* 0x0001e20000100800 */
[----:B------:R-:W-:Y:S02]  /*c8a90*/  LOP3.LUT R8, R8, 0xffff, RZ, 0xc0, !PT ;  /* 0x0000ffff08087812 */ /* 0x000fe400078ec0ff */
[----:B0-----:R-:W-:-:S04]  /*c8aa0*/  SHF.R.U32.HI R4, RZ, 0x8, R9 ;  /* 0x00000008ff047819 */ /* 0x001fc80000011609 */
[----:B------:R-:W-:-:S04]  /*c8ab0*/  LOP3.LUT R4, R4, 0xffff, RZ, 0xc0, !PT ;  /* 0x0000ffff04047812 */ /* 0x000fc800078ec0ff */
[----:B------:R-:W-:Y:S02]  /*c8ac0*/  PRMT R8, R8, 0x3340, R4 ;  /* 0x0000334008087816 */ /* 0x000fe40000000004 */
[----:B------:R-:W-:Y:S02]  /*c8ad0*/  SHF.R.S32.HI R4, RZ, 0x1f, R3 ;  /* 0x0000001fff047819 */ /* 0x000fe40000011403 */
[----:B------:R-:W-:Y:S01]  /*c8ae0*/  IADD3 R58, P1, R3, R16, RZ ;  /* 0x00000010033a7210 */ /* 0x000fe20007f3e0ff */
[----:B------:R0:W-:Y:S01]  /*c8af0*/  STL [R1+0x6b8], R8 ;  /* 0x0006b80801007387 */ /* 0x0001e20000100800 */
[----:B------:R-:W-:-:S03]  /*c8b00*/  SHF.R.U32.HI R9, RZ, 0x8, R45 ;  /* 0x00000008ff097819 */ /* 0x000fc6000001162d */
[----:B------:R-:W-:Y:S01]  /*c8b10*/  IMAD.X R59, R4, 0x1, R38, P1 ;  /* 0x00000001043b7824 */ /* 0x000fe200008e0626 */
[----:B0-----:R-:W-:-:S04]  /*c8b20*/  SHF.R.U32.HI R8, RZ, 0x8, R40 ;  /* 0x00000008ff087819 */ /* 0x001fc80000011628 */
[----:B------:R-:W-:Y:S01]  /*c8b30*/  LOP3.LUT R8, R8, 0xffff, RZ, 0xc0, !PT ;  /* 0x0000ffff08087812 */ /* 0x000fe200078ec0ff */
[----:B------:R0:W-:Y:S01]  /*c8b40*/  STL.64 [R1+0xed0], R58 ;  /* 0x000ed03a01007387 */ /* 0x0001e20000100a00 */
[----:B------:R-:W-:Y:S02]  /*c8b50*/  LOP3.LUT R9, R9, 0xffff, RZ, 0xc0, !PT ;  /* 0x0000ffff09097812 */ /* 0x000fe400078ec0ff */
[--C-:B------:R-:W-:Y:S01]  /*c8b60*/  PRMT R8, R8, 0x3340, R0.reuse ;  /* 0x0000334008087816 */ /* 0x100fe20000000000 */
[----:B------:R-:W4:Y:S04]  /*c8b70*/  LDL.LU R45, [R1+0x1dbc] ;  /* 0x001dbc00012d7983 */ /* 0x000f280000300800 */
[----:B------:R-:W4:Y:S04]  /*c8b80*/  LDL.LU R47, [R1+0x5bc] ;  /* 0x0005bc00012f7983 */ /* 0x000f280000300800 */
[----:B------:R1:W-:Y:S04]  /*c8b90*/  STL [R1+0x190], R8 ;  /* 0x0001900801007387 */ /* 0x0003e80000100800 */
[----:B------:R-:W4:Y:S04]  /*c8ba0*/  LDL.LU R52, [R1+0x610] ;  /* 0x0006100001347983 */ /* 0x000f280000300800 */
[----:B0-----:R-:W4:Y:S01]  /*c8bb0*/  LDL.LU R58, [R1+0x1d68] ;  /* 0x001d6800013a7983 */ /* 0x001f220000300800 */
[----:B-1----:R-:W-:-:S03]  /*c8bc0*/  PRMT R8, R9, 0x3340, R0 ;  /* 0x0000334009087816 */ /* 0x002fc60000000000 */
[----:B------:R-:W4:Y:S04]  /*c8bd0*/  LDL.LU R59, [R1+0x5a8] ;  /* 0x0005a800013b7983 */ /* 0x000f280000300800 */
[----:B------:R0:W-:Y:S01]  /*c8be0*/  STL [R1+0x1a0], R8 ;  /* 0x0001a00801007387 */ /* 0x0001e20000100800 */
[----:B--2---:R-:W-:-:S03]  /*c8bf0*/  LOP3.LUT R39, R61, 0xffff, RZ, 0xc0, !PT ;  /* 0x0000ffff3d277812 */ /* 0x004fc600078ec0ff */
[----:B------:R-:W2:Y:S01]  /*c8c00*/  LDL.LU R61, [R1+0x5e0] ;  /* 0x0005e000013d7983 */ /* 0x000ea20000300800 */
[----:B---3--:R-:W-:Y:S02]  /*c8c10*/  LOP3.LUT R40, R2, 0xffff, RZ, 0xc0, !PT ;  /* 0x0000ffff02287812 */ /* 0x008fe400078ec0ff */
[----:B----4-:R-:W-:Y:S02]  /*c8c20*/  LOP3.LUT R41, R56, 0xffff, RZ, 0xc0, !PT ;  /* 0x0000ffff38297812 */ /* 0x010fe400078ec0ff */
[----:B------:R-:W-:Y:S02]  /*c8c30*/  PRMT R9, R40, 0x3340, R39 ;  /* 0x0000334028097816 */ /* 0x000fe40000000027 */
[----:B0-----:R-:W-:-:S04]  /*c8c40*/  PRMT R8, R41, 0x3340, R0 ;  /* 0x0000334029087816 */ /* 0x001fc80000000000 */
[----:B------:R-:W-:Y:S02]  /*c8c50*/  PRMT R2, R9, 0x5410, R8 ;  /* 0x0000541009027816 */ /* 0x000fe40000000008 */
[----:B------:R-:W-:-:S05]  /*c8c60*/  IADD3 R8, P1, R3, R15, RZ ;  /* 0x0000000f03087210 */ /* 0x000fca0007f3e0ff */
[----:B------:R-:W-:Y:S01]  /*c8c70*/  IMAD.X R9, R4, 0x1, R37, P1 ;  /* 0x0000000104097824 */ /* 0x000fe200008e0625 */
[----:B------:R-:W-:Y:S04]  /*c8c80*/  STL [R1+0x8d0], R2 ;  /* 0x0008d00201007387 */ /* 0x000fe80000100800 */
[----:B------:R0:W-:Y:S02]  /*c8c90*/  STL.64 [R1+0xec0], R8 ;  /* 0x000ec00801007387 */ /* 0x0001e40000100a00 */
[----:B0-----:R-:W-:Y:S02]  /*c8ca0*/  SHF.R.U32.HI R9, RZ, 0x8, R40 ;  /* 0x00000008ff097819 */ /* 0x001fe40000011628 */
[----:B------:R-:W-:Y:S02]  /*c8cb0*/  SHF.R.U32.HI R8, RZ, 0x8, R39 ;  /* 0x00000008ff087819 */ /* 0x000fe40000011627 */
[----:B------:R-:W-:-:S02]  /*c8cc0*/  LOP3.LUT R9, R9, 0xffff, RZ, 0xc0, !PT ;  /* 0x0000ffff09097812 */ /* 0x000fc400078ec0ff */
[----:B------:R-:W-:-:S04]  /*c8cd0*/  LOP3.LUT R8, R8, 0xffff, RZ, 0xc0, !PT ;  /* 0x0000ffff08087812 */ /* 0x000fc800078ec0ff */
[----:B------:R-:W-:Y:S02]  /*c8ce0*/  PRMT R2, R9, 0x3340, R8 ;  /* 0x0000334009027816 */ /* 0x000fe40000000008 */
[----:B------:R-:W-:Y:S02]  /*c8cf0*/  LOP3.LUT R9, R57, 0xffff, RZ, 0xc0, !PT ;  /* 0x0000ffff39097812 */ /* 0x000fe400078ec0ff */
[----:B------:R-:W-:Y:S01]  /*c8d00*/  LOP3.LUT R8, R44, 0xffff, RZ, 0xc0, !PT ;  /* 0x0000ffff2c087812 */ /* 0x000fe200078ec0ff */
[----:B------:R0:W-:Y:S01]  /*c8d10*/  STL [R1+0x6c0], R2 ;  /* 0x0006c00201007387 */ /* 0x0001e20000100800 */
[----:B------:R-:W-:Y:S02]  /*c8d20*/  SHF.R.U32.HI R41, RZ, 0x8, R41 ;  /* 0x00000008ff297819 */ /* 0x000fe40000011629 */
[----:B------:R-:W-:Y:S02]  /*c8d30*/  SHF.R.U32.HI R39, RZ, 0x8, R9 ;  /* 0x00000008ff277819 */ /* 0x000fe40000011609 */
[----:B0-----:R-:W-:-:S02]  /*c8d40*/  PRMT R2, R9, 0x3340, R8 ;  /* 0x0000334009027816 */ /* 0x001fc40000000008 */
[----:B------:R-:W-:Y:S02]  /*c8d50*/  SHF.R.U32.HI R9, RZ, 0x8, R8 ;  /* 0x00000008ff097819 */ /* 0x000fe40000011608 */
[----:B------:R-:W-:Y:S02]  /*c8d60*/  LOP3.LUT R8, R41, 0xffff, RZ, 0xc0, !PT ;  /* 0x0000ffff29087812 */ /* 0x000fe400078ec0ff */
[----:B------:R-:W-:Y:S02]  /*c8d70*/  LOP3.LUT R39, R39, 0xffff, RZ, 0xc0, !PT ;  /* 0x0000ffff27277812 */ /* 0x000fe400078ec0ff */
[----:B------:R-:W-:Y:S02]  /*c8d80*/  LOP3.LUT R9, R9, 0xffff, RZ, 0xc0, !PT ;  /* 0x0000ffff09097812 */ /* 0x000fe400078ec0ff */
[----:B------:R-:W-:Y:S02]  /*c8d90*/  PRMT R40, R8, 0x3340, R0 ;  /* 0x0000334008287816 */ /* 0x000fe40000000000 */
[----:B------:R-:W-:-:S03]  /*c8da0*/  PRMT R8, R39, 0x3340, R9 ;  /* 0x0000334027087816 */ /* 0x000fc60000000009 */
[----:B------:R-:W-:Y:S04]  /*c8db0*/  STL [R1+0x1bc], R40 ;  /* 0x0001bc2801007387 */ /* 0x000fe80000100800 */
[----:B------:R0:W-:Y:S01]  /*c8dc0*/  STL [R1+0x4c64], R8 ;  /* 0x004c640801007387 */ /* 0x0001e20000100800 */
[----:B------:R-:W-:-:S03]  /*c8dd0*/  LOP3.LUT R43, R45, 0xffff, RZ, 0xc0, !PT ;  /* 0x0000ffff2d2b7812 */ /* 0x000fc600078ec0ff */
[----:B------:R-:W3:Y:S01]  /*c8de0*/  LDL.LU R45, [R1+0x4d04] ;  /* 0x004d0400012d7983 */ /* 0x000ee20000300800 */
[----:B------:R-:W-:-:S03]  /*c8df0*/  LOP3.LUT R44, R47, 0xffff, RZ, 0xc0, !PT ;  /* 0x0000ffff2f2c7812 */ /* 0x000fc600078ec0ff */
[----:B------:R-:W4:Y:S01]  /*c8e00*/  LDL.LU R47, [R1+0x4c88] ;  /* 0x004c8800012f7983 */ /* 0x000f220000300800 */
[----:B0-----:R-:W-:Y:S02]  /*c8e10*/  PRMT R8, R44, 0x3340, R0 ;  /* 0x000033402c087816 */ /* 0x001fe40000000000 */
[----:B------:R-:W-:Y:S02]  /*c8e20*/  LOP3.LUT R41, R52, 0xffff, RZ, 0xc0, !PT ;  /* 0x0000ffff34297812 */ /* 0x000fe400078ec0ff */
[----:B------:R-:W4:Y:S02]  /*c8e30*/  LDL.LU R52, [R1+0x4cc0] ;  /* 0x004cc00001347983 */ /* 0x000f240000300800 */
[----:B------:R-:W-:Y:S02]  /*c8e40*/  PRMT R9, R43, 0x3340, R41 ;  /* 0x000033402b097816 */ /* 0x000fe40000000029 */
[----:B------:R-:W-:Y:S02]  /*c8e50*/  LOP3.LUT R40, R58, 0xffff, RZ, 0xc0, !PT ;  /* 0x0000ffff3a287812 */ /* 0x000fe400078ec0ff */
[----:B------:R-:W-:Y:S01]  /*c8e60*/  LOP3.LUT R56, R59, 0xffff, RZ, 0xc0, !PT ;  /* 0x0000ffff3b387812 */ /* 0x000fe200078ec0ff */
[----:B------:R-:W4:Y:S01]  /*c8e70*/  LDL.LU R58, [R1+0x4d00] ;  /* 0x004d0000013a7983 */ /* 0x000f220000300800 */
[----:B------:R-:W-:-:S02]  /*c8e80*/  PRMT R57, R9, 0x5410, R8 ;  /* 0x0000541009397816 */ /* 0x000fc40000000008 */
[----:B------:R-:W-:Y:S01]  /*c8e90*/  PRMT R8, R56, 0x3340, R0 ;  /* 0x0000334038087816 */ /* 0x000fe20000000000 */
[----:B------:R-:W4:Y:S04]  /*c8ea0*/  LDL.LU R59, [R1+0x4c84] ;  /* 0x004c8400013b7983 */ /* 0x000f280000300800 */
[----:B------:R0:W-:Y:S01]  /*c8eb0*/  STL [R1+0x794], R57 ;  /* 0x0007943901007387 */ /* 0x0001e20000100800 */
[----:B--2---:R-:W-:-:S04]  /*c8ec0*/  LOP3.LUT R39, R61, 0xffff, RZ, 0xc0, !PT ;  /* 0x0000ffff3d277812 */ /* 0x004fc800078ec0ff */
[----:B------:R-:W-:-:S04]  /*c8ed0*/  PRMT R9, R40, 0x3340, R39 ;  /* 0x0000334028097816 */ /* 0x000fc80000000027 */
[----:B0-----:R-:W-:-:S05]  /*c8ee0*/  PRMT R57, R9, 0x5410, R8 ;  /* 0x0000541009397816 */ /* 0x001fca0000000008 */
[----:B------:R-:W-:Y:S04]  /*c8ef0*/  STL [R1+0x798], R57 ;  /* 0x0007983901007387 */ /* 0x000fe80000100800 */
[----:B------:R-:W2:Y:S01]  /*c8f00*/  LDL.LU R61, [R1+0x4cb8] ;  /* 0x004cb800013d7983 */ /* 0x000ea20000300800 */
[----:B------:R-:W-:-:S05]  /*c8f10*/  IADD3 R8, P1, R3, R14, RZ ;  /* 0x0000000e03087210 */ /* 0x000fca0007f3e0ff */
[----:B------:R-:W-:Y:S01]  /*c8f20*/  IMAD.X R9, R4, 0x1, R13, P1 ;  /* 0x0000000104097824 */ /* 0x000fe200008e060d */
[----:B------:R-:W-:Y:S02]  /*c8f30*/  SHF.R.U32.HI R43, RZ, 0x8, R43 ;  /* 0x00000008ff2b7819 */ /* 0x000fe4000001162b */
[----:B------:R-:W-:Y:S02]  /*c8f40*/  SHF.R.U32.HI R40, RZ, 0x8, R40 ;  /* 0x00000008ff287819 */ /* 0x000fe40000011628 */
[----:B------:R0:W-:Y:S02]  /*c8f50*/  STL.64 [R1+0xeb8], R8 ;  /* 0x000eb80801007387 */ /* 0x0001e40000100a00 */
[----:B------:R-:W-:Y:S02]  /*c8f60*/  LOP3.LUT R40, R40, 0xffff, RZ, 0xc0, !PT ;  /* 0x0000ffff28287812 */ /* 0x000fe400078ec0ff */
[----:B0-----:R-:W-:Y:S02]  /*c8f70*/  SHF.R.U32.HI R9, RZ, 0x8, R41 ;  /* 0x00000008ff097819 */ /* 0x001fe40000011629 */
[----:B------:R-:W-:-:S02]  /*c8f80*/  SHF.R.U32.HI R8, RZ, 0x8, R39 ;  /* 0x00000008ff087819 */ /* 0x000fc40000011627 */
[----:B------:R-:W-:Y:S02]  /*c8f90*/  LOP3.LUT R39, R43, 0xffff, RZ, 0xc0, !PT ;  /* 0x0000ffff2b277812 */ /* 0x000fe400078ec0ff */
[----:B------:R-:W-:Y:S02]  /*c8fa0*/  LOP3.LUT R9, R9, 0xffff, RZ, 0xc0, !PT ;  /* 0x0000ffff09097812 */ /* 0x000fe400078ec0ff */
[----:B------:R-:W-:Y:S02]  /*c8fb0*/  LOP3.LUT R8, R8, 0xffff, RZ, 0xc0, !PT ;  /* 0x0000ffff08087812 */ /* 0x000fe400078ec0ff */
        /* <DEDUP_REMOVED lines=8> */
[----:B------:R-:W-:Y:S02]  /*c9040*/  SHF.R.U32.HI R9, RZ, 0x8, R44 ;  /* 0x00000008ff097819 */ /* 0x000fe4000001162c */
[----:B------:R-:W-:Y:S02]  /*c9050*/  LOP3.LUT R8, R8, 0xffff, RZ, 0xc0, !PT ;  /* 0x0000ffff08087812 */ /* 0x000fe400078ec0ff */
[----:B------:R-:W-:Y:S02]  /*c9060*/  LOP3.LUT R9, R9, 0xffff, RZ, 0xc0, !PT ;  /* 0x0000ffff09097812 */ /* 0x000fe400078ec0ff */
[--C-:B------:R-:W-:Y:S02]  /*c9070*/  PRMT R39, R8, 0x3340, R0.reuse ;  /* 0x0000334008277816 */ /* 0x100fe40000000000 */
[----:B------:R-:W-:-:S03]  /*c9080*/  PRMT R8, R9, 0x3340, R0 ;  /* 0x0000334009087816 */ /* 0x000fc60000000000 */
[----:B------:R-:W-:Y:S04]  /*c9090*/  STL [R1+0x1b8], R39 ;  /* 0x0001b82701007387 */ /* 0x000fe80000100800 */
[----:B------:R0:W-:Y:S04]  /*c90a0*/  STL [R1+0x1b4], R8 ;  /* 0x0001b40801007387 */ /* 0x0001e80000100800 */
[----:B------:R-:W2:Y:S01]  /*c90b0*/  LDL.LU R57, [R1+0x4cf4] ;  /* 0x004cf40001397983 */ /* 0x000ea20000300800 */
[----:B---3--:R-:W-:Y:S02]  /*c90c0*/  LOP3.LUT R43, R45, 0xffff, RZ, 0xc0, !PT ;  /* 0x0000ffff2d2b7812 */ /* 0x008fe400078ec0ff */
[----:B----4-:R-:W-:-:S02]  /*c90d0*/  LOP3.LUT R44, R47, 0xffff, RZ, 0xc0, !PT ;  /* 0x0000ffff2f2c7812 */ /* 0x010fc400078ec0ff */
[----:B------:R-:W3:Y:S02]  /*c90e0*/  LDL.LU R47, [R1+0x2404] ;  /* 0x00240400012f7983 */ /* 0x000ee40000300800 */
[----:B0-----:R-:W-:Y:S02]  /*c90f0*/  PRMT R8, R44, 0x3340, R0 ;  /* 0x000033402c087816 */ /* 0x001fe40000000000 */
[----:B------:R-:W-:Y:S02]  /*c9100*/  LOP3.LUT R41, R52, 0xffff, RZ, 0xc0, !PT ;  /* 0x0000ffff34297812 */ /* 0x000fe400078ec0ff */
[----:B------:R-:W4:Y:S02]  /*c9110*/  LDL.LU R52, [R1+0x4c9c] ;  /* 0x004c9c0001347983 */ /* 0x000f240000300800 */
[----:B------:R-:W-:Y:S02]  /*c9120*/  PRMT R9, R43, 0x3340, R41 ;  /* 0x000033402b097816 */ /* 0x000fe40000000029 */
[----:B------:R-:W-:-:S02]  /*c9130*/  LOP3.LUT R40, R58, 0xffff, RZ, 0xc0, !PT ;  /* 0x0000ffff3a287812 */ /* 0x000fc400078ec0ff */
[----:B------:R-:W4:Y:S01]  /*c9140*/  LDL.LU R58, [R1+0x4cec] ;  /* 0x004cec00013a7983 */ /* 0x000f220000300800 */
[----:B------:R-:W-:Y:S02]  /*c9150*/  PRMT R45, R9, 0x5410, R8 ;  /* 0x00005410092d7816 */ /* 0x000fe40000000008 */
[----:B------:R-:W-:Y:S02]  /*c9160*/  LOP3.LUT R56, R59, 0xffff, RZ, 0xc0, !PT ;  /* 0x0000ffff3b387812 */ /* 0x000fe400078ec0ff */
[----:B------:R-:W4:Y:S04]  /*c9170*/  LDL.LU R59, [R1+0x23ec] ;  /* 0x0023ec00013b7983 */ /* 0x000f280000300800 */
[----:B------:R-:W-:Y:S01]  /*c9180*/  STL [R1+0x800], R45 ;  /* 0x0008002d01007387 */ /* 0x000fe20000100800 */
[----:B--2---:R-:W-:-:S03]  /*c9190*/  LOP3.LUT R39, R61, 0xffff, RZ, 0xc0, !PT ;  /* 0x0000ffff3d277812 */ /* 0x004fc600078ec0ff */
[----:B------:R-:W2:Y:S01]  /*c91a0*/  LDL.LU R61, [R1+0x4c94] ;  /* 0x004c9400013d7983 */ /* 0x000ea20000300800 */
[----:B------:R-:W-:Y:S02]  /*c91b0*/  PRMT R8, R56, 0x3340, R0 ;  /* 0x0000334038087816 */ /* 0x000fe40000000000 */
[----:B------:R-:W-:-:S04]  /*c91c0*/  PRMT R9, R40, 0x3340, R39 ;  /* 0x0000334028097816 */ /* 0x000fc80000000027 */
[----:B------:R-:W-:Y:S01]  /*c91d0*/  PRMT R9, R9, 0x5410, R8 ;  /* 0x0000541009097816 */ /* 0x000fe20000000008 */
[----:B------:R-:W-:Y:S01]  /*c91e0*/  IMAD.MOV.U32 R8, RZ, RZ, R44 ;  /* 0x000000ffff087224 */ /* 0x000fe200078e002c */
[----:B------:R-:W-:-:S03]  /*c91f0*/  SHF.R.U32.HI R40, RZ, 0x8, R40 ;  /* 0x00000008ff287819 */ /* 0x000fc60000011628 */
[----:B------:R0:W-:Y:S01]  /*c9200*/  STL [R1+0x804], R9 ;  /* 0x0008040901007387 */ /* 0x0001e20000100800 */
[----:B------:R-:W-:Y:S02]  /*c9210*/  SHF.R.U32.HI R39, RZ, 0x8, R39 ;  /* 0x00000008ff277819 */ /* 0x000fe40000011627 */
[----:B------:R-:W-:Y:S02]  /*c9220*/  IADD3 R44, P1, R3, R10, RZ ;  /* 0x0000000a032c7210 */ /* 0x000fe40007f3e0ff */
[----:B------:R-:W-:Y:S02]  /*c9230*/  LOP3.LUT R40, R40, 0xffff, RZ, 0xc0, !PT ;  /* 0x0000ffff28287812 */ /* 0x000fe400078ec0ff */
[----:B0-----:R-:W-:Y:S01]  /*c9240*/  SHF.R.U32.HI R9, RZ, 0x8, R43 ;  /* 0x00000008ff097819 */ /* 0x001fe2000001162b */
[----:B------:R-:W-:Y:S01]  /*c9250*/  IMAD.MOV.U32 R43, RZ, RZ, R8 ;  /* 0x000000ffff2b7224 */ /* 0x000fe200078e0008 */
[----:B------:R-:W-:Y:S02]  /*c9260*/  SHF.R.U32.HI R8, RZ, 0x8, R41 ;  /* 0x00000008ff087819 */ /* 0x000fe40000011629 */
[----:B------:R-:W-:Y:S01]  /*c9270*/  LOP3.LUT R39, R39, 0xffff, RZ, 0xc0, !PT ;  /* 0x0000ffff27277812 */ /* 0x000fe200078ec0ff */
[----:B------:R-:W-:Y:S01]  /*c9280*/  IMAD.X R45, R4, 0x1, R7, P1 ;  /* 0x00000001042d7824 */ /* 0x000fe200008e0607 */
[----:B------:R-:W-:-:S02]  /*c9290*/  LOP3.LUT R9, R9, 0xffff, RZ, 0xc0, !PT ;  /* 0x0000ffff09097812 */ /* 0x000fc400078ec0ff */
[----:B------:R-:W-:Y:S02]  /*c92a0*/  LOP3.LUT R8, R8, 0xffff, RZ, 0xc0, !PT ;  /* 0x0000ffff08087812 */ /* 0x000fe400078ec0ff */
[----:B------:R-:W-:Y:S02]  /*c92b0*/  PRMT R39, R40, 0x3340, R39 ;  /* 0x0000334028277816 */ /* 0x000fe40000000027 */
[----:B------:R-:W-:Y:S01]  /*c92c0*/  PRMT R8, R9, 0x3340, R8 ;  /* 0x0000334009087816 */ /* 0x000fe20000000008 */
[----:B------:R0:W-:Y:S01]  /*c92d0*/  STL.64 [R1+0xea8], R44 ;  /* 0x000ea82c01007387 */ /* 0x0001e20000100a00 */
[----:B------:R-:W-:Y:S02]  /*c92e0*/  SHF.R.U32.HI R9, RZ, 0x8, R56 ;  /* 0x00000008ff097819 */ /* 0x000fe40000011638 */
[----:B------:R-:W-:Y:S01]  /*c92f0*/  IADD3 R40, P1, R3, R6, RZ ;  /* 0x0000000603287210 */ /* 0x000fe20007f3e0ff */
[----:B0-----:R-:W2:Y:S04]  /*c9300*/  LDL.LU.64 R44, [R1+0x5980] ;  /* 0x00598000012c7983 */ /* 0x001ea80000300a00 */
[----:B------:R-:W-:Y:S04]  /*c9310*/  STL [R1+0x69c], R39 ;  /* 0x00069c2701007387 */ /* 0x000fe80000100800 */
[----:B------:R0:W-:Y:S01]  /*c9320*/  STL [R1+0x698], R8 ;  /* 0x0006980801007387 */ /* 0x0001e20000100800 */
[----:B------:R-:W-:Y:S01]  /*c9330*/  LOP3.LUT R9, R9, 0xffff, RZ, 0xc0, !PT ;  /* 0x0000ffff09097812 */ /* 0x000fe200078ec0ff */
[----:B------:R-:W-:Y:S01]  /*c9340*/  IMAD.X R41, R4, 0x1, R5, P1 ;  /* 0x0000000104297824 */ /* 0x000fe200008e0605 */
[----:B0-----:R-:W-:-:S04]  /*c9350*/  SHF.R.U32.HI R8, RZ, 0x8, R43 ;  /* 0x00000008ff087819 */ /* 0x001fc8000001162b */
[----:B------:R-:W-:-:S04]  /*c9360*/  LOP3.LUT R8, R8, 0xffff, RZ, 0xc0, !PT ;  /* 0x0000ffff08087812 */ /* 0x000fc800078ec0ff */
[--C-:B------:R-:W-:Y:S02]  /*c9370*/  PRMT R39, R8, 0x3340, R0.reuse ;  /* 0x0000334008277816 */ /* 0x100fe40000000000 */
[----:B------:R-:W-:Y:S01]  /*c9380*/  PRMT R8, R9, 0x3340, R0 ;  /* 0x0000334009087816 */ /* 0x000fe20000000000 */
[----:B------:R4:W-:Y:S01]  /*c9390*/  STL.64 [R1+0xea0], R40 ;  /* 0x000ea02801007387 */ /* 0x0009e20000100a00 */
[----:B------:R-:W-:-:S03]  /*c93a0*/  LOP3.LUT R43, R57, 0xffff, RZ, 0xc0, !PT ;  /* 0x0000ffff392b7812 */ /* 0x000fc600078ec0ff */
[----:B------:R-:W-:Y:S01]  /*c93b0*/  STL [R1+0x1e0], R39 ;  /* 0x0001e02701007387 */ /* 0x000fe20000100800 */
[----:B---3--:R-:W-:-:S03]  /*c93c0*/  LOP3.LUT R56, R47, 0xffff, RZ, 0xc0, !PT ;  /* 0x0000ffff2f387812 */ /* 0x008fc600078ec0ff */
[----:B------:R0:W-:Y:S01]  /*c93d0*/  STL [R1+0x1dc], R8 ;  /* 0x0001dc0801007387 */ /* 0x0001e20000100800 */
[----:B----4-:R-:W-:-:S03]  /*c93e0*/  LOP3.LUT R41, R52, 0xffff, RZ, 0xc0, !PT ;  /* 0x0000ffff34297812 */ /* 0x010fc600078ec0ff */
[----:B------:R-:W3:Y:S01]  /*c93f0*/  LDL.LU R52, [R1+0x1d4] ;  /* 0x0001d40001347983 */ /* 0x000ee20000300800 */
[----:B0-----:R-:W-:Y:S02]  /*c9400*/  PRMT R8, R56, 0x3340, R0 ;  /* 0x0000334038087816 */ /* 0x001fe40000000000 */
[----:B------:R-:W-:Y:S02]  /*c9410*/  PRMT R9, R43, 0x3340, R41 ;  /* 0x000033402b097816 */ /* 0x000fe40000000029 */
[----:B------:R-:W-:Y:S02]  /*c9420*/  LOP3.LUT R40, R58, 0xffff, RZ, 0xc0, !PT ;  /* 0x0000ffff3a287812 */ /* 0x000fe400078ec0ff */
[----:B------:R-:W4:Y:S01]  /*c9430*/  LDL.LU R58, [R1+0x128] ;  /* 0x00012800013a7983 */ /* 0x000f220000300800 */
[----:B------:R-:W-:Y:S02]  /*c9440*/  PRMT R57, R9, 0x5410, R8 ;  /* 0x0000541009397816 */ /* 0x000fe40000000008 */
[----:B------:R-:W-:-:S02]  /*c9450*/  LOP3.LUT R47, R59, 0xffff, RZ, 0xc0, !PT ;  /* 0x0000ffff3b2f7812 */ /* 0x000fc400078ec0ff */
[----:B------:R-:W3:Y:S04]  /*c9460*/  LDL.LU R59, [R1+0x1d0] ;  /* 0x0001d000013b7983 */ /* 0x000ee80000300800 */
[----:B------:R0:W-:Y:S01]  /*c9470*/  STL [R1+0x808], R57 ;  /* 0x0008083901007387 */ /* 0x0001e20000100800 */
[----:B--2---:R-:W-:-:S03]  /*c9480*/  LOP3.LUT R39, R61, 0xffff, RZ, 0xc0, !PT ;  /* 0x0000ffff3d277812 */ /* 0x004fc600078ec0ff */
[----:B------:R-:W2:Y:S01]  /*c9490*/  LDL.LU R61, [R1+0x124] ;  /* 0x00012400013d7983 */ /* 0x000ea20000300800 */
[----:B------:R-:W-:Y:S02]  /*c94a0*/  PRMT R8, R47, 0x3340, R0 ;  /* 0x000033402f087816 */ /* 0x000fe40000000000 */
[----:B------:R-:W-:-:S04]  /*c94b0*/  PRMT R9, R40, 0x3340, R39 ;  /* 0x0000334028097816 */ /* 0x000fc80000000027 */
[----:B0-----:R-:W-:Y:S02]  /*c94c0*/  PRMT R57, R9, 0x5410, R8 ;  /* 0x0000541009397816 */ /* 0x001fe40000000008 */
[----:B------:R-:W-:-:S05]  /*c94d0*/  IADD3 R8, P1, R3, R36, RZ ;  /* 0x0000002403087210 */ /* 0x000fca0007f3e0ff */
[----:B------:R-:W-:Y:S01]  /*c94e0*/  IMAD.X R9, R4, 0x1, R35, P1 ;  /* 0x0000000104097824 */ /* 0x000fe200008e0623 */
[----:B------:R-:W-:Y:S01]  /*c94f0*/  STL [R1+0x80c], R57 ;  /* 0x00080c3901007387 */ /* 0x000fe20000100800 */
[----:B------:R-:W-:Y:S02]  /*c9500*/  SHF.R.U32.HI R40, RZ, 0x8, R40 ;  /* 0x00000008ff287819 */ /* 0x000fe40000011628 */
[----:B------:R-:W-:Y:S01]  /*c9510*/  SHF.R.U32.HI R39, RZ, 0x8, R39 ;  /* 0x00000008ff277819 */ /* 0x000fe20000011627 */
[----:B------:R0:W-:Y:S01]  /*c9520*/  STL.64 [R1+0xe98], R8 ;  /* 0x000e980801007387 */ /* 0x0001e20000100a00 */
[----:B------:R-:W-:Y:S02]  /*c9530*/  LOP3.LUT R40, R40, 0xffff, RZ, 0xc0, !PT ;  /* 0x0000ffff28287812 */ /* 0x000fe400078ec0ff */
[----:B------:R-:W-:Y:S02]  /*c9540*/  LOP3.LUT R39, R39, 0xffff, RZ, 0xc0, !PT ;  /* 0x0000ffff27277812 */ /* 0x000fe400078ec0ff */
[----:B0-----:R-:W-:-:S02]  /*c9550*/  SHF.R.U32.HI R9, RZ, 0x8, R43 ;  /* 0x00000008ff097819 */ /* 0x001fc4000001162b */
[----:B------:R-:W-:Y:S02]  /*c9560*/  SHF.R.U32.HI R8, RZ, 0x8, R41 ;  /* 0x00000008ff087819 */ /* 0x000fe40000011629 */
[----:B------:R-:W-:Y:S02]  /*c9570*/  LOP3.LUT R9, R9, 0xffff, RZ, 0xc0, !PT ;  /* 0x0000ffff09097812 */ /* 0x000fe400078ec0ff */
[----:B------:R-:W-:Y:S02]  /*c9580*/  LOP3.LUT R8, R8, 0xffff, RZ, 0xc0, !PT ;  /* 0x0000ffff08087812 */ /* 0x000fe400078ec0ff */
[----:B------:R-:W-:Y:S02]  /*c9590*/  PRMT R39, R40, 0x3340, R39 ;  /* 0x0000334028277816 */ /* 0x000fe40000000027 */
[----:B------:R-:W-:-:S03]  /*c95a0*/  PRMT R8, R9, 0x3340, R8 ;  /* 0x0000334009087816 */ /* 0x000fc60000000008 */
[----:B------:R-:W-:Y:S01]  /*c95b0*/  STL [R1+0x694], R39 ;  /* 0x0006942701007387 */ /* 0x000fe20000100800 */
[----:B------:R-:W-:-:S03]  /*c95c0*/  SHF.R.U32.HI R9, RZ, 0x8, R47 ;  /* 0x00000008ff097819 */ /* 0x000fc6000001162f */
[----:B------:R0:W-:Y:S01]  /*c95d0*/  STL [R1+0x690], R8 ;  /* 0x0006900801007387 */ /* 0x0001e20000100800 */
[----:B------:R-:W-:Y:S02]  /*c95e0*/  IADD3 R40, P1, R3, R34, RZ ;  /* 0x0000002203287210 */ /* 0x000fe40007f3e0ff */
[----:B------:R-:W-:Y:S02]  /*c95f0*/  LOP3.LUT R9, R9, 0xffff, RZ, 0xc0, !PT ;  /* 0x0000ffff09097812 */ /* 0x000fe400078ec0ff */
[----:B0-----:R-:W-:Y:S01]  /*c9600*/  SHF.R.U32.HI R8, RZ, 0x8, R56 ;  /* 0x00000008ff087819 */ /* 0x001fe20000011638 */
[----:B------:R-:W-:-:S03]  /*c9610*/  IMAD.X R41, R4, 0x1, R33, P1 ;  /* 0x0000000104297824 */ /* 0x000fc600008e0621 */
[----:B------:R-:W-:-:S04]  /*c9620*/  LOP3.LUT R8, R8, 0xffff, RZ, 0xc0, !PT ;  /* 0x0000ffff08087812 */ /* 0x000fc800078ec0ff */
[--C-:B------:R-:W-:Y:S02]  /*c9630*/  PRMT R39, R8, 0x3340, R0.reuse ;  /* 0x0000334008277816 */ /* 0x100fe40000000000 */
[----:B------:R-:W-:Y:S01]  /*c9640*/  PRMT R8, R9, 0x3340, R0 ;  /* 0x0000334009087816 */ /* 0x000fe20000000000 */
[----:B------:R4:W-:Y:S01]  /*c9650*/  STL.64 [R1+0xe90], R40 ;  /* 0x000e902801007387 */ /* 0x0009e20000100a00 */
[----:B------:R-:W-:-:S03]  /*c9660*/  LOP3.LUT R56, R53, 0xffff, RZ, 0xc0, !PT ;  /* 0x0000ffff35387812 */ /* 0x000fc600078ec0ff */
[----:B------:R2:W-:Y:S04]  /*c9670*/  STL [R1+0x1f0], R39 ;  /* 0x0001f02701007387 */ /* 0x0005e80000100800 */
[----:B------:R0:W-:Y:S04]  /*c9680*/  STL [R1+0x200], R8 ;  /* 0x0002000801007387 */ /* 0x0001e80000100800 */
[----:B------:R-:W2:Y:S01]  /*c9690*/  LDL.LU R53, [R1+0x5978] ;  /* 0x0059780001357983 */ /* 0x000ea20000300800 */
[----:B----4-:R-:W-:-:S03]  /*c96a0*/  LOP3.LUT R41, R58, 0xffff, RZ, 0xc0, !PT ;  /* 0x0000ffff3a297812 */ /* 0x010fc600078ec0ff */
[----:B------:R-:W4:Y:S04]  /*c96b0*/  LDL.LU R58, [R1+0x18c] ;  /* 0x00018c00013a7983 */ /* 0x000f280000300800 */
[----:B------:R-:W4:Y:S01]  /*c96c0*/  LDL.LU R47, [R1+0xc0] ;  /* 0x0000c000012f7983 */ /* 0x000f220000300800 */
[----:B---3--:R-:W-:Y:S02]  /*c96d0*/  LOP3.LUT R43, R52, 0xffff, RZ, 0xc0, !PT ;  /* 0x0000ffff342b7812 */ /* 0x008fe400078ec0ff */
[----:B------:R-:W-:Y:S01]  /*c96e0*/  LOP3.LUT R40, R59, 0xffff, RZ, 0xc0, !PT ;  /* 0x0000ffff3b287812 */ /* 0x000fe200078ec0ff */
[----:B------:R-:W3:Y:S04]  /*c96f0*/  LDL.LU R52, [R1+0x4d4] ;  /* 0x0004d40001347983 */ /* 0x000ee80000300800 */
[----:B------:R-:W3:Y:S01]  /*c9700*/  LDL.LU R59, [R1+0x328] ;  /* 0x00032800013b7983 */ /* 0x000ee20000300800 */
[----:B--2---:R-:W-:-:S03]  /*c9710*/  LOP3.LUT R39, R61, 0xffff, RZ, 0xc0, !PT ;  /* 0x0000ffff3d277812 */ /* 0x004fc600078ec0ff */
[----:B------:R-:W2:Y:S01]  /*c9720*/  LDL.LU R61, [R1+0x438] ;  /* 0x00043800013d7983 */ /* 0x000ea20000300800 */
[----:B0-----:R-:W-:Y:S02]  /*c9730*/  PRMT R8, R56, 0x3340, R0 ;  /* 0x0000334038087816 */ /* 0x001fe40000000000 */
[----:B------:R-:W-:Y:S02]  /*c9740*/  PRMT R9, R43, 0x3340, R41 ;  /* 0x000033402b097816 */ /* 0x000fe40000000029 */
[----:B------:R-:W-:Y:S02]  /*c9750*/  LOP3.LUT R44, R44, 0xffff, RZ, 0xc0, !PT ;  /* 0x0000ffff2c2c7812 */ /* 0x000fe400078ec0ff */
[----:B------:R-:W-:Y:S02]  /*c9760*/  PRMT R9, R9, 0x5410, R8 ;  /* 0x0000541009097816 */ /* 0x000fe40000000008 */
[----:B------:R-:W-:-:S03]  /*c9770*/  PRMT R8, R44, 0x3340, R0 ;  /* 0x000033402c087816 */ /* 0x000fc60000000000 */
[----:B------:R0:W-:Y:S02]  /*c9780*/  STL [R1+0x1ff4], R9 ;  /* 0x001ff40901007387 */ /* 0x0001e40000100800 */
[----:B0-----:R-:W-:-:S04]  /*c9790*/  PRMT R9, R40, 0x3340, R39 ;  /* 0x0000334028097816 */ /* 0x001fc80000000027 */
[----:B------:R-:W-:Y:S01]  /*c97a0*/  PRMT R9, R9, 0x5410, R8 ;  /* 0x0000541009097816 */ /* 0x000fe20000000008 */
[----:B------:R-:W-:Y:S01]  /*c97b0*/  IMAD.MOV.U32 R8, RZ, RZ, R56 ;  /* 0x000000ffff087224 */ /* 0x000fe200078e0038 */
[----:B------:R-:W-:-:S03]  /*c97c0*/  SHF.R.U32.HI R43, RZ, 0x8, R43 ;  /* 0x00000008ff2b7819 */ /* 0x000fc6000001162b */
[----:B------:R0:W-:Y:S01]  /*c97d0*/  STL [R1+0x1ff8], R9 ;  /* 0x001ff80901007387 */ /* 0x0001e20000100800 */
[----:B------:R-:W-:Y:S02]  /*c97e0*/  IADD3 R56, P1, R3, R32, RZ ;  /* 0x0000002003387210 */ /* 0x000fe40007f3e0ff */
[----:B------:R-:W-:Y:S02]  /*c97f0*/  SHF.R.U32.HI R40, RZ, 0x8, R40 ;  /* 0x00000008ff287819 */ /* 0x000fe40000011628 */
[----:B0-----:R-:W-:Y:S01]  /*c9800*/  SHF.R.U32.HI R9, RZ, 0x8, R41 ;  /* 0x00000008ff097819 */ /* 0x001fe20000011629 */
[----:B------:R-:W-:Y:S01]  /*c9810*/  IMAD.MOV.U32 R41, RZ, RZ, R8 ;  /* 0x000000ffff297224 */ /* 0x000fe200078e0008 */
[----:B------:R-:W-:Y:S02]  /*c9820*/  SHF.R.U32.HI R8, RZ, 0x8, R39 ;  /* 0x00000008ff087819 */ /* 0x000fe40000011627 */
[----:B------:R-:W-:Y:S02]  /*c9830*/  LOP3.LUT R39, R43, 0xffff, RZ, 0xc0, !PT ;  /* 0x0000ffff2b277812 */ /* 0x000fe400078ec0ff */
[----:B------:R-:W-:Y:S01]  /*c9840*/  LOP3.LUT R9, R9, 0xffff, RZ, 0xc0, !PT ;  /* 0x0000ffff09097812 */ /* 0x000fe200078ec0ff */
[----:B------:R-:W-:Y:S01]  /*c9850*/  IMAD.X R57, R4, 0x1, R31, P1 ;  /* 0x0000000104397824 */ /* 0x000fe200008e061f */
[----:B------:R-:W-:-:S02]  /*c9860*/  LOP3.LUT R40, R40, 0xffff, RZ, 0xc0, !PT ;  /* 0x0000ffff28287812 */ /* 0x000fc400078ec0ff */
[----:B------:R-:W-:Y:S02]  /*c9870*/  LOP3.LUT R8, R8, 0xffff, RZ, 0xc0, !PT ;  /* 0x0000ffff08087812 */ /* 0x000fe400078ec0ff */
[----:B------:R-:W-:Y:S02]  /*c9880*/  PRMT R9, R39, 0x3340, R9 ;  /* 0x0000334027097816 */ /* 0x000fe40000000009 */
[----:B------:R-:W-:Y:S01]  /*c9890*/  PRMT R39, R40, 0x3340, R8 ;  /* 0x0000334028277816 */ /* 0x000fe20000000008 */
[----:B------:R0:W-:Y:S01]  /*c98a0*/  STL.64 [R1+0xe88], R56 ;  /* 0x000e883801007387 */ /* 0x0001e20000100a00 */
[----:B------:R-:W-:Y:S01]  /*c98b0*/  IADD3 R8, P1, R3, R30, RZ ;  /* 0x0000001e03087210 */ /* 0x000fe20007f3e0ff */
[----:B------:R-:W-:Y:S02]  /*c98c0*/  IMAD.MOV.U32 R43, RZ, RZ, R44 ;  /* 0x000000ffff2b7224 */ /* 0x000fe400078e002c */
[----:B0-----:R-:W2:Y:S04]  /*c98d0*/  LDL.LU.64 R56, [R1+0x5970] ;  /* 0x0059700001387983 */ /* 0x001ea80000300a00 */
[----:B------:R-:W2:Y:S04]  /*c98e0*/  LDL.LU R44, [R1+0x5968] ;  /* 0x00596800012c7983 */ /* 0x000ea80000300800 */
[----:B------:R0:W-:Y:S04]  /*c98f0*/  STL [R1+0x688], R9 ;  /* 0x0006880901007387 */ /* 0x0001e80000100800 */
[----:B------:R-:W-:Y:S01]  /*c9900*/  STL [R1+0x680], R39 ;  /* 0x0006802701007387 */ /* 0x000fe20000100800 */
[----:B0-----:R-:W-:-:S05]  /*c9910*/  IMAD.X R9, R4, 0x1, R29, P1 ;  /* 0x0000000104097824 */ /* 0x001fca00008e061d */
[----:B------:R0:W-:Y:S02]  /*c9920*/  STL.64 [R1+0xe80], R8 ;  /* 0x000e800801007387 */ /* 0x0001e40000100a00 */
[----:B0-----:R-:W-:Y:S02]  /*c9930*/  SHF.R.U32.HI R8, RZ, 0x8, R43 ;  /* 0x00000008ff087819 */ /* 0x001fe4000001162b */
[----:B------:R-:W-:Y:S02]  /*c9940*/  SHF.R.U32.HI R9, RZ, 0x8, R41 ;  /* 0x00000008ff097819 */ /* 0x000fe40000011629 */
[----:B------:R-:W-:Y:S02]  /*c9950*/  LOP3.LUT R8, R8, 0xffff, RZ, 0xc0, !PT ;  /* 0x0000ffff08087812 */ /* 0x000fe400078ec0ff */
[----:B------:R-:W-:Y:S02]  /*c9960*/  LOP3.LUT R9, R9, 0xffff, RZ, 0xc0, !PT ;  /* 0x0000ffff09097812 */ /* 0x000fe400078ec0ff */
[----:B------:R-:W-:-:S02]  /*c9970*/  PRMT R39, R8, 0x3340, R0 ;  /* 0x0000334008277816 */ /* 0x000fc40000000000 */
[----:B------:R-:W-:Y:S02]  /*c9980*/  PRMT R8, R9, 0x3340, R0 ;  /* 0x0000334009087816 */ /* 0x000fe40000000000 */
[----:B----4-:R-:W-:Y:S02]  /*c9990*/  LOP3.LUT R43, R58, 0xffff, RZ, 0xc0, !PT ;  /* 0x0000ffff3a2b7812 */ /* 0x010fe400078ec0ff */
[----:B------:R-:W-:Y:S02]  /*c99a0*/  LOP3.LUT R58, R46, 0xffff, RZ, 0xc0, !PT ;  /* 0x0000ffff2e3a7812 */ /* 0x000fe400078ec0ff */
[----:B------:R-:W-:Y:S01]  /*c99b0*/  LOP3.LUT R41, R47, 0xffff, RZ, 0xc0, !PT ;  /* 0x0000ffff2f297812 */ /* 0x000fe200078ec0ff */
[----:B------:R-:W-:Y:S03]  /*c99c0*/  STL [R1+0x1ec], R39 ;  /* 0x0001ec2701007387 */ /* 0x000fe60000100800 */
[----:B------:R-:W-:Y:S01]  /*c99d0*/  PRMT R9, R43, 0x3340, R41 ;  /* 0x000033402b097816 */ /* 0x000fe20000000029 */
[----:B------:R0:W-:Y:S01]  /*c99e0*/  STL [R1+0x1e8], R8 ;  /* 0x0001e80801007387 */ /* 0x0001e20000100800 */
[----:B---3--:R-:W-:-:S02]  /*c99f0*/  LOP3.LUT R40, R52, 0xffff, RZ, 0xc0, !PT ;  /* 0x0000ffff34287812 */ /* 0x008fc400078ec0ff */
[----:B------:R-:W-:Y:S01]  /*c9a00*/  LOP3.LUT R52, R59, 0xffff, RZ, 0xc0, !PT ;  /* 0x0000ffff3b347812 */ /* 0x000fe200078ec0ff */
[----:B------:R-:W3:Y:S04]  /*c9a10*/  LDL.LU R46, [R1+0x4e0] ;  /* 0x0004e000012e7983 */ /* 0x000ee80000300800 */
[----:B------:R-:W4:Y:S01]  /*c9a20*/  LDL.LU R47, [R1+0x330] ;  /* 0x00033000012f7983 */ /* 0x000f220000300800 */
[----:B0-----:R-:W-:-:S04]  /*c9a30*/  PRMT R8, R58, 0x3340, R0 ;  /* 0x000033403a087816 */ /* 0x001fc80000000000 */
[----:B------:R-:W-:-:S05]  /*c9a40*/  PRMT R8, R9, 0x5410, R8 ;  /* 0x0000541009087816 */ /* 0x000fca0000000008 */
[----:B------:R0:W-:Y:S04]  /*c9a50*/  STL [R1+0x8b8], R8 ;  /* 0x0008b80801007387 */ /* 0x0001e80000100800 */
[----:B------:R-:W4:Y:S01]  /*c9a60*/  LDL.LU R59, [R1+0x440] ;  /* 0x00044000013b7983 */ /* 0x000f220000300800 */
[----:B0-----:R-:W-:Y:S02]  /*c9a70*/  PRMT R8, R52, 0x3340, R0 ;  /* 0x0000334034087816 */ /* 0x001fe40000000000 */
[----:B--2---:R-:W-:-:S04]  /*c9a80*/  LOP3.LUT R39, R61, 0xffff, RZ, 0xc0, !PT ;  /* 0x0000ffff3d277812 */ /* 0x004fc800078ec0ff */
[----:B------:R-:W-:-:S04]  /*c9a90*/  PRMT R9, R40, 0x3340, R39 ;  /* 0x0000334028097816 */ /* 0x000fc80000000027 */
[----:B------:R-:W-:Y:S02]  /*c9aa0*/  PRMT R61, R9, 0x5410, R8 ;  /* 0x00005410093d7816 */ /* 0x000fe40000000008 */
[----:B------:R-:W-:-:S05]  /*c9ab0*/  IADD3 R8, P1, R3, R28, RZ ;  /* 0x0000001c03087210 */ /* 0x000fca0007f3e0ff */
[----:B------:R-:W-:Y:S01]  /*c9ac0*/  IMAD.X R9, R4, 0x1, R27, P1 ;  /* 0x0000000104097824 */ /* 0x000fe200008e061b */
[----:B------:R-:W-:Y:S04]  /*c9ad0*/  STL [R1+0x1ff0], R61 ;  /* 0x001ff03d01007387 */ /* 0x000fe80000100800 */
[----:B------:R0:W-:Y:S02]  /*c9ae0*/  STL.64 [R1+0xe78], R8 ;  /* 0x000e780801007387 */ /* 0x0001e40000100a00 */
[----:B0-----:R-:W-:Y:S02]  /*c9af0*/  SHF.R.U32.HI R9, RZ, 0x8, R43 ;  /* 0x00000008ff097819 */ /* 0x001fe4000001162b */
[----:B------:R-:W2:Y:S01]  /*c9b00*/  LDL.LU R43, [R1+0x1a8] ;  /* 0x0001a800012b7983 */ /* 0x000ea20000300800 */
[----:B------:R-:W-:-:S02]  /*c9b10*/  SHF.R.U32.HI R40, RZ, 0x8, R40 ;  /* 0x00000008ff287819 */ /* 0x000fc40000011628 */
[----:B------:R-:W-:Y:S02]  /*c9b20*/  SHF.R.U32.HI R39, RZ, 0x8, R39 ;  /* 0x00000008ff277819 */ /* 0x000fe40000011627 */
[----:B------:R-:W-:Y:S02]  /*c9b30*/  SHF.R.U32.HI R8, RZ, 0x8, R41 ;  /* 0x00000008ff087819 */ /* 0x000fe40000011629 */
[----:B------:R-:W-:Y:S02]  /*c9b40*/  LOP3.LUT R40, R40, 0xffff, RZ, 0xc0, !PT ;  /* 0x0000ffff28287812 */ /* 0x000fe400078ec0ff */
[----:B------:R-:W-:Y:S02]  /*c9b50*/  LOP3.LUT R39, R39, 0xffff, RZ, 0xc0, !PT ;  /* 0x0000ffff27277812 */ /* 0x000fe400078ec0ff */
[----:B------:R-:W-:Y:S02]  /*c9b60*/  LOP3.LUT R9, R9, 0xffff, RZ, 0xc0, !PT ;  /* 0x0000ffff09097812 */ /* 0x000fe400078ec0ff */
[----:B------:R-:W-:-:S02]  /*c9b70*/  LOP3.LUT R8, R8, 0xffff, RZ, 0xc0, !PT ;  /* 0x0000ffff08087812 */ /* 0x000fc400078ec0ff */
[----:B------:R-:W-:Y:S02]  /*c9b80*/  PRMT R39, R40, 0x3340, R39 ;  /* 0x0000334028277816 */ /* 0x000fe40000000027 */
[----:B------:R-:W-:Y:S02]  /*c9b90*/  IADD3 R40, P1, R3, R26, RZ ;  /* 0x0000001a03287210 */ /* 0x000fe40007f3e0ff */
[----:B------:R-:W-:Y:S01]  /*c9ba0*/  PRMT R8, R9, 0x3340, R8 ;  /* 0x0000334009087816 */ /* 0x000fe20000000008 */
[----:B------:R-:W-:Y:S02]  /*c9bb0*/  STL [R1+0x68c], R39 ;  /* 0x00068c2701007387 */ /* 0x000fe40000100800 */
[----:B------:R-:W-:Y:S01]  /*c9bc0*/  IMAD.X R41, R4, 0x1, R25, P1 ;  /* 0x0000000104297824 */ /* 0x000fe200008e0619 */
[----:B------:R-:W-:Y:S01]  /*c9bd0*/  SHF.R.U32.HI R9, RZ, 0x8, R52 ;  /* 0x00000008ff097819 */ /* 0x000fe20000011634 */
[----:B------:R0:W-:Y:S04]  /*c9be0*/  STL [R1+0x684], R8 ;  /* 0x0006840801007387 */ /* 0x0001e80000100800 */
[----:B------:R-:W2:Y:S04]  /*c9bf0*/  LDL.LU R52, [R1+0x1dec] ;  /* 0x001dec0001347983 */ /* 0x000ea80000300800 */
[----:B------:R1:W-:Y:S01]  /*c9c00*/  STL.64 [R1+0xe70], R40 ;  /* 0x000e702801007387 */ /* 0x0003e20000100a00 */
[----:B0-----:R-:W-:-:S03]  /*c9c10*/  SHF.R.U32.HI R8, RZ, 0x8, R58 ;  /* 0x00000008ff087819 */ /* 0x001fc6000001163a */
[----:B------:R-:W2:Y:S04]  /*c9c20*/  LDL.LU R58, [R1+0x5cc] ;  /* 0x0005cc00013a7983 */ /* 0x000ea80000300800 */
[----:B------:R-:W2:Y:S01]  /*c9c30*/  LDL.LU R61, [R1+0x634] ;  /* 0x00063400013d7983 */ /* 0x000ea20000300800 */
[----:B------:R-:W-:Y:S02]  /*c9c40*/  LOP3.LUT R8, R8, 0xffff, RZ, 0xc0, !PT ;  /* 0x0000ffff08087812 */ /* 0x000fe400078ec0ff */
[----:B------:R-:W-:Y:S02]  /*c9c50*/  LOP3.LUT R9, R9, 0xffff, RZ, 0xc0, !PT ;  /* 0x0000ffff09097812 */ /* 0x000fe400078ec0ff */
[--C-:B------:R-:W-:Y:S02]  /*c9c60*/  PRMT R8, R8, 0x3340, R0.reuse ;  /* 0x0000334008087816 */ /* 0x100fe40000000000 */
[----:B------:R-:W-:-:S03]  /*c9c70*/  PRMT R9, R9, 0x3340, R0 ;  /* 0x0000334009097816 */ /* 0x000fc60000000000 */
[----:B------:R0:W-:Y:S01]  /*c9c80*/  STL [R1+0x218], R8 ;  /* 0x0002180801007387 */ /* 0x0001e20000100800 */
[----:B-1----:R-:W-:-:S03]  /*c9c90*/  LOP3.LUT R41, R44, 0xffff, RZ, 0xc0, !PT ;  /* 0x0000ffff2c297812 */ /* 0x002fc600078ec0ff */
[----:B------:R-:W-:Y:S04]  /*c9ca0*/  STL [R1+0x214], R9 ;  /* 0x0002140901007387 */ /* 0x000fe80000100800 */
[----:B------:R-:W2:Y:S01]  /*c9cb0*/  LDL.LU R44, [R1+0x5964] ;  /* 0x00596400012c7983 */ /* 0x000ea20000300800 */
[----:B0-----:R-:W-:-:S05]  /*c9cc0*/  LOP3.LUT R8, R55, 0xffff, RZ, 0xc0, !PT ;  /* 0x0000ffff37087812 */ /* 0x001fca00078ec0ff */
[----:B------:R0:W-:Y:S02]  /*c9cd0*/  STL [R1+0x4cb8], R8 ;  /* 0x004cb80801007387 */ /* 0x0001e40000100800 */
[----:B0-----:R-:W-:Y:S02]  /*c9ce0*/  PRMT R8, R8, 0x3340, R0 ;  /* 0x0000334008087816 */ /* 0x001fe40000000000 */
[----:B---3--:R-:W-:Y:S02]  /*c9cf0*/  LOP3.LUT R40, R46, 0xffff, RZ, 0xc0, !PT ;  /* 0x0000ffff2e287812 */ /* 0x008fe400078ec0ff */
[----:B----4-:R-:W-:Y:S02]  /*c9d00*/  LOP3.LUT R46, R47, 0xffff, RZ, 0xc0, !PT ;  /* 0x0000ffff2f2e7812 */ /* 0x010fe400078ec0ff */
[----:B------:R-:W-:Y:S02]  /*c9d10*/  LOP3.LUT R39, R59, 0xffff, RZ, 0xc0, !PT ;  /* 0x0000ffff3b277812 */ /* 0x000fe400078ec0ff */
[----:B--2---:R-:W-:-:S04]  /*c9d20*/  LOP3.LUT R43, R43, 0xffff, RZ, 0xc0, !PT ;  /* 0x0000ffff2b2b7812 */ /* 0x004fc800078ec0ff */
[----:B------:R-:W-:-:S04]  /*c9d30*/  PRMT R9, R43, 0x3340, R41 ;  /* 0x000033402b097816 */ /* 0x000fc80000000029 */
[----:B------:R-:W-:Y:S02]  /*c9d40*/  PRMT R47, R9, 0x5410, R8 ;  /* 0x00005410092f7816 */ /* 0x000fe40000000008 */
[----:B------:R-:W-:Y:S02]  /*c9d50*/  PRMT R8, R46, 0x3340, R0 ;  /* 0x000033402e087816 */ /* 0x000fe40000000000 */
[----:B------:R-:W-:Y:S01]  /*c9d60*/  PRMT R9, R40, 0x3340, R39 ;  /* 0x0000334028097816 */ /* 0x000fe20000000027 */
[----:B------:R0:W-:Y:S03]  /*c9d70*/  STL [R1+0x4c9c], R47 ;  /* 0x004c9c2f01007387 */ /* 0x0001e60000100800 */
[----:B0-----:R-:W-:-:S05]  /*c9d80*/  PRMT R47, R9, 0x5410, R8 ;  /* 0x00005410092f7816 */ /* 0x001fca0000000008 */
[----:B------:R0:W-:Y:S04]  /*c9d90*/  STL [R1+0x8a8], R47 ;  /* 0x0008a82f01007387 */ /* 0x0001e80000100800 */
[----:B0-----:R-:W2:Y:S04]  /*c9da0*/  LDL.LU R47, [R1+0x48c] ;  /* 0x00048c00012f7983 */ /* 0x001ea80000300800 */
[----:B------:R-:W3:Y:S01]  /*c9db0*/  LDL.LU R59, [R1+0x3f8] ;  /* 0x0003f800013b7983 */ /* 0x000ee20000300800 */
[----:B------:R-:W-:Y:S02]  /*c9dc0*/  IADD3 R8, P1, R3, R24, RZ ;  /* 0x0000001803087210 */ /* 0x000fe40007f3e0ff */
[----:B------:R-:W-:-:S03]  /*c9dd0*/  SHF.R.U32.HI R43, RZ, 0x8, R43 ;  /* 0x00000008ff2b7819 */ /* 0x000fc6000001162b */
        /* <DEDUP_REMOVED lines=8> */
[----:B------:R-:W-:Y:S02]  /*c9e60*/  LOP3.LUT R8, R8, 0xffff, RZ, 0xc0, !PT ;  /* 0x0000ffff08087812 */ /* 0x000fe400078ec0ff */
[----:B------:R-:W-:Y:S02]  /*c9e70*/  PRMT R39, R40, 0x3340, R39 ;  /* 0x0000334028277816 */ /* 0x000fe40000000027 */
[----:B------:R-:W-:Y:S02]  /*c9e80*/  PRMT R8, R9, 0x3340, R8 ;  /* 0x0000334009087816 */ /* 0x000fe40000000008 */
[----:B------:R-:W-:Y:S01]  /*c9e90*/  LOP3.LUT R40, R52, 0xffff, RZ, 0xc0, !PT ;  /* 0x0000ffff34287812 */ /* 0x000fe200078ec0ff */
[----:B------:R0:W-:Y:S01]  /*c9ea0*/  STL [R1+0x4c60], R39 ;  /* 0x004c602701007387 */ /* 0x0001e20000100800 */
[----:B------:R-:W-:-:S03]  /*c9eb0*/  LOP3.LUT R43, R58, 0xffff, RZ, 0xc0, !PT ;  /* 0x0000ffff3a2b7812 */ /* 0x000fc600078ec0ff */
[----:B------:R1:W-:Y:S01]  /*c9ec0*/  STL [R1+0x678], R8 ;  /* 0x0006780801007387 */ /* 0x0003e20000100800 */
[----:B0-----:R-:W-:Y:S02]  /*c9ed0*/  LOP3.LUT R39, R61, 0xffff, RZ, 0xc0, !PT ;  /* 0x0000ffff3d277812 */ /* 0x001fe400078ec0ff */
[----:B-1----:R-:W-:Y:S02]  /*c9ee0*/  PRMT R8, R43, 0x3340, R0 ;  /* 0x000033402b087816 */ /* 0x002fe40000000000 */
[----:B------:R-:W-:-:S04]  /*c9ef0*/  PRMT R9, R40, 0x3340, R39 ;  /* 0x0000334028097816 */ /* 0x000fc80000000027 */
[----:B------:R-:W-:Y:S02]  /*c9f00*/  PRMT R41, R9, 0x5410, R8 ;  /* 0x0000541009297816 */ /* 0x000fe40000000008 */
[----:B------:R-:W-:-:S05]  /*c9f10*/  IADD3 R8, P1, R3, R22, RZ ;  /* 0x0000001603087210 */ /* 0x000fca0007f3e0ff */
[----:B------:R-:W-:Y:S01]  /*c9f20*/  IMAD.X R9, R4, 0x1, R21, P1 ;  /* 0x0000000104097824 */ /* 0x000fe200008e0615 */
[----:B------:R-:W-:Y:S04]  /*c9f30*/  STL [R1+0x1fe8], R41 ;  /* 0x001fe82901007387 */ /* 0x000fe80000100800 */
[----:B------:R0:W-:Y:S04]  /*c9f40*/  STL.64 [R1+0xe60], R8 ;  /* 0x000e600801007387 */ /* 0x0001e80000100a00 */
[----:B------:R-:W4:Y:S04]  /*c9f50*/  LDL.LU R55, [R1+0x1e0c] ;  /* 0x001e0c0001377983 */ /* 0x000f280000300800 */
[----:B------:R-:W4:Y:S04]  /*c9f60*/  LDL.LU R52, [R1+0x5dc] ;  /* 0x0005dc0001347983 */ /* 0x000f280000300800 */
[----:B------:R-:W4:Y:S04]  /*c9f70*/  LDL.LU R58, [R1+0x1d5c] ;  /* 0x001d5c00013a7983 */ /* 0x000f280000300800 */
[----:B------:R-:W4:Y:S01]  /*c9f80*/  LDL.LU R61, [R1+0x490] ;  /* 0x00049000013d7983 */ /* 0x000f220000300800 */
[----:B0-----:R-:W-:-:S02]  /*c9f90*/  SHF.R.U32.HI R8, RZ, 0x8, R46 ;  /* 0x00000008ff087819 */ /* 0x001fc4000001162e */
[----:B------:R-:W-:Y:S02]  /*c9fa0*/  SHF.R.U32.HI R40, RZ, 0x8, R40 ;  /* 0x00000008ff287819 */ /* 0x000fe40000011628 */
[----:B------:R-:W-:Y:S02]  /*c9fb0*/  SHF.R.U32.HI R9, RZ, 0x8, R39 ;  /* 0x00000008ff097819 */ /* 0x000fe40000011627 */
[----:B------:R-:W-:Y:S02]  /*c9fc0*/  LOP3.LUT R8, R8, 0xffff, RZ, 0xc0, !PT ;  /* 0x0000ffff08087812 */ /* 0x000fe400078ec0ff */
[----:B------:R-:W-:Y:S02]  /*c9fd0*/  LOP3.LUT R39, R40, 0xffff, RZ, 0xc0, !PT ;  /* 0x0000ffff28277812 */ /* 0x000fe400078ec0ff */
[----:B------:R-:W-:Y:S02]  /*c9fe0*/  LOP3.LUT R9, R9, 0xffff, RZ, 0xc0, !PT ;  /* 0x0000ffff09097812 */ /* 0x000fe400078ec0ff */
[----:B------:R-:W-:-:S02]  /*c9ff0*/  PRMT R41, R8, 0x3340, R0 ;  /* 0x0000334008297816 */ /* 0x000fc40000000000 */
[----:B------:R-:W-:-:S03]  /*ca000*/  PRMT R8, R39, 0x3340, R9 ;  /* 0x0000334027087816 */ /* 0x000fc60000000009 */
[----:B------:R0:W-:Y:S04]  /*ca010*/  STL [R1+0x1fc], R41 ;  /* 0x0001fc2901007387 */ /* 0x0001e80000100800 */
[----:B------:R1:W-:Y:S01]  /*ca020*/  STL [R1+0x674], R8 ;  /* 0x0006740801007387 */ /* 0x0003e20000100800 */
[----:B0-----:R-:W-:Y:S02]  /*ca030*/  LOP3.LUT R41, R44, 0xffff, RZ, 0xc0, !PT ;  /* 0x0000ffff2c297812 */ /* 0x001fe400078ec0ff */
[----:B------:R-:W-:Y:S01]  /*ca040*/  IADD3 R46, P1, R3, R20, RZ ;  /* 0x00000014032e7210 */ /* 0x000fe20007f3e0ff */
[----:B------:R-:W4:Y:S01]  /*ca050*/  LDL.LU R44, [R1+0x5960] ;  /* 0x00596000012c7983 */ /* 0x000f220000300800 */
[----:B-1----:R-:W-:Y:S02]  /*ca060*/  PRMT R8, R41, 0x3340, R0 ;  /* 0x0000334029087816 */ /* 0x002fe40000000000 */
[----:B--2---:R-:W-:-:S02]  /*ca070*/  LOP3.LUT R40, R47, 0xffff, RZ, 0xc0, !PT ;  /* 0x0000ffff2f287812 */ /* 0x004fc400078ec0ff */
[----:B---3--:R-:W-:-:S04]  /*ca080*/  LOP3.LUT R39, R59, 0xffff, RZ, 0xc0, !PT ;  /* 0x0000ffff3b277812 */ /* 0x008fc800078ec0ff */
[----:B------:R-:W-:-:S04]  /*ca090*/  PRMT R9, R40, 0x3340, R39 ;  /* 0x0000334028097816 */ /* 0x000fc80000000027 */
[----:B------:R-:W-:Y:S01]  /*ca0a0*/  PRMT R8, R9, 0x5410, R8 ;  /* 0x0000541009087816 */ /* 0x000fe20000000008 */
[----:B------:R-:W-:Y:S01]  /*ca0b0*/  IMAD.X R47, R4, 0x1, R19, P1 ;  /* 0x00000001042f7824 */ /* 0x000fe200008e0613 */
[----:B------:R-:W-:-:S03]  /*ca0c0*/  SHF.R.U32.HI R9, RZ, 0x8, R40 ;  /* 0x00000008ff097819 */ /* 0x000fc60000011628 */
[----:B------:R0:W-:Y:S01]  /*ca0d0*/  STL [R1+0x890], R8 ;  /* 0x0008900801007387 */ /* 0x0001e20000100800 */
[----:B------:R-:W-:-:S03]  /*ca0e0*/  LOP3.LUT R9, R9, 0xffff, RZ, 0xc0, !PT ;  /* 0x0000ffff09097812 */ /* 0x000fc600078ec0ff */
[----:B------:R1:W-:Y:S01]  /*ca0f0*/  STL.64 [R1+0xe58], R46 ;  /* 0x000e582e01007387 */ /* 0x0003e20000100a00 */
[----:B0-----:R-:W-:-:S04]  /*ca100*/  SHF.R.U32.HI R8, RZ, 0x8, R39 ;  /* 0x00000008ff087819 */ /* 0x001fc80000011627 */
[----:B------:R-:W-:Y:S02]  /*ca110*/  LOP3.LUT R8, R8, 0xffff, RZ, 0xc0, !PT ;  /* 0x0000ffff08087812 */ /* 0x000fe400078ec0ff */
[----:B-1----:R-:W-:Y:S02]  /*ca120*/  IADD3 R46, P1, R3, R18, RZ ;  /* 0x00000012032e7210 */ /* 0x002fe40007f3e0ff */
[----:B------:R-:W-:-:S03]  /*ca130*/  PRMT R8, R9, 0x3340, R8 ;  /* 0x0000334009087816 */ /* 0x000fc60000000008 */
[----:B------:R-:W-:Y:S02]  /*ca140*/  IMAD.X R47, R4, 0x1, R17, P1 ;  /* 0x00000001042f7824 */ /* 0x000fe400008e0611 */
[----:B------:R-:W-:Y:S04]  /*ca150*/  STL [R1+0x668], R8 ;  /* 0x0006680801007387 */ /* 0x000fe80000100800 */
[----:B------:R0:W-:Y:S04]  /*ca160*/  STL.64 [R1+0xe50], R46 ;  /* 0x000e502e01007387 */ /* 0x0001e80000100a00 */
[----:B0-----:R-:W2:Y:S04]  /*ca170*/  LDL.LU R46, [R1+0x5ac] ;  /* 0x0005ac00012e7983 */ /* 0x001ea80000300800 */
[----:B------:R-:W3:Y:S04]  /*ca180*/  LDL.LU R47, [R1+0x1dac] ;  /* 0x001dac00012f7983 */ /* 0x000ee80000300800 */
[----:B------:R-:W3:Y:S01]  /*ca190*/  LDL.LU R59, [R1+0x608] ;  /* 0x00060800013b7983 */ /* 0x000ee20000300800 */
[----:B------:R-:W-:-:S02]  /*ca1a0*/  SHF.R.U32.HI R4, RZ, 0x8, R41 ;  /* 0x00000008ff047819 */ /* 0x000fc40000011629 */
[----:B------:R-:W-:Y:S02]  /*ca1b0*/  SHF.R.U32.HI R8, RZ, 0x8, R43 ;  /* 0x00000008ff087819 */ /* 0x000fe4000001162b */
[----:B------:R-:W-:Y:S02]  /*ca1c0*/  LOP3.LUT R4, R4, 0xffff, RZ, 0xc0, !PT ;  /* 0x0000ffff04047812 */ /* 0x000fe400078ec0ff */
[----:B------:R-:W-:Y:S02]  /*ca1d0*/  LOP3.LUT R8, R8, 0xffff, RZ, 0xc0, !PT ;  /* 0x0000ffff08087812 */ /* 0x000fe400078ec0ff */
[--C-:B------:R-:W-:Y:S02]  /*ca1e0*/  PRMT R9, R4, 0x3340, R0.reuse ;  /* 0x0000334004097816 */ /* 0x100fe40000000000 */
[----:B------:R-:W-:-:S03]  /*ca1f0*/  PRMT R4, R8, 0x3340, R0 ;  /* 0x0000334008047816 */ /* 0x000fc60000000000 */
[----:B------:R-:W-:Y:S01]  /*ca200*/  STL [R1+0x1f8], R9 ;  /* 0x0001f80901007387 */ /* 0x000fe20000100800 */
[----:B----4-:R-:W-:Y:S02]  /*ca210*/  LOP3.LUT R41, R55, 0xffff, RZ, 0xc0, !PT ;  /* 0x0000ffff37297812 */ /* 0x010fe400078ec0ff */
[----:B------:R-:W-:Y:S01]  /*ca220*/  LOP3.LUT R43, R52, 0xffff, RZ, 0xc0, !PT ;  /* 0x0000ffff342b7812 */ /* 0x000fe200078ec0ff */
[----:B------:R0:W-:Y:S01]  /*ca230*/  STL [R1+0x1f4], R4 ;  /* 0x0001f40401007387 */ /* 0x0001e20000100800 */
[----:B------:R-:W-:-:S03]  /*ca240*/  LOP3.LUT R40, R58, 0xffff, RZ, 0xc0, !PT ;  /* 0x0000ffff3a287812 */ /* 0x000fc600078ec0ff */
[----:B------:R-:W4:Y:S01]  /*ca250*/  LDL.LU R52, [R1+0x4d14] ;  /* 0x004d140001347983 */ /* 0x000f220000300800 */
[----:B------:R-:W-:Y:S02]  /*ca260*/  PRMT R8, R41, 0x3340, R40 ;  /* 0x0000334029087816 */ /* 0x000fe40000000028 */
[----:B0-----:R-:W-:-:S04]  /*ca270*/  PRMT R4, R43, 0x3340, R0 ;  /* 0x000033402b047816 */ /* 0x001fc80000000000 */
[----:B------:R-:W-:Y:S02]  /*ca280*/  PRMT R4, R8, 0x5410, R4 ;  /* 0x0000541008047816 */ /* 0x000fe40000000004 */
[----:B------:R-:W-:Y:S02]  /*ca290*/  LOP3.LUT R39, R61, 0xffff, RZ, 0xc0, !PT ;  /* 0x0000ffff3d277812 */ /* 0x000fe400078ec0ff */
[----:B------:R-:W4:Y:S04]  /*ca2a0*/  LDL.LU R61, [R1+0x4ca8] ;  /* 0x004ca800013d7983 */ /* 0x000f280000300800 */
[----:B------:R0:W-:Y:S04]  /*ca2b0*/  STL [R1+0x894], R4 ;  /* 0x0008940401007387 */ /* 0x0001e80000100800 */
[----:B------:R-:W4:Y:S01]  /*ca2c0*/  LDL.LU R58, [R1+0x4ce0] ;  /* 0x004ce000013a7983 */ /* 0x000f220000300800 */
[----:B------:R-:W-:-:S02]  /*ca2d0*/  SHF.R.U32.HI R55, RZ, 0x8, R39 ;  /* 0x00000008ff377819 */ /* 0x000fc40000011627 */
[----:B------:R-:W-:Y:S02]  /*ca2e0*/  SHF.R.U32.HI R8, RZ, 0x8, R41 ;  /* 0x00000008ff087819 */ /* 0x000fe40000011629 */
[----:B------:R-:W-:-:S04]  /*ca2f0*/  LOP3.LUT R9, R44, 0xffff, RZ, 0xc0, !PT ;  /* 0x0000ffff2c097812 */ /* 0x000fc800078ec0ff */
[--C-:B------:R-:W-:Y:S02]  /*ca300*/  PRMT R44, R39, 0x3340, R9.reuse ;  /* 0x00003340272c7816 */ /* 0x100fe40000000009 */
[----:B------:R-:W-:Y:S02]  /*ca310*/  SHF.R.U32.HI R9, RZ, 0x8, R9 ;  /* 0x00000008ff097819 */ /* 0x000fe40000011609 */
[----:B0-----:R-:W-:Y:S02]  /*ca320*/  SHF.R.U32.HI R4, RZ, 0x8, R40 ;  /* 0x00000008ff047819 */ /* 0x001fe40000011628 */
[----:B------:R-:W-:Y:S02]  /*ca330*/  LOP3.LUT R39, R55, 0xffff, RZ, 0xc0, !PT ;  /* 0x0000ffff37277812 */ /* 0x000fe400078ec0ff */
[----:B------:R-:W-:Y:S02]  /*ca340*/  LOP3.LUT R9, R9, 0xffff, RZ, 0xc0, !PT ;  /* 0x0000ffff09097812 */ /* 0x000fe400078ec0ff */
[----:B------:R-:W-:-:S02]  /*ca350*/  LOP3.LUT R8, R8, 0xffff, RZ, 0xc0, !PT ;  /* 0x0000ffff08087812 */ /* 0x000fc400078ec0ff */
[----:B------:R-:W-:Y:S02]  /*ca360*/  LOP3.LUT R4, R4, 0xffff, RZ, 0xc0, !PT ;  /* 0x0000ffff04047812 */ /* 0x000fe400078ec0ff */
[----:B------:R-:W-:Y:S02]  /*ca370*/  PRMT R9, R39, 0x3340, R9 ;  /* 0x0000334027097816 */ /* 0x000fe40000000009 */
[----:B------:R-:W-:-:S03]  /*ca380*/  PRMT R4, R8, 0x3340, R4 ;  /* 0x0000334008047816 */ /* 0x000fc60000000004 */
[----:B------:R0:W-:Y:S04]  /*ca390*/  STL [R1+0x2404], R9 ;  /* 0x0024040901007387 */ /* 0x0001e80000100800 */
[----:B------:R1:W-:Y:S04]  /*ca3a0*/  STL [R1+0x664], R4 ;  /* 0x0006640401007387 */ /* 0x0003e80000100800 */
[----:B------:R-:W4:Y:S04]  /*ca3b0*/  LDL.LU R41, [R1+0x4d18] ;  /* 0x004d180001297983 */ /* 0x000f280000300800 */
[----:B------:R-:W4:Y:S01]  /*ca3c0*/  LDL.LU R55, [R1+0x4cac] ;  /* 0x004cac0001377983 */ /* 0x000f220000300800 */
[----:B--2---:R-:W-:-:S02]  /*ca3d0*/  LOP3.LUT R40, R46, 0xffff, RZ, 0xc0, !PT ;  /* 0x0000ffff2e287812 */ /* 0x004fc400078ec0ff */
[----:B---3--:R-:W-:Y:S02]  /*ca3e0*/  LOP3.LUT R39, R47, 0xffff, RZ, 0xc0, !PT ;  /* 0x0000ffff2f277812 */ /* 0x008fe400078ec0ff */
[----:B0-----:R-:W-:Y:S02]  /*ca3f0*/  LOP3.LUT R9, R59, 0xffff, RZ, 0xc0, !PT ;  /* 0x0000ffff3b097812 */ /* 0x001fe400078ec0ff */
[----:B-1----:R-:W-:Y:S02]  /*ca400*/  PRMT R4, R40, 0x3340, R0 ;  /* 0x0000334028047816 */ /* 0x002fe40000000000 */
[----:B------:R-:W-:-:S04]  /*ca410*/  PRMT R8, R39, 0x3340, R9 ;  /* 0x0000334027087816 */ /* 0x000fc80000000009 */
[----:B------:R-:W-:-:S05]  /*ca420*/  PRMT R4, R8, 0x5410, R4 ;  /* 0x0000541008047816 */ /* 0x000fca0000000004 */
[----:B------:R0:W-:Y:S04]  /*ca430*/  STL [R1+0x898], R4 ;  /* 0x0008980401007387 */ /* 0x0001e80000100800 */
[----:B------:R-:W2:Y:S01]  /*ca440*/  LDL.LU R59, [R1+0x4ce4] ;  /* 0x004ce400013b7983 */ /* 0x000ea20000300800 */
[----:B------:R-:W-:Y:S01]  /*ca450*/  VIADD R3, R3, UR6 ;  /* 0x0000000603037c36 */ /* 0x000fe20008000000 */
[----:B------:R-:W-:Y:S01]  /*ca460*/  SHF.R.U32.HI R39, RZ, 0x8, R39 ;  /* 0x00000008ff277819 */ /* 0x000fe20000011627 */
[----:B------:R-:W-:Y:S01]  /*ca470*/  ULDC UR6, c[0x0][0x248] ;  /* 0x0000920000067ab9 */ /* 0x000fe20000000800 */
[----:B------:R-:W-:Y:S02]  /*ca480*/  SHF.R.U32.HI R9, RZ, 0x8, R9 ;  /* 0x00000008ff097819 */ /* 0x000fe40000011609 */
[----:B0-----:R-:W-:-:S02]  /*ca490*/  SHF.R.S32.HI R4, RZ, 0x1f, R3 ;  /* 0x0000001fff047819 */ /* 0x001fc40000011403 */
[----:B------:R-:W-:Y:S02]  /*ca4a0*/  IADD3 R46, P1, R3, R16, RZ ;  /* 0x00000010032e7210 */ /* 0x000fe40007f3e0ff */
[----:B------:R-:W-:Y:S02]  /*ca4b0*/  SHF.R.U32.HI R8, RZ, 0x8, R40 ;  /* 0x00000008ff087819 */ /* 0x000fe40000011628 */
[----:B------:R-:W-:Y:S02]  /*ca4c0*/  LOP3.LUT R39, R39, 0xffff, RZ, 0xc0, !PT ;  /* 0x0000ffff27277812 */ /* 0x000fe400078ec0ff */
[----:B------:R-:W-:Y:S01]  /*ca4d0*/  LOP3.LUT R9, R9, 0xffff, RZ, 0xc0, !PT ;  /* 0x0000ffff09097812 */ /* 0x000fe200078ec0ff */
[----:B------:R-:W-:Y:S01]  /*ca4e0*/  IMAD.X R47, R4, 0x1, R38, P1 ;  /* 0x00000001042f7824 */ /* 0x000fe200008e0626 */
[----:B------:R-:W-:Y:S02]  /*ca4f0*/  LOP3.LUT R8, R8, 0xffff, RZ, 0xc0, !PT ;  /* 0x0000ffff08087812 */ /* 0x000fe400078ec0ff */
[----:B------:R-:W-:-:S02]  /*ca500*/  PRMT R9, R39, 0x3340, R9 ;  /* 0x0000334027097816 */ /* 0x000fc40000000009 */
[----:B------:R-:W-:Y:S01]  /*ca510*/  PRMT R8, R8, 0x3340, R0 ;  /* 0x0000334008087816 */ /* 0x000fe20000000000 */
[----:B------:R0:W-:Y:S01]  /*ca520*/  STL.64 [R1+0xe48], R46 ;  /* 0x000e482e01007387 */ /* 0x0001e20000100a00 */
[----:B----4-:R-:W-:Y:S02]  /*ca530*/  LOP3.LUT R40, R52, 0xffff, RZ, 0xc0, !PT ;  /* 0x0000ffff34287812 */ /* 0x010fe400078ec0ff */
[----:B------:R-:W-:Y:S02]  /*ca540*/  LOP3.LUT R61, R61, 0xffff, RZ, 0xc0, !PT ;  /* 0x0000ffff3d3d7812 */ /* 0x000fe400078ec0ff */
[----:B------:R-:W-:Y:S01]  /*ca550*/  LOP3.LUT R39, R58, 0xffff, RZ, 0xc0, !PT ;  /* 0x0000ffff3a277812 */ /* 0x000fe200078ec0ff */
[----:B0-----:R-:W3:Y:S04]  /*ca560*/  LDL.LU.64 R46, [R1+0x5958] ;  /* 0x00595800012e7983 */ /* 0x001ee80000300a00 */
[----:B------:R0:W-:Y:S04]  /*ca570*/  STL [R1+0x65c], R9 ;  /* 0x00065c0901007387 */ /* 0x0001e80000100800 */
[----:B------:R1:W-:Y:S04]  /*ca580*/  STL [R1+0x1d4], R8 ;  /* 0x0001d40801007387 */ /* 0x0003e80000100800 */
[----:B------:R-:W4:Y:S01]  /*ca590*/  LDL.LU R52, [R1+0x4c80] ;  /* 0x004c800001347983 */ /* 0x000f220000300800 */
[----:B0-----:R-:W-:-:S03]  /*ca5a0*/  PRMT R9, R40, 0x3340, R39 ;  /* 0x0000334028097816 */ /* 0x001fc60000000027 */
[----:B------:R-:W3:Y:S01]  /*ca5b0*/  LDL.LU R58, [R1+0x4cbc] ;  /* 0x004cbc00013a7983 */ /* 0x000ee20000300800 */
[----:B-1----:R-:W-:-:S04]  /*ca5c0*/  PRMT R8, R61, 0x3340, R0 ;  /* 0x000033403d087816 */ /* 0x002fc80000000000 */
[----:B------:R-:W-:-:S05]  /*ca5d0*/  PRMT R8, R9, 0x5410, R8 ;  /* 0x0000541009087816 */ /* 0x000fca0000000008 */
[----:B------:R0:W-:Y:S02]  /*ca5e0*/  STL [R1+0x1fc0], R8 ;  /* 0x001fc00801007387 */ /* 0x0001e40000100800 */
[----:B0-----:R-:W-:-:S05]  /*ca5f0*/  IADD3 R8, P1, R3, R15, RZ ;  /* 0x0000000f03087210 */ /* 0x001fca0007f3e0ff */
[----:B------:R-:W-:-:S05]  /*ca600*/  IMAD.X R9, R4, 0x1, R37, P1 ;  /* 0x0000000104097824 */ /* 0x000fca00008e0625 */
[----:B------:R0:W-:Y:S02]  /*ca610*/  STL.64 [R1+0xe40], R8 ;  /* 0x000e400801007387 */ /* 0x0001e40000100a00 */
[----:B0-----:R-:W-:Y:S02]  /*ca620*/  SHF.R.U32.HI R8, RZ, 0x8, R43 ;  /* 0x00000008ff087819 */ /* 0x001fe4000001162b */
[----:B------:R-:W4:Y:S01]  /*ca630*/  LDL.LU R43, [R1+0x4d08] ;  /* 0x004d0800012b7983 */ /* 0x000f220000300800 */
[----:B------:R-:W-:Y:S02]  /*ca640*/  SHF.R.U32.HI R40, RZ, 0x8, R40 ;  /* 0x00000008ff287819 */ /* 0x000fe40000011628 */
        /* <DEDUP_REMOVED lines=8> */
[----:B0-----:R-:W-:-:S03]  /*ca6d0*/  LOP3.LUT R40, R55, 0xffff, RZ, 0xc0, !PT ;  /* 0x0000ffff37287812 */ /* 0x001fc600078ec0ff */
[----:B------:R-:W4:Y:S01]  /*ca6e0*/  LDL.LU R55, [R1+0x4c8c] ;  /* 0x004c8c0001377983 */ /* 0x000f220000300800 */
[----:B------:R-:W-:Y:S02]  /*ca6f0*/  LOP3.LUT R41, R41, 0xffff, RZ, 0xc0, !PT ;  /* 0x0000ffff29297812 */ /* 0x000fe400078ec0ff */
[----:B-1----:R-:W-:Y:S02]  /*ca700*/  PRMT R8, R40, 0x3340, R0 ;  /* 0x0000334028087816 */ /* 0x002fe40000000000 */
[----:B--2---:R-:W-:Y:S02]  /*ca710*/  LOP3.LUT R39, R59, 0xffff, RZ, 0xc0, !PT ;  /* 0x0000ffff3b277812 */ /* 0x004fe400078ec0ff */
[----:B------:R-:W2:Y:S02]  /*ca720*/  LDL.LU R59, [R1+0x4cc4] ;  /* 0x004cc400013b7983 */ /* 0x000ea40000300800 */
[----:B------:R-:W-:-:S04]  /*ca730*/  PRMT R9, R41, 0x3340, R39 ;  /* 0x0000334029097816 */ /* 0x000fc80000000027 */
[----:B------:R-:W-:-:S05]  /*ca740*/  PRMT R8, R9, 0x5410, R8 ;  /* 0x0000541009087816 */ /* 0x000fca0000000008 */
[----:B------:R0:W-:Y:S01]  /*ca750*/  STL [R1+0x1fb4], R8 ;  /* 0x001fb40801007387 */ /* 0x0001e20000100800 */
[----:B------:R-:W-:Y:S02]  /*ca760*/  SHF.R.U32.HI R41, RZ, 0x8, R41 ;  /* 0x00000008ff297819 */ /* 0x000fe40000011629 */
[----:B0-----:R-:W-:-:S05]  /*ca770*/  IADD3 R8, P1, R3, R14, RZ ;  /* 0x0000000e03087210 */ /* 0x001fca0007f3e0ff */
[----:B------:R-:W-:-:S05]  /*ca780*/  IMAD.X R9, R4, 0x1, R13, P1 ;  /* 0x0000000104097824 */ /* 0x000fca00008e060d */
[----:B------:R0:W-:Y:S02]  /*ca790*/  STL.64 [R1+0xe38], R8 ;  /* 0x000e380801007387 */ /* 0x0001e40000100a00 */
[----:B0-----:R-:W-:Y:S02]  /*ca7a0*/  SHF.R.U32.HI R9, RZ, 0x8, R39 ;  /* 0x00000008ff097819 */ /* 0x001fe40000011627 */
[----:B------:R-:W-:Y:S02]  /*ca7b0*/  LOP3.LUT R39, R41, 0xffff, RZ, 0xc0, !PT ;  /* 0x0000ffff29277812 */ /* 0x000fe400078ec0ff */
[----:B------:R-:W2:Y:S01]  /*ca7c0*/  LDL.LU R41, [R1+0x4d10] ;  /* 0x004d100001297983 */ /* 0x000ea20000300800 */
[----:B------:R-:W-:Y:S02]  /*ca7d0*/  SHF.R.U32.HI R8, RZ, 0x8, R40 ;  /* 0x00000008ff087819 */ /* 0x000fe40000011628 */
[----:B------:R-:W-:Y:S02]  /*ca7e0*/  LOP3.LUT R9, R9, 0xffff, RZ, 0xc0, !PT ;  /* 0x0000ffff09097812 */ /* 0x000fe400078ec0ff */
[----:B------:R-:W-:-:S02]  /*ca7f0*/  LOP3.LUT R8, R8, 0xffff, RZ, 0xc0, !PT ;  /* 0x0000ffff08087812 */ /* 0x000fc400078ec0ff */
[----:B------:R-:W-:Y:S02]  /*ca800*/  PRMT R9, R39, 0x3340, R9 ;  /* 0x0000334027097816 */ /* 0x000fe40000000009 */
[----:B------:R-:W-:-:S03]  /*ca810*/  PRMT R8, R8, 0x3340, R0 ;  /* 0x0000334008087816 */ /* 0x000fc60000000000 */
[----:B------:R-:W-:Y:S01]  /*ca820*/  STL [R1+0x634], R9 ;  /* 0x0006340901007387 */ /* 0x000fe20000100800 */
[----:B---3--:R-:W-:-:S03]  /*ca830*/  LOP3.LUT R39, R58, 0xffff, RZ, 0xc0, !PT ;  /* 0x0000ffff3a277812 */ /* 0x008fc600078ec0ff */
[----:B------:R0:W-:Y:S01]  /*ca840*/  STL [R1+0x1b0], R8 ;  /* 0x0001b00801007387 */ /* 0x0001e20000100800 */
[----:B----4-:R-:W-:Y:S02]  /*ca850*/  LOP3.LUT R40, R43, 0xffff, RZ, 0xc0, !PT ;  /* 0x0000ffff2b287812 */ /* 0x010fe400078ec0ff */
[----:B------:R-:W-:Y:S02]  /*ca860*/  LOP3.LUT R43, R52, 0xffff, RZ, 0xc0, !PT ;  /* 0x0000ffff342b7812 */ /* 0x000fe400078ec0ff */
[----:B------:R-:W3:Y:S04]  /*ca870*/  LDL.LU R52, [R1+0x288] ;  /* 0x0002880001347983 */ /* 0x000ee80000300800 */
[----:B------:R-:W4:Y:S01]  /*ca880*/  LDL.LU R58, [R1+0x184] ;  /* 0x00018400013a7983 */ /* 0x000f220000300800 */
[----:B0-----:R-:W-:-:S02]  /*ca890*/  PRMT R8, R43, 0x3340, R0 ;  /* 0x000033402b087816 */ /* 0x001fc40000000000 */
[----:B------:R-:W-:-:S04]  /*ca8a0*/  PRMT R9, R40, 0x3340, R39 ;  /* 0x0000334028097816 */ /* 0x000fc80000000027 */
[----:B------:R-:W-:Y:S02]  /*ca8b0*/  PRMT R9, R9, 0x5410, R8 ;  /* 0x0000541009097816 */ /* 0x000fe40000000008 */
[----:B------:R-:W-:-:S03]  /*ca8c0*/  IADD3 R8, P1, R3, R12, RZ ;  /* 0x0000000c03087210 */ /* 0x000fc60007f3e0ff */
[----:B------:R0:W-:Y:S01]  /*ca8d0*/  STL [R1+0x878], R9 ;  /* 0x0008780901007387 */ /* 0x0001e20000100800 */
[----:B------:R-:W-:Y:S01]  /*ca8e0*/  SHF.R.U32.HI R40, RZ, 0x8, R40 ;  /* 0x00000008ff287819 */ /* 0x000fe20000011628 */
[----:B0-----:R-:W-:-:S05]  /*ca8f0*/  IMAD.X R9, R4, 0x1, R11, P1 ;  /* 0x0000000104097824 */ /* 0x001fca00008e060b */
[----:B------:R0:W-:Y:S02]  /*ca900*/  STL.64 [R1+0xe30], R8 ;  /* 0x000e300801007387 */ /* 0x0001e40000100a00 */
[----:B0-----:R-:W-:Y:S02]  /*ca910*/  SHF.R.U32.HI R8, RZ, 0x8, R61 ;  /* 0x00000008ff087819 */ /* 0x001fe4000001163d */
[----:B------:R-:W-:Y:S01]  /*ca920*/  SHF.R.U32.HI R9, RZ, 0x8, R39 ;  /* 0x00000008ff097819 */ /* 0x000fe20000011627 */
[----:B------:R-:W4:Y:S01]  /*ca930*/  LDL.LU R61, [R1+0x5950] ;  /* 0x00595000013d7983 */ /* 0x000f220000300800 */
        /* <DEDUP_REMOVED lines=9> */
[----:B0-----:R-:W-:-:S04]  /*ca9d0*/  LOP3.LUT R40, R55, 0xffff, RZ, 0xc0, !PT ;  /* 0x0000ffff37287812 */ /* 0x001fc800078ec0ff */
[----:B-1----:R-:W-:Y:S02]  /*ca9e0*/  PRMT R8, R40, 0x3340, R0 ;  /* 0x0000334028087816 */ /* 0x002fe40000000000 */
[----:B------:R-:W-:-:S04]  /*ca9f0*/  LOP3.LUT R41, R41, 0xffff, RZ, 0xc0, !PT ;  /* 0x0000ffff29297812 */ /* 0x000fc800078ec0ff */
[----:B------:R-:W-:-:S04]  /*caa00*/  PRMT R9, R41, 0x3340, R39 ;  /* 0x0000334029097816 */ /* 0x000fc80000000027 */
[----:B------:R-:W-:Y:S02]  /*caa10*/  PRMT R55, R9, 0x5410, R8 ;  /* 0x0000541009377816 */ /* 0x000fe40000000008 */
[----:B------:R-:W-:Y:S02]  /*caa20*/  IADD3 R8, P1, R3, R10, RZ ;  /* 0x0000000a03087210 */ /* 0x000fe40007f3e0ff */
[----:B------:R-:W-:-:S03]  /*caa30*/  SHF.R.U32.HI R41, RZ, 0x8, R41 ;  /* 0x00000008ff297819 */ /* 0x000fc60000011629 */
[----:B------:R-:W-:Y:S01]  /*caa40*/  IMAD.X R9, R4, 0x1, R7, P1 ;  /* 0x0000000104097824 */ /* 0x000fe200008e0607 */
[----:B------:R-:W-:Y:S04]  /*caa50*/  STL [R1+0x78c], R55 ;  /* 0x00078c3701007387 */ /* 0x000fe80000100800 */
[----:B------:R0:W-:Y:S02]  /*caa60*/  STL.64 [R1+0xe28], R8 ;  /* 0x000e280801007387 */ /* 0x0001e40000100a00 */
[----:B0-----:R-:W-:Y:S02]  /*caa70*/  SHF.R.U32.HI R9, RZ, 0x8, R39 ;  /* 0x00000008ff097819 */ /* 0x001fe40000011627 */
[----:B------:R-:W-:Y:S02]  /*caa80*/  LOP3.LUT R39, R41, 0xffff, RZ, 0xc0, !PT ;  /* 0x0000ffff29277812 */ /* 0x000fe400078ec0ff */
[----:B------:R-:W2:Y:S01]  /*caa90*/  LDL.LU R41, [R1+0x290] ;  /* 0x0002900001297983 */ /* 0x000ea20000300800 */
[----:B------:R-:W-:-:S02]  /*caaa0*/  SHF.R.U32.HI R8, RZ, 0x8, R40 ;  /* 0x00000008ff087819 */ /* 0x000fc40000011628 */
[----:B------:R-:W-:Y:S02]  /*caab0*/  LOP3.LUT R9, R9, 0xffff, RZ, 0xc0, !PT ;  /* 0x0000ffff09097812 */ /* 0x000fe400078ec0ff */
[----:B------:R-:W-:Y:S02]  /*caac0*/  LOP3.LUT R8, R8, 0xffff, RZ, 0xc0, !PT ;  /* 0x0000ffff08087812 */ /* 0x000fe400078ec0ff */
[----:B------:R-:W-:Y:S02]  /*caad0*/  PRMT R9, R39, 0x3340, R9 ;  /* 0x0000334027097816 */ /* 0x000fe40000000009 */
[----:B------:R-:W-:-:S03]  /*caae0*/  PRMT R8, R8, 0x3340, R0 ;  /* 0x0000334008087816 */ /* 0x000fc60000000000 */
[----:B------:R0:W-:Y:S01]  /*caaf0*/  STL [R1+0x618], R9 ;  /* 0x0006180901007387 */ /* 0x0001e20000100800 */
[----:B---3--:R-:W-:-:S03]  /*cab00*/  LOP3.LUT R40, R52, 0xffff, RZ, 0xc0, !PT ;  /* 0x0000ffff34287812 */ /* 0x008fc600078ec0ff */
[----:B------:R1:W-:Y:S01]  /*cab10*/  STL [R1+0x19c], R8 ;  /* 0x00019c0801007387 */ /* 0x0003e20000100800 */
[----:B----4-:R-:W-:-:S03]  /*cab20*/  LOP3.LUT R39, R58, 0xffff, RZ, 0xc0, !PT ;  /* 0x0000ffff3a277812 */ /* 0x010fc600078ec0ff */
[----:B------:R-:W3:Y:S04]  /*cab30*/  LDL.LU R55, [R1+0x4f8] ;  /* 0x0004f80001377983 */ /* 0x000ee80000300800 */
[----:B------:R-:W4:Y:S04]  /*cab40*/  LDL.LU R52, [R1+0x3e0] ;  /* 0x0003e00001347983 */ /* 0x000f280000300800 */
[----:B------:R-:W4:Y:S01]  /*cab50*/  LDL.LU R58, [R1+0x470] ;  /* 0x00047000013a7983 */ /* 0x000f220000300800 */
[----:B------:R-:W-:Y:S02]  /*cab60*/  LOP3.LUT R50, R50, 0xffff, RZ, 0xc0, !PT ;  /* 0x0000ffff32327812 */ /* 0x000fe400078ec0ff */
[----:B0-----:R-:W-:-:S02]  /*cab70*/  PRMT R9, R40, 0x3340, R39 ;  /* 0x0000334028097816 */ /* 0x001fc40000000027 */
[----:B-1----:R-:W-:-:S04]  /*cab80*/  PRMT R8, R50, 0x3340, R0 ;  /* 0x0000334032087816 */ /* 0x002fc80000000000 */
[----:B------:R-:W-:Y:S02]  /*cab90*/  PRMT R9, R9, 0x5410, R8 ;  /* 0x0000541009097816 */ /* 0x000fe40000000008 */
[----:B------:R-:W-:-:S03]  /*caba0*/  IADD3 R8, P1, R3, R6, RZ ;  /* 0x0000000603087210 */ /* 0x000fc60007f3e0ff */
[----:B------:R0:W-:Y:S01]  /*cabb0*/  STL [R1+0x870], R9 ;  /* 0x0008700901007387 */ /* 0x0001e20000100800 */
[----:B------:R-:W-:Y:S01]  /*cabc0*/  SHF.R.U32.HI R40, RZ, 0x8, R40 ;  /* 0x00000008ff287819 */ /* 0x000fe20000011628 */
[----:B0-----:R-:W-:-:S05]  /*cabd0*/  IMAD.X R9, R4, 0x1, R5, P1 ;  /* 0x0000000104097824 */ /* 0x001fca00008e0605 */
        /* <DEDUP_REMOVED lines=10> */
[----:B0-----:R-:W-:-:S03]  /*cac80*/  LOP3.LUT R40, R54, 0xffff, RZ, 0xc0, !PT ;  /* 0x0000ffff36287812 */ /* 0x001fc600078ec0ff */
[----:B------:R-:W4:Y:S01]  /*cac90*/  LDL.LU R54, [R1+0x594c] ;  /* 0x00594c0001367983 */ /* 0x000f220000300800 */
[----:B--2---:R-:W-:-:S03]  /*caca0*/  LOP3.LUT R39, R59, 0xffff, RZ, 0xc0, !PT ;  /* 0x0000ffff3b277812 */ /* 0x004fc600078ec0ff */
[----:B------:R-:W2:Y:S01]  /*cacb0*/  LDL.LU R59, [R1+0x264] ;  /* 0x00026400013b7983 */ /* 0x000ea20000300800 */
[----:B-1----:R-:W-:Y:S02]  /*cacc0*/  PRMT R8, R40, 0x3340, R0 ;  /* 0x0000334028087816 */ /* 0x002fe40000000000 */
[----:B------:R-:W-:-:S04]  /*cacd0*/  LOP3.LUT R41, R41, 0xffff, RZ, 0xc0, !PT ;  /* 0x0000ffff29297812 */ /* 0x000fc800078ec0ff */
        /* <DEDUP_REMOVED lines=13> */
[----:B------:R-:W-:Y:S02]  /*cadb0*/  PRMT R8, R8, 0x3340, R0 ;  /* 0x0000334008087816 */ /* 0x000fe40000000000 */
[----:B---3--:R-:W-:Y:S02]  /*cadc0*/  LOP3.LUT R40, R55, 0xffff, RZ, 0xc0, !PT ;  /* 0x0000ffff37287812 */ /* 0x008fe400078ec0ff */
[----:B----4-:R-:W-:Y:S02]  /*cadd0*/  LOP3.LUT R43, R52, 0xffff, RZ, 0xc0, !PT ;  /* 0x0000ffff342b7812 */ /* 0x010fe400078ec0ff */
[----:B------:R-:W-:Y:S01]  /*cade0*/  LOP3.LUT R39, R58, 0xffff, RZ, 0xc0, !PT ;  /* 0x0000ffff3a277812 */ /* 0x000fe200078ec0ff */
[----:B------:R0:W-:Y:S04]  /*cadf0*/  STL [R1+0x60c], R9 ;  /* 0x00060c0901007387 */ /* 0x0001e80000100800 */
[----:B------:R1:W-:Y:S01]  /*cae00*/  STL [R1+0x18c], R8 ;  /* 0x00018c0801007387 */ /* 0x0003e20000100800 */
[----:B0-----:R-:W-:-:S02]  /*cae10*/  PRMT R9, R40, 0x3340, R39 ;  /* 0x0000334028097816 */ /* 0x001fc40000000027 */
[----:B-1----:R-:W-:-:S04]  /*cae20*/  PRMT R8, R43, 0x3340, R0 ;  /* 0x000033402b087816 */ /* 0x002fc80000000000 */
[----:B------:R-:W-:Y:S02]  /*cae30*/  PRMT R41, R9, 0x5410, R8 ;  /* 0x0000541009297816 */ /* 0x000fe40000000008 */
[----:B------:R-:W-:-:S05]  /*cae40*/  IADD3 R8, P1, R3, R34, RZ ;  /* 0x0000002203087210 */ /* 0x000fca0007f3e0ff */
[----:B------:R-:W-:Y:S01]  /*cae50*/  IMAD.X R9, R4, 0x1, R33, P1 ;  /* 0x0000000104097824 */ /* 0x000fe200008e0621 */
[----:B------:R-:W-:Y:S04]  /*cae60*/  STL [R1+0x1fac], R41 ;  /* 0x001fac2901007387 */ /* 0x000fe80000100800 */
[----:B------:R0:W-:Y:S04]  /*cae70*/  STL.64 [R1+0xe10], R8 ;  /* 0x000e100801007387 */ /* 0x0001e80000100a00 */
[----:B------:R-:W3:Y:S01]  /*cae80*/  LDL.LU R55, [R1+0x4dc] ;  /* 0x0004dc0001377983 */ /* 0x000ee20000300800 */
[----:B0-----:R-:W-:-:S03]  /*cae90*/  SHF.R.U32.HI R8, RZ, 0x8, R50 ;  /* 0x00000008ff087819 */ /* 0x001fc60000011632 */
[----:B------:R-:W4:Y:S04]  /*caea0*/  LDL.LU R50, [R1+0x32c] ;  /* 0x00032c0001327983 */ /* 0x000f280000300800 */
[----:B------:R-:W4:Y:S04]  /*caeb0*/  LDL.LU R52, [R1+0x43c] ;  /* 0x00043c0001347983 */ /* 0x000f280000300800 */
[----:B------:R-:W4:Y:S01]  /*caec0*/  LDL.LU R58, [R1+0x268] ;  /* 0x00026800013a7983 */ /* 0x000f220000300800 */
[----:B------:R-:W-:Y:S02]  /*caed0*/  SHF.R.U32.HI R40, RZ, 0x8, R40 ;  /* 0x00000008ff287819 */ /* 0x000fe40000011628 */
[----:B------:R-:W-:-:S02]  /*caee0*/  SHF.R.U32.HI R9, RZ, 0x8, R39 ;  /* 0x00000008ff097819 */ /* 0x000fc40000011627 */
[----:B------:R-:W-:Y:S02]  /*caef0*/  LOP3.LUT R8, R8, 0xffff, RZ, 0xc0, !PT ;  /* 0x0000ffff08087812 */ /* 0x000fe400078ec0ff */
[----:B------:R-:W-:Y:S02]  /*caf00*/  LOP3.LUT R39, R40, 0xffff, RZ, 0xc0, !PT ;  /* 0x0000ffff28277812 */ /* 0x000fe400078ec0ff */
[----:B------:R-:W-:Y:S02]  /*caf10*/  LOP3.LUT R9, R9, 0xffff, RZ, 0xc0, !PT ;  /* 0x0000ffff09097812 */ /* 0x000fe400078ec0ff */
[----:B------:R-:W-:Y:S02]  /*caf20*/  PRMT R40, R8, 0x3340, R0 ;  /* 0x0000334008287816 */ /* 0x000fe40000000000 */
        /* <DEDUP_REMOVED lines=8> */
[----:B------:R-:W-:Y:S02]  /*cafb0*/  PRMT R54, R9, 0x5410, R8 ;  /* 0x0000541009367816 */ /* 0x000fe40000000008 */
[----:B------:R-:W-:-:S05]  /*cafc0*/  IADD3 R8, P1, R3, R32, RZ ;  /* 0x0000002003087210 */ /* 0x000fca0007f3e0ff */
[----:B------:R-:W-:Y:S01]  /*cafd0*/  IMAD.X R9, R4, 0x1, R31, P1 ;  /* 0x0000000104097824 */ /* 0x000fe200008e061f */
[----:B------:R-:W-:Y:S01]  /*cafe0*/  STL [R1+0x860], R54 ;  /* 0x0008603601007387 */ /* 0x000fe20000100800 */
[----:B------:R-:W-:-:S03]  /*caff0*/  SHF.R.U32.HI R41, RZ, 0x8, R41 ;  /* 0x00000008ff297819 */ /* 0x000fc60000011629 */
[----:B------:R0:W-:Y:S04]  /*cb000*/  STL.64 [R1+0xe08], R8 ;  /* 0x000e080801007387 */ /* 0x0001e80000100a00 */
[----:B------:R-:W2:Y:S01]  /*cb010*/  LDL.LU R59, [R1+0x50c] ;  /* 0x00050c00013b7983 */ /* 0x000ea20000300800 */
[----:B0-----:R-:W-:Y:S02]  /*cb020*/  SHF.R.U32.HI R9, RZ, 0x8, R39 ;  /* 0x00000008ff097819 */ /* 0x001fe40000011627 */
[----:B------:R-:W-:Y:S02]  /*cb030*/  LOP3.LUT R39, R41, 0xffff, RZ, 0xc0, !PT ;  /* 0x0000ffff29277812 */ /* 0x000fe400078ec0ff */
[----:B------:R-:W-:-:S04]  /*cb040*/  LOP3.LUT R9, R9, 0xffff, RZ, 0xc0, !PT ;  /* 0x0000ffff09097812 */ /* 0x000fc800078ec0ff */
[----:B------:R-:W-:-:S05]  /*cb050*/  PRMT R9, R39, 0x3340, R9 ;  /* 0x0000334027097816 */ /* 0x000fca0000000009 */
[----:B------:R-:W-:Y:S04]  /*cb060*/  STL [R1+0x608], R9 ;  /* 0x0006080901007387 */ /* 0x000fe80000100800 */
[----:B------:R-:W2:Y:S01]  /*cb070*/  LDL.LU R57, [R1+0x3ec] ;  /* 0x0003ec0001397983 */ /* 0x000ea20000300800 */
[----:B------:R-:W-:-:S04]  /*cb080*/  SHF.R.U32.HI R8, RZ, 0x8, R40 ;  /* 0x00000008ff087819 */ /* 0x000fc80000011628 */
[----:B------:R-:W-:-:S04]  /*cb090*/  LOP3.LUT R8, R8, 0xffff, RZ, 0xc0, !PT ;  /* 0x0000ffff08087812 */ /* 0x000fc800078ec0ff */
[----:B------:R-:W-:-:S05]  /*cb0a0*/  PRMT R8, R8, 0x3340, R0 ;  /* 0x0000334008087816 */ /* 0x000fca0000000000 */
[----:B------:R0:W-:Y:S04]  /*cb0b0*/  STL [R1+0x184], R8 ;  /* 0x0001840801007387 */ /* 0x0001e80000100800 */
[----:B------:R-:W2:Y:S01]  /*cb0c0*/  LDL.LU R54, [R1+0x47c] ;  /* 0x00047c0001367983 */ /* 0x000ea20000300800 */
[----:B------:R-:W-:Y:S02]  /*cb0d0*/  IADD3 R40, P1, R3, R30, RZ ;  /* 0x0000001e03287210 */ /* 0x000fe40007f3e0ff */
[----:B0-----:R-:W-:-:S03]  /*cb0e0*/  SHF.R.U32.HI R8, RZ, 0x8, R43 ;  /* 0x00000008ff087819 */ /* 0x001fc6000001162b */
[----:B------:R-:W-:Y:S01]  /*cb0f0*/  IMAD.X R41, R4, 0x1, R29, P1 ;  /* 0x0000000104297824 */ /* 0x000fe200008e061d */
[----:B------:R-:W-:-:S04]  /*cb100*/  LOP3.LUT R8, R8, 0xffff, RZ, 0xc0, !PT ;  /* 0x0000ffff08087812 */ /* 0x000fc800078ec0ff */
[----:B------:R0:W-:Y:S01]  /*cb110*/  STL.64 [R1+0xdf8], R40 ;  /* 0x000df82801007387 */ /* 0x0001e20000100a00 */
[----:B------:R-:W-:-:S05]  /*cb120*/  PRMT R8, R8, 0x3340, R0 ;  /* 0x0000334008087816 */ /* 0x000fca0000000000 */
[----:B------:R1:W-:Y:S01]  /*cb130*/  STL [R1+0x17c], R8 ;  /* 0x00017c0801007387 */ /* 0x0003e20000100800 */
[----:B------:R-:W-:Y:S02]  /*cb140*/  LOP3.LUT R39, R61, 0xffff, RZ, 0xc0, !PT ;  /* 0x0000ffff3d277812 */ /* 0x000fe400078ec0ff */
[----:B---3--:R-:W-:Y:S02]  /*cb150*/  LOP3.LUT R43, R55, 0xffff, RZ, 0xc0, !PT ;  /* 0x0000ffff372b7812 */ /* 0x008fe400078ec0ff */
[----:B------:R-:W3:Y:S01]  /*cb160*/  LDL.LU R55, [R1+0x2040] ;  /* 0x0020400001377983 */ /* 0x000ee20000300800 */
[----:B----4-:R-:W-:Y:S02]  /*cb170*/  LOP3.LUT R50, R50, 0xffff, RZ, 0xc0, !PT ;  /* 0x0000ffff32327812 */ /* 0x010fe400078ec0ff */
[----:B0-----:R-:W-:Y:S02]  /*cb180*/  LOP3.LUT R41, R52, 0xffff, RZ, 0xc0, !PT ;  /* 0x0000ffff34297812 */ /* 0x001fe400078ec0ff */
[----:B-1----:R-:W-:Y:S01]  /*cb190*/  PRMT R8, R50, 0x3340, R0 ;  /* 0x0000334032087816 */ /* 0x002fe20000000000 */
[----:B------:R-:W4:Y:S01]  /*cb1a0*/  LDL.LU R52, [R1+0x5f8] ;  /* 0x0005f80001347983 */ /* 0x000f220000300800 */
[----:B------:R-:W-:-:S04]  /*cb1b0*/  PRMT R9, R43, 0x3340, R41 ;  /* 0x000033402b097816 */ /* 0x000fc80000000029 */
[----:B------:R-:W-:Y:S02]  /*cb1c0*/  PRMT R8, R9, 0x5410, R8 ;  /* 0x0000541009087816 */ /* 0x000fe40000000008 */
[----:B------:R-:W-:-:S03]  /*cb1d0*/  LOP3.LUT R40, R58, 0xffff, RZ, 0xc0, !PT ;  /* 0x0000ffff3a287812 */ /* 0x000fc600078ec0ff */
[----:B------:R0:W-:Y:S04]  /*cb1e0*/  STL [R1+0x868], R8 ;  /* 0x0008680801007387 */ /* 0x0001e80000100800 */
[----:B------:R-:W4:Y:S01]  /*cb1f0*/  LDL.LU R58, [R1+0x1d98] ;  /* 0x001d9800013a7983 */ /* 0x000f220000300800 */
[--C-:B------:R-:W-:Y:S02]  /*cb200*/  PRMT R61, R40, 0x3340, R39.reuse ;  /* 0x00003340283d7816 */ /* 0x100fe40000000027 */
[----:B0-----:R-:W-:Y:S02]  /*cb210*/  SHF.R.U32.HI R8, RZ, 0x8, R40 ;  /* 0x00000008ff087819 */ /* 0x001fe40000011628 */
[----:B------:R-:W-:-:S03]  /*cb220*/  SHF.R.U32.HI R39, RZ, 0x8, R39 ;  /* 0x00000008ff277819 */ /* 0x000fc60000011627 */
[----:B------:R-:W-:Y:S01]  /*cb230*/  IMAD.MOV.U32 R40, RZ, RZ, R8 ;  /* 0x000000ffff287224 */ /* 0x000fe200078e0008 */
[----:B------:R-:W-:Y:S02]  /*cb240*/  SHF.R.U32.HI R9, RZ, 0x8, R43 ;  /* 0x00000008ff097819 */ /* 0x000fe4000001162b */
[----:B------:R-:W-:Y:S02]  /*cb250*/  SHF.R.U32.HI R8, RZ, 0x8, R41 ;  /* 0x00000008ff087819 */ /* 0x000fe40000011629 */
[----:B------:R-:W-:Y:S02]  /*cb260*/  LOP3.LUT R40, R40, 0xffff, RZ, 0xc0, !PT ;  /* 0x0000ffff28287812 */ /* 0x000fe400078ec0ff */
[----:B------:R-:W-:Y:S02]  /*cb270*/  LOP3.LUT R39, R39, 0xffff, RZ, 0xc0, !PT ;  /* 0x0000ffff27277812 */ /* 0x000fe400078ec0ff */
[----:B------:R-:W-:Y:S02]  /*cb280*/  LOP3.LUT R9, R9, 0xffff, RZ, 0xc0, !PT ;  /* 0x0000ffff09097812 */ /* 0x000fe400078ec0ff */
[----:B------:R-:W-:-:S02]  /*cb290*/  LOP3.LUT R8, R8, 0xffff, RZ, 0xc0, !PT ;  /* 0x0000ffff08087812 */ /* 0x000fc400078ec0ff */
[----:B------:R-:W-:Y:S02]  /*cb2a0*/  PRMT R39, R40, 0x3340, R39 ;  /* 0x0000334028277816 */ /* 0x000fe40000000027 */
[----:B------:R-:W-:Y:S01]  /*cb2b0*/  PRMT R8, R9, 0x3340, R8 ;  /* 0x0000334009087816 */ /* 0x000fe20000000008 */
[----:B------:R-:W-:Y:S04]  /*cb2c0*/  STL.64 [R1+0x58f8], R60 ;  /* 0x0058f83c01007387 */ /* 0x000fe80000100a00 */
[----:B------:R-:W-:Y:S04]  /*cb2d0*/  STL [R1+0x23fc], R39 ;  /* 0x0023fc2701007387 */ /* 0x000fe80000100800 */
[----:B------:R0:W-:Y:S01]  /*cb2e0*/  STL [R1+0x5e0], R8 ;  /* 0x0005e00801007387 */ /* 0x0001e20000100800 */
[----:B--2---:R-:W-:-:S03]  /*cb2f0*/  LOP3.LUT R41, R59, 0xffff, RZ, 0xc0, !PT ;  /* 0x0000ffff3b297812 */ /* 0x004fc600078ec0ff */
[----:B------:R-:W2:Y:S01]  /*cb300*/  LDL.LU R59, [R1+0x238c] ;  /* 0x00238c00013b7983 */ /* 0x000ea20000300800 */
[----:B------:R-:W-:-:S03]  /*cb310*/  LOP3.LUT R40, R57, 0xffff, RZ, 0xc0, !PT ;  /* 0x0000ffff39287812 */ /* 0x000fc600078ec0ff */
[----:B------:R-:W2:Y:S01]  /*cb320*/  LDL.LU R57, [R1+0x600] ;  /* 0x0006000001397983 */ /* 0x000ea20000300800 */
[----:B0-----:R-:W-:Y:S02]  /*cb330*/  PRMT R8, R40, 0x3340, R0 ;  /* 0x0000334028087816 */ /* 0x001fe40000000000 */
[----:B------:R-:W-:-:S04]  /*cb340*/  LOP3.LUT R39, R54, 0xffff, RZ, 0xc0, !PT ;  /* 0x0000ffff36277812 */ /* 0x000fc800078ec0ff */
        /* <DEDUP_REMOVED lines=14> */
[----:B------:R-:W-:Y:S04]  /*cb430*/  STL.64 [R1+0xdf0], R60 ;  /* 0x000df03c01007387 */ /* 0x000fe80000100a00 */
[----:B------:R-:W-:Y:S04]  /*cb440*/  STL [R1+0x5dc], R9 ;  /* 0x0005dc0901007387 */ /* 0x000fe80000100800 */
[----:B------:R0:W-:Y:S01]  /*cb450*/  STL [R1+0x178], R8 ;  /* 0x0001780801007387 */ /* 0x0001e20000100800 */
[----:B---3--:R-:W-:-:S03]  /*cb460*/  LOP3.LUT R40, R55, 0xffff, RZ, 0xc0, !PT ;  /* 0x0000ffff37287812 */ /* 0x008fc600078ec0ff */
[----:B------:R-:W3:Y:S01]  /*cb470*/  LDL.LU R55, [R1+0x1df8] ;  /* 0x001df80001377983 */ /* 0x000ee20000300800 */
[----:B----4-:R-:W-:-:S03]  /*cb480*/  LOP3.LUT R43, R52, 0xffff, RZ, 0xc0, !PT ;  /* 0x0000ffff342b7812 */ /* 0x010fc600078ec0ff */
[----:B------:R-:W4:Y:S01]  /*cb490*/  LDL.LU R52, [R1+0x5d4] ;  /* 0x0005d40001347983 */ /* 0x000f220000300800 */
[----:B0-----:R-:W-:Y:S02]  /*cb4a0*/  PRMT R8, R43, 0x3340, R0 ;  /* 0x000033402b087816 */ /* 0x001fe40000000000 */
[----:B------:R-:W-:-:S04]  /*cb4b0*/  LOP3.LUT R39, R58, 0xffff, RZ, 0xc0, !PT ;  /* 0x0000ffff3a277812 */ /* 0x000fc800078ec0ff */
[----:B------:R-:W-:-:S04]  /*cb4c0*/  PRMT R9, R40, 0x3340, R39 ;  /* 0x0000334028097816 */ /* 0x000fc80000000027 */
[----:B------:R-:W-:-:S05]  /*cb4d0*/  PRMT R8, R9, 0x5410, R8 ;  /* 0x0000541009087816 */ /* 0x000fca0000000008 */
[----:B------:R0:W-:Y:S04]  /*cb4e0*/  STL [R1+0x1f9c], R8 ;  /* 0x001f9c0801007387 */ /* 0x0001e80000100800 */
[----:B------:R-:W4:Y:S01]  /*cb4f0*/  LDL.LU R58, [R1+0x638] ;  /* 0x00063800013a7983 */ /* 0x000f220000300800 */
[----:B------:R-:W-:Y:S02]  /*cb500*/  SHF.R.U32.HI R40, RZ, 0x8, R40 ;  /* 0x00000008ff287819 */ /* 0x000fe40000011628 */
[----:B------:R-:W-:Y:S02]  /*cb510*/  SHF.R.U32.HI R9, RZ, 0x8, R39 ;  /* 0x00000008ff097819 */ /* 0x000fe40000011627 */
[----:B0-----:R-:W-:Y:S02]  /*cb520*/  SHF.R.U32.HI R8, RZ, 0x8, R50 ;  /* 0x00000008ff087819 */ /* 0x001fe40000011632 */
[----:B------:R-:W-:Y:S01]  /*cb530*/  IADD3 R60, P1, R3, R26, RZ ;  /* 0x0000001a033c7210 */ /* 0x000fe20007f3e0ff */
[----:B------:R-:W4:Y:S01]  /*cb540*/  LDL.LU R50, [R1+0x5948] ;  /* 0x0059480001327983 */ /* 0x000f220000300800 */
[----:B------:R-:W-:-:S02]  /*cb550*/  LOP3.LUT R8, R8, 0xffff, RZ, 0xc0, !PT ;  /* 0x0000ffff08087812 */ /* 0x000fc400078ec0ff */
[----:B------:R-:W-:Y:S02]  /*cb560*/  LOP3.LUT R39, R40, 0xffff, RZ, 0xc0, !PT ;  /* 0x0000ffff28277812 */ /* 0x000fe400078ec0ff */
[----:B------:R-:W-:Y:S01]  /*cb570*/  LOP3.LUT R9, R9, 0xffff, RZ, 0xc0, !PT ;  /* 0x0000ffff09097812 */ /* 0x000fe200078ec0ff */
[----:B------:R-:W-:Y:S01]  /*cb580*/  IMAD.X R61, R4, 0x1, R25, P1 ;  /* 0x00000001043d7824 */ /* 0x000fe200008e0619 */
[----:B------:R-:W-:Y:S02]  /*cb590*/  PRMT R41, R8, 0x3340, R0 ;  /* 0x0000334008297816 */ /* 0x000fe40000000000 */
[----:B------:R-:W-:Y:S02]  /*cb5a0*/  PRMT R8, R39, 0x3340, R9 ;  /* 0x0000334027087816 */ /* 0x000fe40000000009 */
[----:B------:R-:W-:Y:S04]  /*cb5b0*/  STL.64 [R1+0xe00], R60 ;  /* 0x000e003c01007387 */ /* 0x000fe80000100a00 */
[----:B------:R0:W-:Y:S04]  /*cb5c0*/  STL [R1+0x174], R41 ;  /* 0x0001742901007387 */ /* 0x0001e80000100800 */
[----:B------:R1:W-:Y:S01]  /*cb5d0*/  STL [R1+0x5cc], R8 ;  /* 0x0005cc0801007387 */ /* 0x0003e20000100800 */
[----:B--2---:R-:W-:-:S03]  /*cb5e0*/  LOP3.LUT R40, R59, 0xffff, RZ, 0xc0, !PT ;  /* 0x0000ffff3b287812 */ /* 0x004fc600078ec0ff */
[----:B------:R-:W2:Y:S01]  /*cb5f0*/  LDL.LU R59, [R1+0x1dfc] ;  /* 0x001dfc00013b7983 */ /* 0x000ea20000300800 */
[----:B0-----:R-:W-:-:S03]  /*cb600*/  LOP3.LUT R41, R57, 0xffff, RZ, 0xc0, !PT ;  /* 0x0000ffff39297812 */ /* 0x001fc600078ec0ff */
[----:B------:R-:W2:Y:S01]  /*cb610*/  LDL.LU R57, [R1+0x5d8] ;  /* 0x0005d80001397983 */ /* 0x000ea20000300800 */
[----:B-1----:R-:W-:Y:S02]  /*cb620*/  PRMT R8, R41, 0x3340, R0 ;  /* 0x0000334029087816 */ /* 0x002fe40000000000 */
[----:B------:R-:W-:Y:S02]  /*cb630*/  IADD3 R60, P1, R3, R24, RZ ;  /* 0x00000018033c7210 */ /* 0x000fe40007f3e0ff */
[----:B------:R-:W-:-:S04]  /*cb640*/  LOP3.LUT R39, R54, 0xffff, RZ, 0xc0, !PT ;  /* 0x0000ffff36277812 */ /* 0x000fc800078ec0ff */
[----:B------:R-:W-:-:S04]  /*cb650*/  PRMT R9, R40, 0x3340, R39 ;  /* 0x0000334028097816 */ /* 0x000fc80000000027 */
[----:B------:R-:W-:-:S05]  /*cb660*/  PRMT R8, R9, 0x5410, R8 ;  /* 0x0000541009087816 */ /* 0x000fca0000000008 */
[----:B------:R0:W-:Y:S04]  /*cb670*/  STL [R1+0x1f94], R8 ;  /* 0x001f940801007387 */ /* 0x0001e80000100800 */
[----:B------:R-:W2:Y:S01]  /*cb680*/  LDL.LU R54, [R1+0x1d58] ;  /* 0x001d580001367983 */ /* 0x000ea20000300800 */
[----:B------:R-:W-:Y:S02]  /*cb690*/  SHF.R.U32.HI R40, RZ, 0x8, R40 ;  /* 0x00000008ff287819 */ /* 0x000fe40000011628 */
[----:B0-----:R-:W-:Y:S02]  /*cb6a0*/  SHF.R.U32.HI R8, RZ, 0x8, R43 ;  /* 0x00000008ff087819 */ /* 0x001fe4000001162b */
[----:B------:R-:W-:Y:S02]  /*cb6b0*/  SHF.R.U32.HI R9, RZ, 0x8, R39 ;  /* 0x00000008ff097819 */ /* 0x000fe40000011627 */
[----:B------:R-:W-:Y:S01]  /*cb6c0*/  LOP3.LUT R8, R8, 0xffff, RZ, 0xc0, !PT ;  /* 0x0000ffff08087812 */ /* 0x000fe200078ec0ff */
[----:B------:R-:W-:Y:S01]  /*cb6d0*/  IMAD.X R61, R4, 0x1, R23, P1 ;  /* 0x00000001043d7824 */ /* 0x000fe200008e0617 */
[----:B------:R-:W-:-:S02]  /*cb6e0*/  LOP3.LUT R39, R40, 0xffff, RZ, 0xc0, !PT ;  /* 0x0000ffff28277812 */ /* 0x000fc400078ec0ff */
[----:B------:R-:W-:Y:S02]  /*cb6f0*/  LOP3.LUT R9, R9, 0xffff, RZ, 0xc0, !PT ;  /* 0x0000ffff09097812 */ /* 0x000fe400078ec0ff */
[----:B------:R-:W-:Y:S01]  /*cb700*/  PRMT R43, R8, 0x3340, R0 ;  /* 0x00003340082b7816 */ /* 0x000fe20000000000 */
[----:B------:R-:W-:Y:S01]  /*cb710*/  STL.64 [R1+0xde8], R60 ;  /* 0x000de83c01007387 */ /* 0x000fe20000100a00 */
[----:B------:R-:W-:-:S03]  /*cb720*/  PRMT R8, R39, 0x3340, R9 ;  /* 0x0000334027087816 */ /* 0x000fc60000000009 */
[----:B------:R4:W-:Y:S04]  /*cb730*/  STL [R1+0x170], R43 ;  /* 0x0001702b01007387 */ /* 0x0009e80000100800 */
[----:B------:R0:W-:Y:S01]  /*cb740*/  STL [R1+0x5c8], R8 ;  /* 0x0005c80801007387 */ /* 0x0001e20000100800 */
[----:B---3--:R-:W-:Y:S02]  /*cb750*/  LOP3.LUT R40, R55, 0xffff, RZ, 0xc0, !PT ;  /* 0x0000ffff37287812 */ /* 0x008fe400078ec0ff */
[----:B----4-:R-:W-:-:S04]  /*cb760*/  LOP3.LUT R43, R52, 0xffff, RZ, 0xc0, !PT ;  /* 0x0000ffff342b7812 */ /* 0x010fc800078ec0ff */
[----:B0-----:R-:W-:Y:S02]  /*cb770*/  PRMT R8, R43, 0x3340, R0 ;  /* 0x000033402b087816 */ /* 0x001fe40000000000 */
[----:B------:R-:W-:-:S04]  /*cb780*/  LOP3.LUT R39, R58, 0xffff, RZ, 0xc0, !PT ;  /* 0x0000ffff3a277812 */ /* 0x000fc800078ec0ff */
[----:B------:R-:W-:-:S04]  /*cb790*/  PRMT R9, R40, 0x3340, R39 ;  /* 0x0000334028097816 */ /* 0x000fc80000000027 */
[----:B------:R-:W-:-:S05]  /*cb7a0*/  PRMT R8, R9, 0x5410, R8 ;  /* 0x0000541009087816 */ /* 0x000fca0000000008 */
[----:B------:R0:W-:Y:S04]  /*cb7b0*/  STL [R1+0x1f90], R8 ;  /* 0x001f900801007387 */ /* 0x0001e80000100800 */
[----:B------:R-:W3:Y:S04]  /*cb7c0*/  LDL.LU R55, [R1+0x4d3c] ;  /* 0x004d3c0001377983 */ /* 0x000ee80000300800 */
[----:B------:R-:W4:Y:S04]  /*cb7d0*/  LDL.LU R52, [R1+0x4cd8] ;  /* 0x004cd80001347983 */ /* 0x000f280000300800 */
[----:B------:R-:W4:Y:S01]  /*cb7e0*/  LDL.LU R58, [R1+0x4d0c] ;  /* 0x004d0c00013a7983 */ /* 0x000f220000300800 */
        /* <DEDUP_REMOVED lines=10> */
[----:B------:R-:W-:Y:S04]  /*cb890*/  STL.64 [R1+0xdd0], R60 ;  /* 0x000dd03c01007387 */ /* 0x000fe80000100a00 */
[----:B------:R2:W-:Y:S04]  /*cb8a0*/  STL [R1+0x6c], R41 ;  /* 0x00006c2901007387 */ /* 0x0005e80000100800 */
[----:B------:R0:W-:Y:S01]  /*cb8b0*/  STL [R1+0x5c0], R8 ;  /* 0x0005c00801007387 */ /* 0x0001e20000100800 */
[----:B--2---:R-:W-:-:S03]  /*cb8c0*/  LOP3.LUT R41, R57, 0xffff, RZ, 0xc0, !PT ;  /* 0x0000ffff39297812 */ /* 0x004fc600078ec0ff */
[----:B------:R-:W2:Y:S01]  /*cb8d0*/  LDL.LU R57, [R1+0x4cdc] ;  /* 0x004cdc0001397983 */ /* 0x000ea20000300800 */
[----:B------:R-:W-:Y:S02]  /*cb8e0*/  LOP3.LUT R40, R59, 0xffff, RZ, 0xc0, !PT ;  /* 0x0000ffff3b287812 */ /* 0x000fe400078ec0ff */
[----:B0-----:R-:W-:Y:S02]  /*cb8f0*/  PRMT R8, R41, 0x3340, R0 ;  /* 0x0000334029087816 */ /* 0x001fe40000000000 */
[----:B------:R-:W-:-:S05]  /*cb900*/  IADD3 R60, P1, R3, R20, RZ ;  /* 0x00000014033c7210 */ /* 0x000fca0007f3e0ff */
[----:B------:R-:W-:Y:S01]  /*cb910*/  IMAD.X R61, R4, 0x1, R19, P1 ;  /* 0x00000001043d7824 */ /* 0x000fe200008e0613 */
[----:B------:R-:W-:-:S04]  /*cb920*/  LOP3.LUT R39, R54, 0xffff, RZ, 0xc0, !PT ;  /* 0x0000ffff36277812 */ /* 0x000fc800078ec0ff */
[----:B------:R-:W-:-:S04]  /*cb930*/  PRMT R9, R40, 0x3340, R39 ;  /* 0x0000334028097816 */ /* 0x000fc80000000027 */
[----:B------:R-:W-:-:S05]  /*cb940*/  PRMT R8, R9, 0x5410, R8 ;  /* 0x0000541009087816 */ /* 0x000fca0000000008 */
[----:B------:R0:W-:Y:S04]  /*cb950*/  STL [R1+0x854], R8 ;  /* 0x0008540801007387 */ /* 0x0001e80000100800 */
[----:B------:R-:W2:Y:S04]  /*cb960*/  LDL.LU R59, [R1+0x4d40] ;  /* 0x004d4000013b7983 */ /* 0x000ea80000300800 */
[----:B------:R-:W2:Y:S04]  /*cb970*/  LDL.LU R54, [R1+0x4d1c] ;  /* 0x004d1c0001367983 */ /* 0x000ea80000300800 */
[----:B------:R1:W-:Y:S01]  /*cb980*/  STL.64 [R1+0xde0], R60 ;  /* 0x000de03c01007387 */ /* 0x0003e20000100a00 */
[----:B------:R-:W-:-:S02]  /*cb990*/  SHF.R.U32.HI R9, RZ, 0x8, R40 ;  /* 0x00000008ff097819 */ /* 0x000fc40000011628 */
[----:B0-----:R-:W-:Y:S02]  /*cb9a0*/  SHF.R.U32.HI R8, RZ, 0x8, R39 ;  /* 0x00000008ff087819 */ /* 0x001fe40000011627 */
[----:B-1----:R-:W-:Y:S02]  /*cb9b0*/  IADD3 R60, P1, R3, R18, RZ ;  /* 0x00000012033c7210 */ /* 0x002fe40007f3e0ff */
[----:B------:R-:W-:-:S03]  /*cb9c0*/  LOP3.LUT R9, R9, 0xffff, RZ, 0xc0, !PT ;  /* 0x0000ffff09097812 */ /* 0x000fc600078ec0ff */
[----:B------:R-:W-:Y:S01]  /*cb9d0*/  IMAD.X R61, R4, 0x1, R17, P1 ;  /* 0x00000001043d7824 */ /* 0x000fe200008e0611 */
[----:B------:R-:W-:Y:S02]  /*cb9e0*/  SHF.R.U32.HI R4, RZ, 0x8, R41 ;  /* 0x00000008ff047819 */ /* 0x000fe40000011629 */
[----:B------:R-:W-:Y:S02]  /*cb9f0*/  LOP3.LUT R8, R8, 0xffff, RZ, 0xc0, !PT ;  /* 0x0000ffff08087812 */ /* 0x000fe400078ec0ff */
[----:B------:R-:W-:Y:S02]  /*cba00*/  LOP3.LUT R4, R4, 0xffff, RZ, 0xc0, !PT ;  /* 0x0000ffff04047812 */ /* 0x000fe400078ec0ff */
[----:B------:R-:W-:Y:S02]  /*cba10*/  PRMT R8, R9, 0x3340, R8 ;  /* 0x0000334009087816 */ /* 0x000fe40000000008 */
[----:B------:R-:W-:-:S03]  /*cba20*/  PRMT R4, R4, 0x3340, R0 ;  /* 0x0000334004047816 */ /* 0x000fc60000000000 */
[----:B------:R-:W-:Y:S04]  /*cba30*/  STL [R1+0x5bc], R8 ;  /* 0x0005bc0801007387 */ /* 0x000fe80000100800 */
[----:B------:R-:W-:Y:S04]  /*cba40*/  STL.64 [R1+0xdd8], R60 ;  /* 0x000dd83c01007387 */ /* 0x000fe80000100a00 */
[----:B------:R0:W-:Y:S01]  /*cba50*/  STL [R1+0x50], R4 ;  /* 0x0000500401007387 */ /* 0x0001e20000100800 */
[----:B---3--:R-:W-:Y:S02]  /*cba60*/  LOP3.LUT R39, R55, 0xffff, RZ, 0xc0, !PT ;  /* 0x0000ffff37277812 */ /* 0x008fe400078ec0ff */
[----:B----4-:R-:W-:-:S02]  /*cba70*/  LOP3.LUT R41, R52, 0xffff, RZ, 0xc0, !PT ;  /* 0x0000ffff34297812 */ /* 0x010fc400078ec0ff */
[----:B------:R-:W-:Y:S02]  /*cba80*/  LOP3.LUT R9, R58, 0xffff, RZ, 0xc0, !PT ;  /* 0x0000ffff3a097812 */ /* 0x000fe400078ec0ff */
[----:B0-----:R-:W-:Y:S02]  /*cba90*/  PRMT R4, R41, 0x3340, R0 ;  /* 0x0000334029047816 */ /* 0x001fe40000000000 */
[----:B------:R-:W-:-:S04]  /*cbaa0*/  PRMT R8, R39, 0x3340, R9 ;  /* 0x0000334027087816 */ /* 0x000fc80000000009 */
[----:B------:R-:W-:Y:S02]  /*cbab0*/  PRMT R8, R8, 0x5410, R4 ;  /* 0x0000541008087816 */ /* 0x000fe40000000004 */
[----:B------:R-:W-:Y:S02]  /*cbac0*/  SHF.R.U32.HI R4, RZ, 0x8, R43 ;  /* 0x00000008ff047819 */ /* 0x000fe4000001162b */
[----:B------:R-:W-:Y:S01]  /*cbad0*/  SHF.R.U32.HI R39, RZ, 0x8, R39 ;  /* 0x00000008ff277819 */ /* 0x000fe20000011627 */
[----:B------:R0:W-:Y:S01]  /*cbae0*/  STL [R1+0x1f8c], R8 ;  /* 0x001f8c0801007387 */ /* 0x0001e20000100800 */
[----:B------:R-:W-:-:S03]  /*cbaf0*/  LOP3.LUT R4, R4, 0xffff, RZ, 0xc0, !PT ;  /* 0x0000ffff04047812 */ /* 0x000fc600078ec0ff */
[----:B------:R-:W3:Y:S01]  /*cbb00*/  LDL.LU R61, [R1+0x4d30] ;  /* 0x004d3000013d7983 */ /* 0x000ee20000300800 */
[----:B0-----:R-:W-:Y:S02]  /*cbb10*/  SHF.R.U32.HI R8, RZ, 0x8, R9 ;  /* 0x00000008ff087819 */ /* 0x001fe40000011609 */
[----:B------:R-:W-:Y:S02]  /*cbb20*/  LOP3.LUT R9, R39, 0xffff, RZ, 0xc0, !PT ;  /* 0x0000ffff27097812 */ /* 0x000fe400078ec0ff */
[----:B------:R-:W-:-:S05]  /*cbb30*/  PRMT R39, R4, 0x3340, R0 ;  /* 0x0000334004277816 */ /* 0x000fca0000000000 */
[----:B------:R-:W-:Y:S04]  /*cbb40*/  STL [R1+0x5c], R39 ;  /* 0x00005c2701007387 */ /* 0x000fe80000100800 */
[----:B------:R-:W4:Y:S01]  /*cbb50*/  LDL.LU R55, [R1+0x4cb0] ;  /* 0x004cb00001377983 */ /* 0x000f220000300800 */
[----:B------:R-:W-:-:S04]  /*cbb60*/  LOP3.LUT R8, R8, 0xffff, RZ, 0xc0, !PT ;  /* 0x0000ffff08087812 */ /* 0x000fc800078ec0ff */
[----:B------:R-:W-:-:S05]  /*cbb70*/  PRMT R4, R9, 0x3340, R8 ;  /* 0x0000334009047816 */ /* 0x000fca0000000008 */
[----:B------:R0:W-:Y:S04]  /*cbb80*/  STL [R1+0x5b4], R4 ;  /* 0x0005b40401007387 */ /* 0x0001e80000100800 */
[----:B------:R-:W3:Y:S01]  /*cbb90*/  LDL.LU R52, [R1+0x4cfc] ;  /* 0x004cfc0001347983 */ /* 0x000ee20000300800 */
[----:B--2---:R-:W-:-:S03]  /*cbba0*/  LOP3.LUT R40, R57, 0xffff, RZ, 0xc0, !PT ;  /* 0x0000ffff39287812 */ /* 0x004fc600078ec0ff */
[----:B------:R-:W2:Y:S01]  /*cbbb0*/  LDL.LU R57, [R1+0x4d34] ;  /* 0x004d340001397983 */ /* 0x000ea20000300800 */
[----:B------:R-:W-:Y:S01]  /*cbbc0*/  VIADD R3, R3, UR6 ;  /* 0x0000000603037c36 */ /* 0x000fe20008000000 */
[----:B0-----:R-:W-:Y:S01]  /*cbbd0*/  PRMT R4, R40, 0x3340, R0 ;  /* 0x0000334028047816 */ /* 0x001fe20000000000 */
[----:B------:R-:W-:-:S03]  /*cbbe0*/  ULDC UR6, c[0x0][0x248] ;  /* 0x0000920000067ab9 */ /* 0x000fc60000000800 */
[----:B------:R-:W-:Y:S02]  /*cbbf0*/  IADD3 R58, P1, R3, R16, RZ ;  /* 0x00000010033a7210 */ /* 0x000fe40007f3e0ff */
[----:B------:R-:W-:Y:S02]  /*cbc00*/  LOP3.LUT R39, R59, 0xffff, RZ, 0xc0, !PT ;  /* 0x0000ffff3b277812 */ /* 0x000fe400078ec0ff */
[----:B------:R-:W-:Y:S02]  /*cbc10*/  LOP3.LUT R9, R54, 0xffff, RZ, 0xc0, !PT ;  /* 0x0000ffff36097812 */ /* 0x000fe400078ec0ff */
[----:B------:R-:W2:Y:S02]  /*cbc20*/  LDL.LU R54, [R1+0x4cf8] ;  /* 0x004cf80001367983 */ /* 0x000ea40000300800 */
[----:B------:R-:W-:-:S04]  /*cbc30*/  PRMT R8, R39, 0x3340, R9 ;  /* 0x0000334027087816 */ /* 0x000fc80000000009 */
[----:B------:R-:W-:Y:S02]  /*cbc40*/  PRMT R8, R8, 0x5410, R4 ;  /* 0x0000541008087816 */ /* 0x000fe40000000004 */
[----:B------:R-:W-:-:S03]  /*cbc50*/  SHF.R.S32.HI R4, RZ, 0x1f, R3 ;  /* 0x0000001fff047819 */ /* 0x000fc60000011403 */
[----:B------:R0:W-:Y:S02]  /*cbc60*/  STL [R1+0x850], R8 ;  /* 0x0008500801007387 */ /* 0x0001e40000100800 */
[----:B------:R-:W-:Y:S01]  /*cbc70*/  IMAD.X R59, R4, 0x1, R38, P1 ;  /* 0x00000001043b7824 */ /* 0x000fe200008e0626 */
[----:B------:R-:W-:Y:S02]  /*cbc80*/  SHF.R.U32.HI R39, RZ, 0x8, R39 ;  /* 0x00000008ff277819 */ /* 0x000fe40000011627 */
[----:B------:R-:W-:Y:S02]  /*cbc90*/  SHF.R.U32.HI R9, RZ, 0x8, R9 ;  /* 0x00000008ff097819 */ /* 0x000fe40000011609 */
[----:B0-----:R-:W-:Y:S01]  /*cbca0*/  SHF.R.U32.HI R8, RZ, 0x8, R41 ;  /* 0x00000008ff087819 */ /* 0x001fe20000011629 */
[----:B------:R0:W-:Y:S01]  /*cbcb0*/  STL.64 [R1+0xdc8], R58 ;  /* 0x000dc83a01007387 */ /* 0x0001e20000100a00 */
[----:B------:R-:W-:Y:S02]  /*cbcc0*/  LOP3.LUT R39, R39, 0xffff, RZ, 0xc0, !PT ;  /* 0x0000ffff27277812 */ /* 0x000fe400078ec0ff */
[----:B------:R-:W-:-:S02]  /*cbcd0*/  LOP3.LUT R8, R8, 0xffff, RZ, 0xc0, !PT ;  /* 0x0000ffff08087812 */ /* 0x000fc400078ec0ff */
[----:B------:R-:W-:Y:S02]  /*cbce0*/  LOP3.LUT R9, R9, 0xffff, RZ, 0xc0, !PT ;  /* 0x0000ffff09097812 */ /* 0x000fe400078ec0ff */
[----:B------:R-:W-:Y:S02]  /*cbcf0*/  PRMT R41, R8, 0x3340, R0 ;  /* 0x0000334008297816 */ /* 0x000fe40000000000 */
[----:B0-----:R-:W-:Y:S02]  /*cbd00*/  IADD3 R58, P1, R3, R15, RZ ;  /* 0x0000000f033a7210 */ /* 0x001fe40007f3e0ff */
[----:B------:R-:W-:-:S03]  /*cbd10*/  PRMT R8, R39, 0x3340, R9 ;  /* 0x0000334027087816 */ /* 0x000fc60000000009 */
[----:B------:R-:W-:Y:S01]  /*cbd20*/  IMAD.X R59, R4, 0x1, R37, P1 ;  /* 0x00000001043b7824 */ /* 0x000fe200008e0625 */
[----:B------:R-:W-:Y:S04]  /*cbd30*/  STL [R1+0x58], R41 ;  /* 0x0000582901007387 */ /* 0x000fe80000100800 */
[----:B------:R0:W-:Y:S04]  /*cbd40*/  STL [R1+0x5b8], R8 ;  /* 0x0005b80801007387 */ /* 0x0001e80000100800 */
[----:B------:R1:W-:Y:S01]  /*cbd50*/  STL.64 [R1+0xdc0], R58 ;  /* 0x000dc03a01007387 */ /* 0x0003e20000100a00 */
[----:B0-----:R-:W-:-:S03]  /*cbd60*/  SHF.R.U32.HI R8, RZ, 0x8, R40 ;  /* 0x00000008ff087819 */ /* 0x001fc60000011628 */
[----:B-1----:R-:W2:Y:S04]  /*cbd70*/  LDL.LU R58, [R1+0x2b0] ;  /* 0x0002b000013a7983 */ /* 0x002ea80000300800 */
[----:B------:R-:W2:Y:S01]  /*cbd80*/  LDL.LU R59, [R1+0x24c] ;  /* 0x00024c00013b7983 */ /* 0x000ea20000300800 */
[----:B------:R-:W-:-:S04]  /*cbd90*/  LOP3.LUT R8, R8, 0xffff, RZ, 0xc0, !PT ;  /* 0x0000ffff08087812 */ /* 0x000fc800078ec0ff */
[----:B------:R-:W-:-:S05]  /*cbda0*/  PRMT R8, R8, 0x3340, R0 ;  /* 0x0000334008087816 */ /* 0x000fca0000000000 */
[----:B------:R0:W-:Y:S01]  /*cbdb0*/  STL [R1+0x16c], R8 ;  /* 0x00016c0801007387 */ /* 0x0001e20000100800 */
[----:B----4-:R-:W-:-:S03]  /*cbdc0*/  LOP3.LUT R60, R55, 0xffff, RZ, 0xc0, !PT ;  /* 0x0000ffff373c7812 */ /* 0x010fc600078ec0ff */
[----:B------:R-:W4:Y:S01]  /*cbdd0*/  LDL.LU R55, [R1+0x4cb4] ;  /* 0x004cb40001377983 */ /* 0x000f220000300800 */
[----:B---3--:R-:W-:-:S03]  /*cbde0*/  LOP3.LUT R40, R52, 0xffff, RZ, 0xc0, !PT ;  /* 0x0000ffff34287812 */ /* 0x008fc600078ec0ff */
[----:B------:R-:W3:Y:S01]  /*cbdf0*/  LDL.LU R52, [R1+0x2c4] ;  /* 0x0002c40001347983 */ /* 0x000ee20000300800 */
[----:B--2---:R-:W-:-:S03]  /*cbe00*/  LOP3.LUT R41, R57, 0xffff, RZ, 0xc0, !PT ;  /* 0x0000ffff39297812 */ /* 0x004fc600078ec0ff */
[----:B------:R-:W2:Y:S01]  /*cbe10*/  LDL.LU R57, [R1+0x25c] ;  /* 0x00025c0001397983 */ /* 0x000ea20000300800 */
[----:B------:R-:W-:Y:S02]  /*cbe20*/  LOP3.LUT R43, R61, 0xffff, RZ, 0xc0, !PT ;  /* 0x0000ffff3d2b7812 */ /* 0x000fe400078ec0ff */
[----:B0-----:R-:W-:Y:S02]  /*cbe30*/  PRMT R8, R60, 0x3340, R0 ;  /* 0x000033403c087816 */ /* 0x001fe40000000000 */
[----:B------:R-:W-:-:S04]  /*cbe40*/  PRMT R9, R43, 0x3340, R40 ;  /* 0x000033402b097816 */ /* 0x000fc80000000028 */
[----:B------:R-:W-:Y:S02]  /*cbe50*/  PRMT R8, R9, 0x5410, R8 ;  /* 0x0000541009087816 */ /* 0x000fe40000000008 */
[----:B------:R-:W-:Y:S02]  /*cbe60*/  SHF.R.U32.HI R61, RZ, 0x8, R41 ;  /* 0x00000008ff3d7819 */ /* 0x000fe40000011629 */
[----:B------:R-:W-:Y:S01]  /*cbe70*/  SHF.R.U32.HI R9, RZ, 0x8, R43 ;  /* 0x00000008ff097819 */ /* 0x000fe2000001162b */
[----:B------:R0:W-:Y:S03]  /*cbe80*/  STL [R1+0x858], R8 ;  /* 0x0008580801007387 */ /* 0x0001e60000100800 */
[----:B------:R-:W-:Y:S02]  /*cbe90*/  LOP3.LUT R9, R9, 0xffff, RZ, 0xc0, !PT ;  /* 0x0000ffff09097812 */ /* 0x000fe400078ec0ff */
[----:B0-----:R-:W-:-:S02]  /*cbea0*/  SHF.R.U32.HI R8, RZ, 0x8, R40 ;  /* 0x00000008ff087819 */ /* 0x001fc40000011628 */
[----:B------:R-:W-:Y:S02]  /*cbeb0*/  LOP3.LUT R40, R61, 0xffff, RZ, 0xc0, !PT ;  /* 0x0000ffff3d287812 */ /* 0x000fe400078ec0ff */
[----:B------:R-:W-:-:S04]  /*cbec0*/  LOP3.LUT R8, R8, 0xffff, RZ, 0xc0, !PT ;  /* 0x0000ffff08087812 */ /* 0x000fc800078ec0ff */
[----:B------:R-:W-:Y:S02]  /*cbed0*/  PRMT R8, R9, 0x3340, R8 ;  /* 0x0000334009087816 */ /* 0x000fe40000000008 */
[----:B------:R-:W-:-:S04]  /*cbee0*/  LOP3.LUT R39, R54, 0xffff, RZ, 0xc0, !PT ;  /* 0x0000ffff36277812 */ /* 0x000fc800078ec0ff */
[--C-:B------:R-:W-:Y:S02]  /*cbef0*/  PRMT R54, R41, 0x3340, R39.reuse ;  /* 0x0000334029367816 */ /* 0x100fe40000000027 */
[----:B------:R-:W-:-:S04]  /*cbf00*/  SHF.R.U32.HI R39, RZ, 0x8, R39 ;  /* 0x00000008ff277819 */ /* 0x000fc80000011627 */
[----:B------:R-:W-:-:S04]  /*cbf10*/  LOP3.LUT R39, R39, 0xffff, RZ, 0xc0, !PT ;  /* 0x0000ffff27277812 */ /* 0x000fc800078ec0ff */
[----:B------:R-:W-:-:S05]  /*cbf20*/  PRMT R39, R40, 0x3340, R39 ;  /* 0x0000334028277816 */ /* 0x000fca0000000027 */
[----:B------:R-:W-:Y:S01]  /*cbf30*/  STL [R1+0x5b0], R39 ;  /* 0x0005b02701007387 */ /* 0x000fe20000100800 */
[----:B------:R-:W-:-:S03]  /*cbf40*/  IADD3 R40, P1, R3, R14, RZ ;  /* 0x0000000e03287210 */ /* 0x000fc60007f3e0ff */
[----:B------:R0:W-:Y:S02]  /*cbf50*/  STL [R1+0x290], R8 ;  /* 0x0002900801007387 */ /* 0x0001e40000100800 */
[----:B------:R-:W-:Y:S01]  /*cbf60*/  IMAD.X R41, R4, 0x1, R13, P1 ;  /* 0x0000000104297824 */ /* 0x000fe200008e060d */
[----:B0-----:R-:W-:-:S04]  /*cbf70*/  SHF.R.U32.HI R8, RZ, 0x8, R60 ;  /* 0x00000008ff087819 */ /* 0x001fc8000001163c */
[----:B------:R-:W-:-:S04]  /*cbf80*/  LOP3.LUT R8, R8, 0xffff, RZ, 0xc0, !PT ;  /* 0x0000ffff08087812 */ /* 0x000fc800078ec0ff */
[----:B------:R-:W-:Y:S01]  /*cbf90*/  PRMT R8, R8, 0x3340, R0 ;  /* 0x0000334008087816 */ /* 0x000fe20000000000 */
[----:B------:R0:W-:Y:S04]  /*cbfa0*/  STL.64 [R1+0xdb8], R40 ;  /* 0x000db82801007387 */ /* 0x0001e80000100a00 */
[----:B------:R1:W-:Y:S01]  /*cbfb0*/  STL [R1+0x68], R8 ;  /* 0x0000680801007387 */ /* 0x0003e20000100800 */
[----:B0-----:R-:W-:-:S03]  /*cbfc0*/  LOP3.LUT R41, R49, 0xffff, RZ, 0xc0, !PT ;  /* 0x0000ffff31297812 */ /* 0x001fc600078ec0ff */
[----:B------:R-:W3:Y:S01]  /*cbfd0*/  LDL.LU R49, [R1+0x5944] ;  /* 0x0059440001317983 */ /* 0x000ee20000300800 */
[----:B------:R-:W-:-:S03]  /*cbfe0*/  LOP3.LUT R40, R58, 0xffff, RZ, 0xc0, !PT ;  /* 0x0000ffff3a287812 */ /* 0x000fc600078ec0ff */
[----:B------:R-:W3:Y:S01]  /*cbff0*/  LDL.LU R58, [R1+0x28c] ;  /* 0x00028c00013a7983 */ /* 0x000ee20000300800 */
[----:B------:R-:W-:-:S03]  /*cc000*/  LOP3.LUT R39, R59, 0xffff, RZ, 0xc0, !PT ;  /* 0x0000ffff3b277812 */ /* 0x000fc600078ec0ff */
[----:B------:R-:W3:Y:S01]  /*cc010*/  LDL.LU R59, [R1+0x164] ;  /* 0x00016400013b7983 */ /* 0x000ee20000300800 */
[----:B-1----:R-:W-:Y:S02]  /*cc020*/  PRMT R8, R41, 0x3340, R0 ;  /* 0x0000334029087816 */ /* 0x002fe40000000000 */
[----:B------:R-:W-:-:S04]  /*cc030*/  PRMT R9, R40, 0x3340, R39 ;  /* 0x0000334028097816 */ /* 0x000fc80000000027 */
[----:B------:R-:W-:Y:S02]  /*cc040*/  PRMT R9, R9, 0x5410, R8 ;  /* 0x0000541009097816 */ /* 0x000fe40000000008 */
[----:B------:R-:W-:-:S03]  /*cc050*/  SHF.R.U32.HI R40, RZ, 0x8, R40 ;  /* 0x00000008ff287819 */ /* 0x000fc60000011628 */
[----:B------:R0:W-:Y:S02]  /*cc060*/  STL [R1+0x1f78], R9 ;  /* 0x001f780901007387 */ /* 0x0001e40000100800 */
[----:B0-----:R-:W-:Y:S02]  /*cc070*/  SHF.R.U32.HI R9, RZ, 0x8, R39 ;  /* 0x00000008ff097819 */ /* 0x001fe40000011627 */
[----:B------:R-:W-:Y:S02]  /*cc080*/  LOP3.LUT R39, R40, 0xffff, RZ, 0xc0, !PT ;  /* 0x0000ffff28277812 */ /* 0x000fe400078ec0ff */
[----:B------:R-:W-:Y:S02]  /*cc090*/  LOP3.LUT R9, R9, 0xffff, RZ, 0xc0, !PT ;  /* 0x0000ffff09097812 */ /* 0x000fe400078ec0ff */
[----:B----4-:R-:W-:-:S04]  /*cc0a0*/  LOP3.LUT R60, R55, 0xffff, RZ, 0xc0, !PT ;  /* 0x0000ffff373c7812 */ /* 0x010fc800078ec0ff */
[----:B------:R-:W-:-:S04]  /*cc0b0*/  SHF.R.U32.HI R8, RZ, 0x8, R60 ;  /* 0x00000008ff087819 */ /* 0x000fc8000001163c */
[----:B------:R-:W-:-:S04]  /*cc0c0*/  LOP3.LUT R8, R8, 0xffff, RZ, 0xc0, !PT ;  /* 0x0000ffff08087812 */ /* 0x000fc800078ec0ff */
        /* <DEDUP_REMOVED lines=8> */
[----:B---3--:R-:W-:Y:S02]  /*cc150*/  LOP3.LUT R40, R52, 0xffff, RZ, 0xc0, !PT ;  /* 0x0000ffff34287812 */ /* 0x008fe400078ec0ff */
[----:B-1----:R-:W-:Y:S02]  /*cc160*/  PRMT R8, R43, 0x3340, R0 ;  /* 0x000033402b087816 */ /* 0x002fe40000000000 */
        /* <DEDUP_REMOVED lines=8> */
[----:B------:R-:W-:-:S02]  /*cc1f0*/  SHF.R.U32.HI R9, RZ, 0x8, R39 ;  /* 0x00000008ff097819 */ /* 0x000fc40000011627 */
[----:B------:R-:W-:Y:S02]  /*cc200*/  LOP3.LUT R8, R8, 0xffff, RZ, 0xc0, !PT ;  /* 0x0000ffff08087812 */ /* 0x000fe400078ec0ff */
[----:B------:R-:W-:Y:S02]  /*cc210*/  LOP3.LUT R39, R40, 0xffff, RZ, 0xc0, !PT ;  /* 0x0000ffff28277812 */ /* 0x000fe400078ec0ff */
[----:B------:R-:W-:Y:S02]  /*cc220*/  LOP3.LUT R9, R9, 0xffff, RZ, 0xc0, !PT ;  /* 0x0000ffff09097812 */ /* 0x000fe400078ec0ff */
[----:B------:R-:W-:Y:S02]  /*cc230*/  PRMT R41, R8, 0x3340, R0 ;  /* 0x0000334008297816 */ /* 0x000fe40000000000 */
[----:B------:R-:W-:-:S03]  /*cc240*/  PRMT R8, R39, 0x3340, R9 ;  /* 0x0000334027087816 */ /* 0x000fc60000000009 */
[----:B------:R0:W-:Y:S04]  /*cc250*/  STL [R1+0x78], R41 ;  /* 0x0000782901007387 */ /* 0x0001e80000100800 */
[----:B------:R1:W-:Y:S01]  /*cc260*/  STL [R1+0x5a8], R8 ;  /* 0x0005a80801007387 */ /* 0x0003e20000100800 */
[----:B0-----:R-:W-:-:S04]  /*cc270*/  LOP3.LUT R41, R47, 0xffff, RZ, 0xc0, !PT ;  /* 0x0000ffff2f297812 */ /* 0x001fc800078ec0ff */
[----:B-1----:R-:W-:Y:S02]  /*cc280*/  PRMT R8, R41, 0x3340, R0 ;  /* 0x0000334029087816 */ /* 0x002fe40000000000 */
[----:B------:R-:W-:Y:S02]  /*cc290*/  LOP3.LUT R40, R58, 0xffff, RZ, 0xc0, !PT ;  /* 0x0000ffff3a287812 */ /* 0x000fe400078ec0ff */
[----:B------:R-:W-:-:S04]  /*cc2a0*/  LOP3.LUT R39, R59, 0xffff, RZ, 0xc0, !PT ;  /* 0x0000ffff3b277812 */ /* 0x000fc800078ec0ff */
[----:B------:R-:W-:-:S04]  /*cc2b0*/  PRMT R9, R40, 0x3340, R39 ;  /* 0x0000334028097816 */ /* 0x000fc80000000027 */
[----:B------:R-:W-:-:S05]  /*cc2c0*/  PRMT R8, R9, 0x5410, R8 ;  /* 0x0000541009087816 */ /* 0x000fca0000000008 */
[----:B------:R0:W-:Y:S04]  /*cc2d0*/  STL [R1+0x7f8], R8 ;  /* 0x0007f80801007387 */ /* 0x0001e80000100800 */
[----:B------:R-:W3:Y:S04]  /*cc2e0*/  LDL.LU R61, [R1+0x570] ;  /* 0x00057000013d7983 */ /* 0x000ee80000300800 */
[----:B------:R-:W3:Y:S01]  /*cc2f0*/  LDL.LU R55, [R1+0x42c] ;  /* 0x00042c0001377983 */ /* 0x000ee20000300800 */
[----:B0-----:R-:W-:-:S03]  /*cc300*/  SHF.R.U32.HI R8, RZ, 0x8, R43 ;  /* 0x00000008ff087819 */ /* 0x001fc6000001162b */
[----:B------:R-:W3:Y:S01]  /*cc310*/  LDL.LU R52, [R1+0x4c4] ;  /* 0x0004c40001347983 */ /* 0x000ee20000300800 */
[----:B------:R-:W-:Y:S02]  /*cc320*/  IADD3 R58, P1, R3, R10, RZ ;  /* 0x0000000a033a7210 */ /* 0x000fe40007f3e0ff */
[----:B------:R-:W-:Y:S02]  /*cc330*/  LOP3.LUT R8, R8, 0xffff, RZ, 0xc0, !PT ;  /* 0x0000ffff08087812 */ /* 0x000fe400078ec0ff */
[----:B------:R-:W-:Y:S02]  /*cc340*/  SHF.R.U32.HI R40, RZ, 0x8, R40 ;  /* 0x00000008ff287819 */ /* 0x000fe40000011628 */
[----:B------:R-:W-:Y:S01]  /*cc350*/  SHF.R.U32.HI R9, RZ, 0x8, R39 ;  /* 0x00000008ff097819 */ /* 0x000fe20000011627 */
[----:B------:R-:W-:Y:S01]  /*cc360*/  IMAD.X R59, R4, 0x1, R7, P1 ;  /* 0x00000001043b7824 */ /* 0x000fe200008e0607 */
[----:B------:R-:W-:Y:S02]  /*cc370*/  PRMT R8, R8, 0x3340, R0 ;  /* 0x0000334008087816 */ /* 0x000fe40000000000 */
[----:B------:R-:W-:-:S02]  /*cc380*/  LOP3.LUT R39, R40, 0xffff, RZ, 0xc0, !PT ;  /* 0x0000ffff28277812 */ /* 0x000fc400078ec0ff */
[----:B------:R-:W-:Y:S01]  /*cc390*/  LOP3.LUT R9, R9, 0xffff, RZ, 0xc0, !PT ;  /* 0x0000ffff09097812 */ /* 0x000fe200078ec0ff */
[----:B------:R-:W-:Y:S03]  /*cc3a0*/  STL.64 [R1+0xda8], R58 ;  /* 0x000da83a01007387 */ /* 0x000fe60000100a00 */
[----:B------:R-:W-:Y:S01]  /*cc3b0*/  PRMT R9, R39, 0x3340, R9 ;  /* 0x0000334027097816 */ /* 0x000fe20000000009 */
[----:B------:R0:W-:Y:S04]  /*cc3c0*/  STL [R1+0x74], R8 ;  /* 0x0000740801007387 */ /* 0x0001e80000100800 */
[----:B------:R-:W-:Y:S01]  /*cc3d0*/  STL [R1+0x28c], R9 ;  /* 0x00028c0901007387 */ /* 0x000fe20000100800 */
[----:B0-----:R-:W-:-:S05]  /*cc3e0*/  LOP3.LUT R8, R45, 0xffff, RZ, 0xc0, !PT ;  /* 0x0000ffff2d087812 */ /* 0x001fca00078ec0ff */
[----:B------:R0:W-:Y:S04]  /*cc3f0*/  STL [R1+0x4cb0], R8 ;  /* 0x004cb00801007387 */ /* 0x0001e80000100800 */
[----:B------:R-:W3:Y:S04]  /*cc400*/  LDL.LU R58, [R1+0x574] ;  /* 0x00057400013a7983 */ /* 0x000ee80000300800 */
[----:B------:R-:W3:Y:S01]  /*cc410*/  LDL.LU R45, [R1+0x430] ;  /* 0x00043000012d7983 */ /* 0x000ee20000300800 */
[----:B0-----:R-:W-:Y:S02]  /*cc420*/  PRMT R8, R8, 0x3340, R0 ;  /* 0x0000334008087816 */ /* 0x001fe40000000000 */
[----:B----4-:R-:W-:-:S02]  /*cc430*/  LOP3.LUT R39, R53, 0xffff, RZ, 0xc0, !PT ;  /* 0x0000ffff35277812 */ /* 0x010fc400078ec0ff */
[----:B--2---:R-:W-:-:S04]  /*cc440*/  LOP3.LUT R40, R57, 0xffff, RZ, 0xc0, !PT ;  /* 0x0000ffff39287812 */ /* 0x004fc800078ec0ff */
[----:B------:R-:W-:-:S04]  /*cc450*/  PRMT R9, R40, 0x3340, R39 ;  /* 0x0000334028097816 */ /* 0x000fc80000000027 */
[----:B------:R-:W-:-:S05]  /*cc460*/  PRMT R8, R9, 0x5410, R8 ;  /* 0x0000541009087816 */ /* 0x000fca0000000008 */
[----:B------:R0:W-:Y:S04]  /*cc470*/  STL [R1+0x4c74], R8 ;  /* 0x004c740801007387 */ /* 0x0001e80000100800 */
[----:B------:R-:W2:Y:S04]  /*cc480*/  LDL.LU R47, [R1+0x4c8] ;  /* 0x0004c800012f7983 */ /* 0x000ea80000300800 */
[----:B------:R-:W4:Y:S04]  /*cc490*/  LDL.LU R59, [R1+0x508] ;  /* 0x00050800013b7983 */ /* 0x000f280000300800 */
[----:B------:R-:W4:Y:S04]  /*cc4a0*/  LDL.LU R53, [R1+0x3e8] ;  /* 0x0003e80001357983 */ /* 0x000f280000300800 */
        /* <DEDUP_REMOVED lines=14> */
[----:B---3--:R-:W-:Y:S02]  /*cc590*/  LOP3.LUT R41, R61, 0xffff, RZ, 0xc0, !PT ;  /* 0x0000ffff3d297812 */ /* 0x008fe400078ec0ff */
[----:B0-----:R-:W-:Y:S02]  /*cc5a0*/  LOP3.LUT R40, R55, 0xffff, RZ, 0xc0, !PT ;  /* 0x0000ffff37287812 */ /* 0x001fe400078ec0ff */
[----:B------:R-:W-:Y:S02]  /*cc5b0*/  LOP3.LUT R39, R52, 0xffff, RZ, 0xc0, !PT ;  /* 0x0000ffff34277812 */ /* 0x000fe400078ec0ff */
[----:B-1----:R-:W-:-:S02]  /*cc5c0*/  PRMT R8, R40, 0x3340, R0 ;  /* 0x0000334028087816 */ /* 0x002fc40000000000 */
        /* <DEDUP_REMOVED lines=13> */
[--C-:B------:R-:W-:Y:S02]  /*cc6a0*/  PRMT R8, R8, 0x3340, R0.reuse ;  /* 0x0000334008087816 */ /* 0x100fe40000000000 */
[----:B------:R-:W-:Y:S02]  /*cc6b0*/  LOP3.LUT R43, R58, 0xffff, RZ, 0xc0, !PT ;  /* 0x0000ffff3a2b7812 */ /* 0x000fe400078ec0ff */
[----:B------:R-:W-:Y:S01]  /*cc6c0*/  LOP3.LUT R45, R45, 0xffff, RZ, 0xc0, !PT ;  /* 0x0000ffff2d2d7812 */ /* 0x000fe200078ec0ff */
[----:B------:R-:W-:Y:S04]  /*cc6d0*/  STL [R1+0x5a4], R9 ;  /* 0x0005a40901007387 */ /* 0x000fe80000100800 */
[----:B------:R0:W-:Y:S04]  /*cc6e0*/  STL [R1+0x84], R8 ;  /* 0x0000840801007387 */ /* 0x0001e80000100800 */
[----:B------:R-:W3:Y:S04]  /*cc6f0*/  LDL.LU R55, [R1+0x23c8] ;  /* 0x0023c80001377983 */ /* 0x000ee80000300800 */
[----:B------:R-:W3:Y:S01]  /*cc700*/  LDL.LU R52, [R1+0x628] ;  /* 0x0006280001347983 */ /* 0x000ee20000300800 */
[----:B0-----:R-:W-:-:S02]  /*cc710*/  PRMT R8, R45, 0x3340, R0 ;  /* 0x000033402d087816 */ /* 0x001fc40000000000 */
[----:B--2---:R-:W-:-:S04]  /*cc720*/  LOP3.LUT R41, R47, 0xffff, RZ, 0xc0, !PT ;  /* 0x0000ffff2f297812 */ /* 0x004fc800078ec0ff */
[----:B------:R-:W-:-:S04]  /*cc730*/  PRMT R9, R43, 0x3340, R41 ;  /* 0x000033402b097816 */ /* 0x000fc80000000029 */
[----:B------:R-:W-:-:S05]  /*cc740*/  PRMT R8, R9, 0x5410, R8 ;  /* 0x0000541009087816 */ /* 0x000fca0000000008 */
[----:B------:R0:W-:Y:S04]  /*cc750*/  STL [R1+0x7d8], R8 ;  /* 0x0007d80801007387 */ /* 0x0001e80000100800 */
[----:B------:R-:W2:Y:S01]  /*cc760*/  LDL.LU R58, [R1+0x1ddc] ;  /* 0x001ddc00013a7983 */ /* 0x000ea20000300800 */
[----:B----4-:R-:W-:Y:S02]  /*cc770*/  LOP3.LUT R40, R59, 0xffff, RZ, 0xc0, !PT ;  /* 0x0000ffff3b287812 */ /* 0x010fe400078ec0ff */
[----:B------:R-:W-:Y:S02]  /*cc780*/  LOP3.LUT R53, R53, 0xffff, RZ, 0xc0, !PT ;  /* 0x0000ffff35357812 */ /* 0x000fe400078ec0ff */
[----:B------:R-:W-:Y:S02]  /*cc790*/  LOP3.LUT R39, R57, 0xffff, RZ, 0xc0, !PT ;  /* 0x0000ffff39277812 */ /* 0x000fe400078ec0ff */
[----:B0-----:R-:W-:-:S02]  /*cc7a0*/  PRMT R8, R53, 0x3340, R0 ;  /* 0x0000334035087816 */ /* 0x001fc40000000000 */
[----:B------:R-:W-:-:S04]  /*cc7b0*/  PRMT R9, R40, 0x3340, R39 ;  /* 0x0000334028097816 */ /* 0x000fc80000000027 */
[----:B------:R-:W-:Y:S02]  /*cc7c0*/  PRMT R47, R9, 0x5410, R8 ;  /* 0x00005410092f7816 */ /* 0x000fe40000000008 */
[----:B------:R-:W-:-:S03]  /*cc7d0*/  IADD3 R8, P1, R3, R34, RZ ;  /* 0x0000002203087210 */ /* 0x000fc60007f3e0ff */
[----:B------:R0:W-:Y:S02]  /*cc7e0*/  STL [R1+0x1f6c], R47 ;  /* 0x001f6c2f01007387 */ /* 0x0001e40000100800 */
[----:B------:R-:W-:Y:S01]  /*cc7f0*/  IMAD.X R9, R4, 0x1, R33, P1 ;  /* 0x0000000104097824 */ /* 0x000fe200008e0621 */
[----:B------:R-:W-:Y:S02]  /*cc800*/  SHF.R.U32.HI R43, RZ, 0x8, R43 ;  /* 0x00000008ff2b7819 */ /* 0x000fe4000001162b */
[----:B------:R-:W-:Y:S01]  /*cc810*/  SHF.R.U32.HI R41, RZ, 0x8, R41 ;  /* 0x00000008ff297819 */ /* 0x000fe20000011629 */
[----:B0-----:R-:W4:Y:S04]  /*cc820*/  LDL.LU R47, [R1+0x560] ;  /* 0x00056000012f7983 */ /* 0x001f280000300800 */
[----:B------:R-:W4:Y:S04]  /*cc830*/  LDL.LU R57, [R1+0x480] ;  /* 0x0004800001397983 */ /* 0x000f280000300800 */
[----:B------:R0:W-:Y:S02]  /*cc840*/  STL.64 [R1+0xd80], R8 ;  /* 0x000d800801007387 */ /* 0x0001e40000100a00 */
[----:B0-----:R-:W-:-:S02]  /*cc850*/  SHF.R.U32.HI R9, RZ, 0x8, R40 ;  /* 0x00000008ff097819 */ /* 0x001fc40000011628 */
[----:B------:R-:W-:Y:S02]  /*cc860*/  SHF.R.U32.HI R8, RZ, 0x8, R39 ;  /* 0x00000008ff087819 */ /* 0x000fe40000011627 */
[----:B------:R-:W-:Y:S02]  /*cc870*/  LOP3.LUT R40, R43, 0xffff, RZ, 0xc0, !PT ;  /* 0x0000ffff2b287812 */ /* 0x000fe400078ec0ff */
[----:B------:R-:W-:Y:S02]  /*cc880*/  LOP3.LUT R39, R41, 0xffff, RZ, 0xc0, !PT ;  /* 0x0000ffff29277812 */ /* 0x000fe400078ec0ff */
[----:B------:R-:W-:Y:S02]  /*cc890*/  LOP3.LUT R9, R9, 0xffff, RZ, 0xc0, !PT ;  /* 0x0000ffff09097812 */ /* 0x000fe400078ec0ff */
[----:B------:R-:W-:Y:S02]  /*cc8a0*/  LOP3.LUT R8, R8, 0xffff, RZ, 0xc0, !PT ;  /* 0x0000ffff08087812 */ /* 0x000fe400078ec0ff */
[----:B------:R-:W-:-:S02]  /*cc8b0*/  PRMT R39, R40, 0x3340, R39 ;  /* 0x0000334028277816 */ /* 0x000fc40000000027 */
[----:B------:R-:W-:-:S03]  /*cc8c0*/  PRMT R8, R9, 0x3340, R8 ;  /* 0x0000334009087816 */ /* 0x000fc60000000008 */
[----:B------:R-:W-:Y:S01]  /*cc8d0*/  STL [R1+0x4e0], R39 ;  /* 0x0004e02701007387 */ /* 0x000fe20000100800 */
[----:B------:R-:W-:-:S03]  /*cc8e0*/  IADD3 R40, P1, R3, R32, RZ ;  /* 0x0000002003287210 */ /* 0x000fc60007f3e0ff */
[----:B------:R0:W-:Y:S02]  /*cc8f0*/  STL [R1+0x288], R8 ;  /* 0x0002880801007387 */ /* 0x0001e40000100800 */
[----:B------:R-:W-:Y:S01]  /*cc900*/  IMAD.X R41, R4, 0x1, R31, P1 ;  /* 0x0000000104297824 */ /* 0x000fe200008e061f */
[----:B0-----:R-:W-:-:S04]  /*cc910*/  SHF.R.U32.HI R8, RZ, 0x8, R53 ;  /* 0x00000008ff087819 */ /* 0x001fc80000011635 */
[----:B------:R-:W-:Y:S01]  /*cc920*/  LOP3.LUT R8, R8, 0xffff, RZ, 0xc0, !PT ;  /* 0x0000ffff08087812 */ /* 0x000fe200078ec0ff */
[----:B------:R-:W-:Y:S03]  /*cc930*/  STL.64 [R1+0xd98], R40 ;  /* 0x000d982801007387 */ /* 0x000fe60000100a00 */
[----:B------:R-:W-:Y:S01]  /*cc940*/  PRMT R8, R8, 0x3340, R0 ;  /* 0x0000334008087816 */ /* 0x000fe20000000000 */
[----:B------:R-:W4:Y:S01]  /*cc950*/  LDL.LU R59, [R1+0x2178] ;  /* 0x00217800013b7983 */ /* 0x000f220000300800 */
[----:B------:R-:W-:-:S03]  /*cc960*/  SHF.R.U32.HI R9, RZ, 0x8, R45 ;  /* 0x00000008ff097819 */ /* 0x000fc6000001162d */
[----:B------:R-:W4:Y:S04]  /*cc970*/  LDL.LU R45, [R1+0x5fc] ;  /* 0x0005fc00012d7983 */ /* 0x000f280000300800 */
[----:B------:R0:W-:Y:S04]  /*cc980*/  STL [R1+0x90], R8 ;  /* 0x0000900801007387 */ /* 0x0001e80000100800 */
[----:B------:R-:W4:Y:S01]  /*cc990*/  LDL.LU R53, [R1+0x1d9c] ;  /* 0x001d9c0001357983 */ /* 0x000f220000300800 */
[----:B------:R-:W-:-:S04]  /*cc9a0*/  LOP3.LUT R9, R9, 0xffff, RZ, 0xc0, !PT ;  /* 0x0000ffff09097812 */ /* 0x000fc800078ec0ff */
[----:B0-----:R-:W-:-:S05]  /*cc9b0*/  PRMT R8, R9, 0x3340, R0 ;  /* 0x0000334009087816 */ /* 0x001fca0000000000 */
[----:B------:R0:W-:Y:S01]  /*cc9c0*/  STL [R1+0x88], R8 ;  /* 0x0000880801007387 */ /* 0x0001e20000100800 */
[----:B---3--:R-:W-:Y:S02]  /*cc9d0*/  LOP3.LUT R40, R55, 0xffff, RZ, 0xc0, !PT ;  /* 0x0000ffff37287812 */ /* 0x008fe400078ec0ff */
[----:B------:R-:W-:-:S04]  /*cc9e0*/  LOP3.LUT R41, R52, 0xffff, RZ, 0xc0, !PT ;  /* 0x0000ffff34297812 */ /* 0x000fc800078ec0ff */
[----:B0-----:R-:W-:Y:S02]  /*cc9f0*/  PRMT R8, R41, 0x3340, R0 ;  /* 0x0000334029087816 */ /* 0x001fe40000000000 */
[----:B------:R-:W-:Y:S02]  /*cca00*/  SHF.R.U32.HI R41, RZ, 0x8, R41 ;  /* 0x00000008ff297819 */ /* 0x000fe40000011629 */
        /* <DEDUP_REMOVED lines=11> */
[----:B------:R-:W-:-:S05]  /*ccac0*/  PRMT R39, R9, 0x3340, R8 ;  /* 0x0000334009277816 */ /* 0x000fca0000000008 */
[----:B------:R0:W-:Y:S04]  /*ccad0*/  STL [R1+0x5a0], R39 ;  /* 0x0005a02701007387 */ /* 0x0001e80000100800 */
[----:B------:R-:W2:Y:S04]  /*ccae0*/  LDL.LU R43, [R1+0x23d4] ;  /* 0x0023d400012b7983 */ /* 0x000ea80000300800 */
[----:B------:R-:W3:Y:S04]  /*ccaf0*/  LDL.LU R61, [R1+0x630] ;  /* 0x00063000013d7983 */ /* 0x000ee80000300800 */
[----:B------:R-:W3:Y:S01]  /*ccb00*/  LDL.LU R55, [R1+0x1de8] ;  /* 0x001de80001377983 */ /* 0x000ee20000300800 */
[----:B----4-:R-:W-:-:S02]  /*ccb10*/  LOP3.LUT R9, R47, 0xffff, RZ, 0xc0, !PT ;  /* 0x0000ffff2f097812 */ /* 0x010fc400078ec0ff */
[----:B------:R-:W-:Y:S02]  /*ccb20*/  LOP3.LUT R8, R57, 0xffff, RZ, 0xc0, !PT ;  /* 0x0000ffff39087812 */ /* 0x000fe400078ec0ff */
[----:B0-----:R-:W-:Y:S02]  /*ccb30*/  SHF.R.U32.HI R39, RZ, 0x8, R9 ;  /* 0x00000008ff277819 */ /* 0x001fe40000011609 */
[--C-:B------:R-:W-:Y:S02]  /*ccb40*/  PRMT R57, R9, 0x3340, R8.reuse ;  /* 0x0000334009397816 */ /* 0x100fe40000000008 */
        /* <DEDUP_REMOVED lines=8> */
[----:B------:R-:W-:-:S03]  /*ccbd0*/  LOP3.LUT R41, R59, 0xffff, RZ, 0xc0, !PT ;  /* 0x0000ffff3b297812 */ /* 0x000fc600078ec0ff */
[----:B------:R-:W4:Y:S01]  /*ccbe0*/  LDL.LU R52, [R1+0x4da0] ;  /* 0x004da00001347983 */ /* 0x000f220000300800 */
[----:B0-----:R-:W-:-:S03]  /*ccbf0*/  LOP3.LUT R40, R45, 0xffff, RZ, 0xc0, !PT ;  /* 0x0000ffff2d287812 */ /* 0x001fc600078ec0ff */
[----:B------:R-:W4:Y:S01]  /*ccc00*/  LDL.LU R58, [R1+0x4d28] ;  /* 0x004d2800013a7983 */ /* 0x000f220000300800 */
[----:B-1----:R-:W-:Y:S02]  /*ccc10*/  PRMT R8, R40, 0x3340, R0 ;  /* 0x0000334028087816 */ /* 0x002fe40000000000 */
[----:B------:R-:W-:-:S04]  /*ccc20*/  LOP3.LUT R39, R53, 0xffff, RZ, 0xc0, !PT ;  /* 0x0000ffff35277812 */ /* 0x000fc800078ec0ff */
[----:B------:R-:W-:-:S04]  /*ccc30*/  PRMT R9, R41, 0x3340, R39 ;  /* 0x0000334029097816 */ /* 0x000fc80000000027 */
[----:B------:R-:W-:-:S05]  /*ccc40*/  PRMT R8, R9, 0x5410, R8 ;  /* 0x0000541009087816 */ /* 0x000fca0000000008 */
[----:B------:R0:W-:Y:S04]  /*ccc50*/  STL [R1+0x1f64], R8 ;  /* 0x001f640801007387 */ /* 0x0001e80000100800 */
[----:B------:R-:W4:Y:S04]  /*ccc60*/  LDL.LU R47, [R1+0x4d5c] ;  /* 0x004d5c00012f7983 */ /* 0x000f280000300800 */
[----:B------:R-:W4:Y:S04]  /*ccc70*/  LDL.LU R45, [R1+0x4da4] ;  /* 0x004da400012d7983 */ /* 0x000f280000300800 */
[----:B------:R-:W4:Y:S01]  /*ccc80*/  LDL.LU R53, [R1+0x4d2c] ;  /* 0x004d2c0001357983 */ /* 0x000f220000300800 */
[----:B0-----:R-:W-:-:S03]  /*ccc90*/  IADD3 R8, P1, R3, R28, RZ ;  /* 0x0000001c03087210 */ /* 0x001fc60007f3e0ff */
[----:B------:R-:W4:Y:S02]  /*ccca0*/  LDL.LU R59, [R1+0x4d64] ;  /* 0x004d6400013b7983 */ /* 0x000f240000300800 */
        /* <DEDUP_REMOVED lines=12> */
[----:B--2---:R-:W-:Y:S02]  /*ccd70*/  LOP3.LUT R41, R43, 0xffff, RZ, 0xc0, !PT ;  /* 0x0000ffff2b297812 */ /* 0x004fe400078ec0ff */
[----:B---3--:R-:W-:Y:S02]  /*ccd80*/  LOP3.LUT R40, R61, 0xffff, RZ, 0xc0, !PT ;  /* 0x0000ffff3d287812 */ /* 0x008fe400078ec0ff */
[----:B------:R-:W-:Y:S02]  /*ccd90*/  LOP3.LUT R39, R55, 0xffff, RZ, 0xc0, !PT ;  /* 0x0000ffff37277812 */ /* 0x000fe400078ec0ff */
[----:B0-----:R-:W-:-:S02]  /*ccda0*/  PRMT R8, R40, 0x3340, R0 ;  /* 0x0000334028087816 */ /* 0x001fc40000000000 */
        /* <DEDUP_REMOVED lines=14> */
[----:B----4-:R-:W-:Y:S01]  /*cce90*/  LOP3.LUT R43, R52, 0xffff, RZ, 0xc0, !PT ;  /* 0x0000ffff342b7812 */ /* 0x010fe200078ec0ff */
[----:B------:R-:W-:Y:S04]  /*ccea0*/  STL [R1+0x4dc], R9 ;  /* 0x0004dc0901007387 */ /* 0x000fe80000100800 */
[----:B------:R0:W-:Y:S04]  /*cceb0*/  STL [R1+0xa0], R8 ;  /* 0x0000a00801007387 */ /* 0x0001e80000100800 */
[----:B------:R-:W2:Y:S01]  /*ccec0*/  LDL.LU R52, [R1+0x4d88] ;  /* 0x004d880001347983 */ /* 0x000ea20000300800 */
[----:B------:R-:W-:-:S03]  /*cced0*/  LOP3.LUT R41, R45, 0xffff, RZ, 0xc0, !PT ;  /* 0x0000ffff2d297812 */ /* 0x000fc600078ec0ff */
[----:B------:R-:W3:Y:S01]  /*ccee0*/  LDL.LU R45, [R1+0x4d20] ;  /* 0x004d2000012d7983 */ /* 0x000ee20000300800 */
[----:B------:R-:W-:-:S03]  /*ccef0*/  LOP3.LUT R55, R53, 0xffff, RZ, 0xc0, !PT ;  /* 0x0000ffff35377812 */ /* 0x000fc600078ec0ff */
[----:B------:R-:W4:Y:S01]  /*ccf00*/  LDL.LU R53, [R1+0x4d44] ;  /* 0x004d440001357983 */ /* 0x000f220000300800 */
[----:B------:R-:W-:Y:S02]  /*ccf10*/  LOP3.LUT R61, R58, 0xffff, RZ, 0xc0, !PT ;  /* 0x0000ffff3a3d7812 */ /* 0x000fe400078ec0ff */
[----:B------:R-:W-:Y:S02]  /*ccf20*/  LOP3.LUT R40, R47, 0xffff, RZ, 0xc0, !PT ;  /* 0x0000ffff2f287812 */ /* 0x000fe400078ec0ff */
[----:B0-----:R-:W-:Y:S02]  /*ccf30*/  PRMT R8, R61, 0x3340, R0 ;  /* 0x000033403d087816 */ /* 0x001fe40000000000 */
[----:B------:R-:W-:Y:S02]  /*ccf40*/  PRMT R9, R43, 0x3340, R40 ;  /* 0x000033402b097816 */ /* 0x000fe40000000028 */
[----:B------:R-:W-:Y:S02]  /*ccf50*/  LOP3.LUT R39, R59, 0xffff, RZ, 0xc0, !PT ;  /* 0x0000ffff3b277812 */ /* 0x000fe400078ec0ff */
[----:B------:R-:W-:-:S02]  /*ccf60*/  PRMT R47, R9, 0x5410, R8 ;  /* 0x00005410092f7816 */ /* 0x000fc40000000008 */
[----:B------:R-:W-:Y:S02]  /*ccf70*/  PRMT R8, R55, 0x3340, R0 ;  /* 0x0000334037087816 */ /* 0x000fe40000000000 */
[----:B------:R-:W-:-:S04]  /*ccf80*/  PRMT R9, R41, 0x3340, R39 ;  /* 0x0000334029097816 */ /* 0x000fc80000000027 */
[----:B------:R-:W-:Y:S01]  /*ccf90*/  PRMT R8, R9, 0x5410, R8 ;  /* 0x0000541009087816 */ /* 0x000fe20000000008 */
[----:B------:R-:W-:Y:S01]  /*ccfa0*/  STL [R1+0x1f54], R47 ;  /* 0x001f542f01007387 */ /* 0x000fe20000100800 */
[----:B------:R-:W-:Y:S02]  /*ccfb0*/  SHF.R.U32.HI R41, RZ, 0x8, R41 ;  /* 0x00000008ff297819 */ /* 0x000fe40000011629 */
[----:B------:R-:W-:Y:S01]  /*ccfc0*/  SHF.R.U32.HI R39, RZ, 0x8, R39 ;  /* 0x00000008ff277819 */ /* 0x000fe20000011627 */
[----:B------:R0:W-:Y:S01]  /*ccfd0*/  STL [R1+0x1f50], R8 ;  /* 0x001f500801007387 */ /* 0x0001e20000100800 */
[----:B------:R-:W-:Y:S02]  /*ccfe0*/  IADD3 R58, P1, R3, R24, RZ ;  /* 0x00000018033a7210 */ /* 0x000fe40007f3e0ff */
[----:B------:R-:W-:Y:S02]  /*ccff0*/  SHF.R.U32.HI R9, RZ, 0x8, R43 ;  /* 0x00000008ff097819 */ /* 0x000fe4000001162b */
[----:B------:R-:W-:Y:S01]  /*cd000*/  LOP3.LUT R39, R39, 0xffff, RZ, 0xc0, !PT ;  /* 0x0000ffff27277812 */ /* 0x000fe200078ec0ff */
[----:B------:R-:W-:Y:S01]  /*cd010*/  IMAD.X R59, R4, 0x1, R23, P1 ;  /* 0x00000001043b7824 */ /* 0x000fe200008e0617 */
[----:B0-----:R-:W-:-:S02]  /*cd020*/  SHF.R.U32.HI R8, RZ, 0x8, R40 ;  /* 0x00000008ff087819 */ /* 0x001fc40000011628 */
[----:B------:R-:W-:Y:S02]  /*cd030*/  LOP3.LUT R40, R41, 0xffff, RZ, 0xc0, !PT ;  /* 0x0000ffff29287812 */ /* 0x000fe400078ec0ff */
[----:B------:R-:W-:Y:S02]  /*cd040*/  LOP3.LUT R9, R9, 0xffff, RZ, 0xc0, !PT ;  /* 0x0000ffff09097812 */ /* 0x000fe400078ec0ff */
[----:B------:R-:W-:Y:S02]  /*cd050*/  LOP3.LUT R8, R8, 0xffff, RZ, 0xc0, !PT ;  /* 0x0000ffff08087812 */ /* 0x000fe400078ec0ff */
[----:B------:R-:W-:Y:S01]  /*cd060*/  PRMT R39, R40, 0x3340, R39 ;  /* 0x0000334028277816 */ /* 0x000fe20000000027 */
[----:B------:R0:W-:Y:S01]  /*cd070*/  STL.64 [R1+0xd58], R58 ;  /* 0x000d583a01007387 */ /* 0x0001e20000100a00 */
[----:B------:R-:W-:-:S03]  /*cd080*/  PRMT R8, R9, 0x3340, R8 ;  /* 0x0000334009087816 */ /* 0x000fc60000000008 */
[----:B0-----:R-:W2:Y:S04]  /*cd090*/  LDL.LU R58, [R1+0x4d94] ;  /* 0x004d9400013a7983 */ /* 0x001ea80000300800 */
[----:B------:R-:W-:Y:S04]  /*cd0a0*/  STL [R1+0x518], R39 ;  /* 0x0005182701007387 */ /* 0x000fe80000100800 */
[----:B------:R-:W2:Y:S04]  /*cd0b0*/  LDL.LU R47, [R1+0x4d24] ;  /* 0x004d2400012f7983 */ /* 0x000ea80000300800 */
[----:B------:R0:W-:Y:S04]  /*cd0c0*/  STL [R1+0x508], R8 ;  /* 0x0005080801007387 */ /* 0x0001e80000100800 */
[----:B------:R-:W2:Y:S01]  /*cd0d0*/  LDL.LU R59, [R1+0x4d4c] ;  /* 0x004d4c00013b7983 */ /* 0x000ea20000300800 */
[----:B------:R-:W-:-:S02]  /*cd0e0*/  SHF.R.U32.HI R9, RZ, 0x8, R55 ;  /* 0x00000008ff097819 */ /* 0x000fc40000011637 */
[----:B------:R-:W-:Y:S02]  /*cd0f0*/  IADD3 R40, P1, R3, R22, RZ ;  /* 0x0000001603287210 */ /* 0x000fe40007f3e0ff */
[----:B0-----:R-:W-:Y:S02]  /*cd100*/  SHF.R.U32.HI R8, RZ, 0x8, R61 ;  /* 0x00000008ff087819 */ /* 0x001fe4000001163d */
[----:B------:R-:W-:Y:S02]  /*cd110*/  LOP3.LUT R9, R9, 0xffff, RZ, 0xc0, !PT ;  /* 0x0000ffff09097812 */ /* 0x000fe400078ec0ff */
[----:B------:R-:W-:Y:S01]  /*cd120*/  LOP3.LUT R8, R8, 0xffff, RZ, 0xc0, !PT ;  /* 0x0000ffff08087812 */ /* 0x000fe200078ec0ff */
[----:B------:R-:W-:-:S03]  /*cd130*/  IMAD.X R41, R4, 0x1, R21, P1 ;  /* 0x0000000104297824 */ /* 0x000fc600008e0615 */
[--C-:B------:R-:W-:Y:S02]  /*cd140*/  PRMT R39, R8, 0x3340, R0.reuse ;  /* 0x0000334008277816 */ /* 0x100fe40000000000 */
[----:B------:R-:W-:Y:S01]  /*cd150*/  PRMT R8, R9, 0x3340, R0 ;  /* 0x0000334009087816 */ /* 0x000fe20000000000 */
[----:B------:R3:W-:Y:S04]  /*cd160*/  STL.64 [R1+0xd68], R40 ;  /* 0x000d682801007387 */ /* 0x0007e80000100a00 */
[----:B------:R4:W-:Y:S04]  /*cd170*/  STL [R1+0xac], R39 ;  /* 0x0000ac2701007387 */ /* 0x0009e80000100800 */
[----:B------:R0:W-:Y:S01]  /*cd180*/  STL [R1+0xb4], R8 ;  /* 0x0000b40801007387 */ /* 0x0001e20000100800 */
[----:B---3--:R-:W-:-:S03]  /*cd190*/  LOP3.LUT R41, R45, 0xffff, RZ, 0xc0, !PT ;  /* 0x0000ffff2d297812 */ /* 0x008fc600078ec0ff */
[----:B------:R-:W3:Y:S01]  /*cd1a0*/  LDL.LU R45, [R1+0x2dc] ;  /* 0x0002dc00012d7983 */ /* 0x000ee20000300800 */
[----:B----4-:R-:W-:-:S03]  /*cd1b0*/  LOP3.LUT R39, R53, 0xffff, RZ, 0xc0, !PT ;  /* 0x0000ffff35277812 */ /* 0x010fc600078ec0ff */
[----:B------:R-:W4:Y:S01]  /*cd1c0*/  LDL.LU R53, [R1+0x278] ;  /* 0x0002780001357983 */ /* 0x000f220000300800 */
[----:B--2---:R-:W-:Y:S02]  /*cd1d0*/  LOP3.LUT R40, R52, 0xffff, RZ, 0xc0, !PT ;  /* 0x0000ffff34287812 */ /* 0x004fe400078ec0ff */
[----:B0-----:R-:W-:Y:S02]  /*cd1e0*/  PRMT R8, R41, 0x3340, R0 ;  /* 0x0000334029087816 */ /* 0x001fe40000000000 */
[----:B------:R-:W-:-:S04]  /*cd1f0*/  PRMT R9, R40, 0x3340, R39 ;  /* 0x0000334028097816 */ /* 0x000fc80000000027 */
[----:B------:R-:W-:-:S05]  /*cd200*/  PRMT R8, R9, 0x5410, R8 ;  /* 0x0000541009087816 */ /* 0x000fca0000000008 */
[----:B------:R0:W-:Y:S02]  /*cd210*/  STL [R1+0x1f48], R8 ;  /* 0x001f480801007387 */ /* 0x0001e40000100800 */
        /* <DEDUP_REMOVED lines=8> */
[----:B------:R-:W-:-:S05]  /*cd2a0*/  IADD3 R8, P1, R3, R18, RZ ;  /* 0x0000001203087210 */ /* 0x000fca0007f3e0ff */
[----:B------:R-:W-:Y:S01]  /*cd2b0*/  IMAD.X R9, R4, 0x1, R17, P1 ;  /* 0x0000000104097824 */ /* 0x000fe200008e0611 */
[----:B------:R-:W-:-:S04]  /*cd2c0*/  SHF.R.U32.HI R4, RZ, 0x8, R41 ;  /* 0x00000008ff047819 */ /* 0x000fc80000011629 */
[----:B------:R-:W-:Y:S01]  /*cd2d0*/  LOP3.LUT R4, R4, 0xffff, RZ, 0xc0, !PT ;  /* 0x0000ffff04047812 */ /* 0x000fe200078ec0ff */
[----:B------:R0:W-:Y:S01]  /*cd2e0*/  STL [R1+0x4d4], R39 ;  /* 0x0004d42701007387 */ /* 0x0001e20000100800 */
[----:B------:R-:W-:Y:S02]  /*cd2f0*/  LOP3.LUT R40, R58, 0xffff, RZ, 0xc0, !PT ;  /* 0x0000ffff3a287812 */ /* 0x000fe400078ec0ff */
[----:B------:R-:W-:Y:S01]  /*cd300*/  PRMT R4, R4, 0x3340, R0 ;  /* 0x0000334004047816 */ /* 0x000fe20000000000 */
[----:B------:R1:W-:Y:S01]  /*cd310*/  STL.64 [R1+0xd60], R8 ;  /* 0x000d600801007387 */ /* 0x0003e20000100a00 */
[----:B0-----:R-:W-:-:S03]  /*cd320*/  LOP3.LUT R39, R59, 0xffff, RZ, 0xc0, !PT ;  /* 0x0000ffff3b277812 */ /* 0x001fc600078ec0ff */
[----:B------:R0:W-:Y:S04]  /*cd330*/  STL [R1+0xc0], R4 ;  /* 0x0000c00401007387 */ /* 0x0001e80000100800 */
[----:B------:R-:W2:Y:S01]  /*cd340*/  LDL.LU R55, [R1+0x2e8] ;  /* 0x0002e80001377983 */ /* 0x000ea20000300800 */
[----:B-1----:R-:W-:Y:S02]  /*cd350*/  LOP3.LUT R9, R47, 0xffff, RZ, 0xc0, !PT ;  /* 0x0000ffff2f097812 */ /* 0x002fe400078ec0ff */
[----:B------:R-:W-:Y:S01]  /*cd360*/  PRMT R8, R40, 0x3340, R39 ;  /* 0x0000334028087816 */ /* 0x000fe20000000027 */
[----:B------:R-:W2:Y:S01]  /*cd370*/  LDL.LU R58, [R1+0x280] ;  /* 0x00028000013a7983 */ /* 0x000ea20000300800 */
[----:B0-----:R-:W-:-:S04]  /*cd380*/  PRMT R4, R9, 0x3340, R0 ;  /* 0x0000334009047816 */ /* 0x001fc80000000000 */
[----:B------:R-:W-:Y:S02]  /*cd390*/  PRMT R4, R8, 0x5410, R4 ;  /* 0x0000541008047816 */ /* 0x000fe40000000004 */
[----:B------:R-:W-:Y:S02]  /*cd3a0*/  SHF.R.U32.HI R40, RZ, 0x8, R40 ;  /* 0x00000008ff287819 */ /* 0x000fe40000011628 */
[----:B------:R-:W-:Y:S01]  /*cd3b0*/  SHF.R.U32.HI R8, RZ, 0x8, R39 ;  /* 0x00000008ff087819 */ /* 0x000fe20000011627 */
[----:B------:R0:W-:Y:S03]  /*cd3c0*/  STL [R1+0x1f38], R4 ;  /* 0x001f380401007387 */ /* 0x0001e60000100800 */
[----:B------:R-:W-:Y:S02]  /*cd3d0*/  LOP3.LUT R8, R8, 0xffff, RZ, 0xc0, !PT ;  /* 0x0000ffff08087812 */ /* 0x000fe400078ec0ff */
[----:B0-----:R-:W-:-:S02]  /*cd3e0*/  SHF.R.U32.HI R4, RZ, 0x8, R9 ;  /* 0x00000008ff047819 */ /* 0x001fc40000011609 */
[----:B------:R-:W-:Y:S02]  /*cd3f0*/  LOP3.LUT R9, R40, 0xffff, RZ, 0xc0, !PT ;  /* 0x0000ffff28097812 */ /* 0x000fe400078ec0ff */
[----:B------:R-:W-:Y:S02]  /*cd400*/  LOP3.LUT R4, R4, 0xffff, RZ, 0xc0, !PT ;  /* 0x0000ffff04047812 */ /* 0x000fe400078ec0ff */
[----:B------:R-:W-:Y:S02]  /*cd410*/  PRMT R8, R9, 0x3340, R8 ;  /* 0x0000334009087816 */ /* 0x000fe40000000008 */
[----:B------:R-:W-:Y:S02]  /*cd420*/  PRMT R4, R4, 0x3340, R0 ;  /* 0x0000334004047816 */ /* 0x000fe40000000000 */
[----:B------:R-:W-:Y:S01]  /*cd430*/  LOP3.LUT R40, R49, 0xffff, RZ, 0xc0, !PT ;  /* 0x0000ffff31287812 */ /* 0x000fe200078ec0ff */
[----:B------:R-:W-:Y:S04]  /*cd440*/  STL [R1+0x4f8], R8 ;  /* 0x0004f80801007387 */ /* 0x000fe80000100800 */
[----:B------:R0:W-:Y:S01]  /*cd450*/  STL [R1+0xb8], R4 ;  /* 0x0000b80401007387 */ /* 0x0001e20000100800 */
[----:B------:R-:W-:Y:S01]  /*cd460*/  VIADD R3, R3, UR6 ;  /* 0x0000000603037c36 */ /* 0x000fe20008000000 */
[----:B------:R-:W-:-:S02]  /*cd470*/  ULDC UR6, c[0x0][0x248] ;  /* 0x0000920000067ab9 */ /* 0x000fc40000000800 */
[----:B------:R-:W2:Y:S01]  /*cd480*/  LDL.LU R49, [R1+0x2c0] ;  /* 0x0002c00001317983 */ /* 0x000ea20000300800 */
[----:B0-----:R-:W-:-:S03]  /*cd490*/  PRMT R4, R40, 0x3340, R0 ;  /* 0x0000334028047816 */ /* 0x001fc60000000000 */
[----:B------:R-:W2:Y:S01]  /*cd4a0*/  LDL.LU R47, [R1+0x258] ;  /* 0x00025800012f7983 */ /* 0x000ea20000300800 */
[----:B------:R-:W-:Y:S02]  /*cd4b0*/  IADD3 R52, P1, R3, R16, RZ ;  /* 0x0000001003347210 */ /* 0x000fe40007f3e0ff */
[----:B---3--:R-:W-:Y:S02]  /*cd4c0*/  LOP3.LUT R39, R45, 0xffff, RZ, 0xc0, !PT ;  /* 0x0000ffff2d277812 */ /* 0x008fe400078ec0ff */
[----:B----4-:R-:W-:-:S04]  /*cd4d0*/  LOP3.LUT R9, R53, 0xffff, RZ, 0xc0, !PT ;  /* 0x0000ffff35097812 */ /* 0x010fc800078ec0ff */
[----:B------:R-:W-:-:S04]  /*cd4e0*/  PRMT R8, R39, 0x3340, R9 ;  /* 0x0000334027087816 */ /* 0x000fc80000000009 */
[----:B------:R-:W-:-:S05]  /*cd4f0*/  PRMT R4, R8, 0x5410, R4 ;  /* 0x0000541008047816 */ /* 0x000fca0000000004 */
[----:B------:R0:W-:Y:S04]  /*cd500*/  STL [R1+0x1f44], R4 ;  /* 0x001f440401007387 */ /* 0x0001e80000100800 */
[----:B------:R-:W3:Y:S04]  /*cd510*/  LDL.LU R59, [R1+0x578] ;  /* 0x00057800013b7983 */ /* 0x000ee80000300800 */
[----:B------:R-:W4:Y:S01]  /*cd520*/  LDL.LU R45, [R1+0x464] ;  /* 0x00046400012d7983 */ /* 0x000f220000300800 */
[----:B0-----:R-:W-:-:S05]  /*cd530*/  SHF.R.S32.HI R4, RZ, 0x1f, R3 ;  /* 0x0000001fff047819 */ /* 0x001fca0000011403 */
[----:B------:R-:W-:-:S05]  /*cd540*/  IMAD.X R53, R4, 0x1, R38, P1 ;  /* 0x0000000104357824 */ /* 0x000fca00008e0626 */
[----:B------:R0:W-:Y:S04]  /*cd550*/  STL.64 [R1+0xd48], R52 ;  /* 0x000d483401007387 */ /* 0x0001e80000100a00 */
[----:B0-----:R-:W4:Y:S04]  /*cd560*/  LDL.LU R52, [R1+0x593c] ;  /* 0x00593c0001347983 */ /* 0x001f280000300800 */
[----:B------:R-:W4:Y:S01]  /*cd570*/  LDL.LU R53, [R1+0x4ec] ;  /* 0x0004ec0001357983 */ /* 0x000f220000300800 */
[----:B------:R-:W-:Y:S02]  /*cd580*/  SHF.R.U32.HI R39, RZ, 0x8, R39 ;  /* 0x00000008ff277819 */ /* 0x000fe40000011627 */
[----:B------:R-:W-:-:S02]  /*cd590*/  SHF.R.U32.HI R9, RZ, 0x8, R9 ;  /* 0x00000008ff097819 */ /* 0x000fc40000011609 */
[----:B------:R-:W-:Y:S02]  /*cd5a0*/  SHF.R.U32.HI R8, RZ, 0x8, R40 ;  /* 0x00000008ff087819 */ /* 0x000fe40000011628 */
[----:B------:R-:W-:Y:S02]  /*cd5b0*/  LOP3.LUT R39, R39, 0xffff, RZ, 0xc0, !PT ;  /* 0x0000ffff27277812 */ /* 0x000fe400078ec0ff */
[----:B------:R-:W-:Y:S02]  /*cd5c0*/  LOP3.LUT R9, R9, 0xffff, RZ, 0xc0, !PT ;  /* 0x0000ffff09097812 */ /* 0x000fe400078ec0ff */
[----:B------:R-:W-:Y:S02]  /*cd5d0*/  LOP3.LUT R8, R8, 0xffff, RZ, 0xc0, !PT ;  /* 0x0000ffff08087812 */ /* 0x000fe400078ec0ff */
[----:B------:R-:W-:Y:S02]  /*cd5e0*/  PRMT R9, R39, 0x3340, R9 ;  /* 0x0000334027097816 */ /* 0x000fe40000000009 */
[----:B------:R-:W-:-:S02]  /*cd5f0*/  PRMT R8, R8, 0x3340, R0 ;  /* 0x0000334008087816 */ /* 0x000fc40000000000 */
[----:B------:R-:W-:Y:S01]  /*cd600*/  LOP3.LUT R40, R50, 0xffff, RZ, 0xc0, !PT ;  /* 0x0000ffff32287812 */ /* 0x000fe200078ec0ff */
[----:B------:R-:W-:Y:S04]  /*cd610*/  STL [R1+0x4c8], R9 ;  /* 0x0004c80901007387 */ /* 0x000fe80000100800 */
[----:B------:R0:W-:Y:S04]  /*cd620*/  STL [R1+0x164], R8 ;  /* 0x0001640801007387 */ /* 0x0001e80000100800 */
[----:B------:R-:W4:Y:S01]  /*cd630*/  LDL.LU R50, [R1+0x5938] ;  /* 0x0059380001327983 */ /* 0x000f220000300800 */
[----:B--2---:R-:W-:-:S02]  /*cd640*/  LOP3.LUT R41, R55, 0xffff, RZ, 0xc0, !PT ;  /* 0x0000ffff37297812 */ /* 0x004fc400078ec0ff */
[----:B------:R-:W-:Y:S02]  /*cd650*/  LOP3.LUT R39, R58, 0xffff, RZ, 0xc0, !PT ;  /* 0x0000ffff3a277812 */ /* 0x000fe400078ec0ff */
[----:B0-----:R-:W-:Y:S02]  /*cd660*/  PRMT R8, R40, 0x3340, R0 ;  /* 0x0000334028087816 */ /* 0x001fe40000000000 */
        /* <DEDUP_REMOVED lines=14> */
[----:B------:R-:W-:Y:S02]  /*cd750*/  LOP3.LUT R43, R49, 0xffff, RZ, 0xc0, !PT ;  /* 0x0000ffff312b7812 */ /* 0x000fe400078ec0ff */
[----:B------:R-:W-:Y:S02]  /*cd760*/  LOP3.LUT R49, R46, 0xffff, RZ, 0xc0, !PT ;  /* 0x0000ffff2e317812 */ /* 0x000fe400078ec0ff */
[----:B------:R-:W-:Y:S01]  /*cd770*/  LOP3.LUT R41, R47, 0xffff, RZ, 0xc0, !PT ;  /* 0x0000ffff2f297812 */ /* 0x000fe200078ec0ff */
[----:B------:R0:W-:Y:S04]  /*cd780*/  STL [R1+0x4c4], R9 ;  /* 0x0004c40901007387 */ /* 0x0001e80000100800 */
[----:B------:R1:W-:Y:S04]  /*cd790*/  STL [R1+0xcc], R8 ;  /* 0x0000cc0801007387 */ /* 0x0003e80000100800 */
[----:B------:R-:W2:Y:S01]  /*cd7a0*/  LDL.LU R61, [R1+0x260] ;  /* 0x00026000013d7983 */ /* 0x000ea20000300800 */
[----:B0-----:R-:W-:-:S02]  /*cd7b0*/  PRMT R9, R43, 0x3340, R41 ;  /* 0x000033402b097816 */ /* 0x001fc40000000029 */
[----:B-1----:R-:W-:-:S04]  /*cd7c0*/  PRMT R8, R49, 0x3340, R0 ;  /* 0x0000334031087816 */ /* 0x002fc80000000000 */
[----:B------:R-:W-:-:S05]  /*cd7d0*/  PRMT R46, R9, 0x5410, R8 ;  /* 0x00005410092e7816 */ /* 0x000fca0000000008 */
[----:B------:R0:W-:Y:S02]  /*cd7e0*/  STL [R1+0x1f30], R46 ;  /* 0x001f302e01007387 */ /* 0x0001e40000100800 */
[----:B0-----:R-:W-:-:S05]  /*cd7f0*/  IADD3 R46, P1, R3, R14, RZ ;  /* 0x0000000e032e7210 */ /* 0x001fca0007f3e0ff */
[----:B------:R-:W-:Y:S01]  /*cd800*/  IMAD.X R47, R4, 0x1, R13, P1 ;  /* 0x00000001042f7824 */ /* 0x000fe200008e060d */
[----:B---3--:R-:W-:Y:S02]  /*cd810*/  LOP3.LUT R40, R59, 0xffff, RZ, 0xc0, !PT ;  /* 0x0000ffff3b287812 */ /* 0x008fe400078ec0ff */
[----:B----4-:R-:W-:-:S04]  /*cd820*/  LOP3.LUT R45, R45, 0xffff, RZ, 0xc0, !PT ;  /* 0x0000ffff2d2d7812 */ /* 0x010fc800078ec0ff */
[----:B------:R-:W-:Y:S02]  /*cd830*/  PRMT R8, R45, 0x3340, R0 ;  /* 0x000033402d087816 */ /* 0x000fe40000000000 */
[----:B------:R-:W-:-:S04]  /*cd840*/  LOP3.LUT R39, R53, 0xffff, RZ, 0xc0, !PT ;  /* 0x0000ffff35277812 */ /* 0x000fc800078ec0ff */
[----:B------:R-:W-:-:S04]  /*cd850*/  PRMT R9, R40, 0x3340, R39 ;  /* 0x0000334028097816 */ /* 0x000fc80000000027 */
[----:B------:R-:W-:-:S05]  /*cd860*/  PRMT R8, R9, 0x5410, R8 ;  /* 0x0000541009087816 */ /* 0x000fca0000000008 */
[----:B------:R-:W-:Y:S04]  /*cd870*/  STL [R1+0x1f2c], R8 ;  /* 0x001f2c0801007387 */ /* 0x000fe80000100800 */
[----:B------:R-:W3:Y:S04]  /*cd880*/  LDL.LU R55, [R1+0x57c] ;  /* 0x00057c0001377983 */ /* 0x000ee80000300800 */
[----:B------:R-:W4:Y:S04]  /*cd890*/  LDL.LU R53, [R1+0x46c] ;  /* 0x00046c0001357983 */ /* 0x000f280000300800 */
[----:B------:R0:W-:Y:S01]  /*cd8a0*/  STL.64 [R1+0xd30], R46 ;  /* 0x000d302e01007387 */ /* 0x0001e20000100a00 */
[----:B------:R-:W-:-:S03]  /*cd8b0*/  SHF.R.U32.HI R9, RZ, 0x8, R43 ;  /* 0x00000008ff097819 */ /* 0x000fc6000001162b */
[----:B0-----:R-:W3:Y:S04]  /*cd8c0*/  LDL.LU R46, [R1+0x4f4] ;  /* 0x0004f400012e7983 */ /* 0x001ee80000300800 */
[----:B------:R-:W3:Y:S04]  /*cd8d0*/  LDL.LU R58, [R1+0x564] ;  /* 0x00056400013a7983 */ /* 0x000ee80000300800 */
[----:B------:R-:W3:Y:S04]  /*cd8e0*/  LDL.LU R47, [R1+0x428] ;  /* 0x00042800012f7983 */ /* 0x000ee80000300800 */
[----:B------:R-:W3:Y:S04]  /*cd8f0*/  LDL.LU R59, [R1+0x4c0] ;  /* 0x0004c000013b7983 */ /* 0x000ee80000300800 */
[----:B------:R-:W3:Y:S01]  /*cd900*/  LDL.LU R43, [R1+0x2c8] ;  /* 0x0002c800012b7983 */ /* 0x000ee20000300800 */
        /* <DEDUP_REMOVED lines=8> */
[----:B------:R-:W-:Y:S02]  /*cd990*/  PRMT R39, R9, 0x3340, R8 ;  /* 0x0000334009277816 */ /* 0x000fe40000000008 */
[----:B------:R-:W-:Y:S01]  /*cd9a0*/  IADD3 R8, P1, R3, R12, RZ ;  /* 0x0000000c03087210 */ /* 0x000fe20007f3e0ff */
[----:B------:R-:W-:Y:S02]  /*cd9b0*/  IMAD.MOV.U32 R41, RZ, RZ, R49 ;  /* 0x000000ffff297224 */ /* 0x000fe400078e0031 */
[----:B------:R-:W3:Y:S02]  /*cd9c0*/  LDL.LU R49, [R1+0x5934] ;  /* 0x0059340001317983 */ /* 0x000ee40000300800 */
[----:B------:R-:W-:Y:S02]  /*cd9d0*/  IMAD.X R9, R4, 0x1, R11, P1 ;  /* 0x0000000104097824 */ /* 0x000fe400008e060b */
[----:B------:R-:W-:Y:S04]  /*cd9e0*/  STL [R1+0x490], R40 ;  /* 0x0004902801007387 */ /* 0x000fe80000100800 */
[----:B------:R-:W-:Y:S04]  /*cd9f0*/  STL [R1+0x48c], R39 ;  /* 0x00048c2701007387 */ /* 0x000fe80000100800 */
[----:B------:R0:W-:Y:S02]  /*cda00*/  STL.64 [R1+0xd38], R8 ;  /* 0x000d380801007387 */ /* 0x0001e40000100a00 */
[----:B0-----:R-:W-:-:S04]  /*cda10*/  SHF.R.U32.HI R8, RZ, 0x8, R41 ;  /* 0x00000008ff087819 */ /* 0x001fc80000011629 */
[----:B------:R-:W-:-:S04]  /*cda20*/  LOP3.LUT R8, R8, 0xffff, RZ, 0xc0, !PT ;  /* 0x0000ffff08087812 */ /* 0x000fc800078ec0ff */
[----:B------:R-:W-:Y:S02]  /*cda30*/  PRMT R39, R8, 0x3340, R0 ;  /* 0x0000334008277816 */ /* 0x000fe40000000000 */
[----:B--2---:R-:W-:-:S03]  /*cda40*/  LOP3.LUT R8, R61, 0xffff, RZ, 0xc0, !PT ;  /* 0x0000ffff3d087812 */ /* 0x004fc600078ec0ff */
[----:B------:R0:W-:Y:S02]  /*cda50*/  STL [R1+0xd0], R39 ;  /* 0x0000d02701007387 */ /* 0x0001e40000100800 */
[----:B0-----:R-:W-:Y:S02]  /*cda60*/  SHF.R.U32.HI R39, RZ, 0x8, R45 ;  /* 0x00000008ff277819 */ /* 0x001fe4000001162d */
[----:B----4-:R-:W-:Y:S02]  /*cda70*/  LOP3.LUT R53, R53, 0xffff, RZ, 0xc0, !PT ;  /* 0x0000ffff35357812 */ /* 0x010fe400078ec0ff */
[----:B---3--:R-:W-:Y:S02]  /*cda80*/  LOP3.LUT R41, R46, 0xffff, RZ, 0xc0, !PT ;  /* 0x0000ffff2e297812 */ /* 0x008fe400078ec0ff */
[----:B------:R-:W-:-:S04]  /*cda90*/  LOP3.LUT R9, R43, 0xffff, RZ, 0xc0, !PT ;  /* 0x0000ffff2b097812 */ /* 0x000fc800078ec0ff */
[----:B------:R-:W-:Y:S02]  /*cdaa0*/  SHF.R.U32.HI R40, RZ, 0x8, R9 ;  /* 0x00000008ff287819 */ /* 0x000fe40000011609 */
[--C-:B------:R-:W-:Y:S02]  /*cdab0*/  PRMT R45, R9, 0x3340, R8.reuse ;  /* 0x00003340092d7816 */ /* 0x100fe40000000008 */
[----:B------:R-:W-:Y:S02]  /*cdac0*/  SHF.R.U32.HI R9, RZ, 0x8, R8 ;  /* 0x00000008ff097819 */ /* 0x000fe40000011608 */
[----:B------:R-:W-:Y:S02]  /*cdad0*/  LOP3.LUT R8, R39, 0xffff, RZ, 0xc0, !PT ;  /* 0x0000ffff27087812 */ /* 0x000fe400078ec0ff */
[----:B------:R-:W-:Y:S02]  /*cdae0*/  LOP3.LUT R39, R40, 0xffff, RZ, 0xc0, !PT ;  /* 0x0000ffff28277812 */ /* 0x000fe400078ec0ff */
[----:B------:R-:W-:-:S02]  /*cdaf0*/  LOP3.LUT R9, R9, 0xffff, RZ, 0xc0, !PT ;  /* 0x0000ffff09097812 */ /* 0x000fc400078ec0ff */
[----:B------:R-:W-:Y:S02]  /*cdb00*/  PRMT R40, R8, 0x3340, R0 ;  /* 0x0000334008287816 */ /* 0x000fe40000000000 */
[----:B------:R-:W-:Y:S02]  /*cdb10*/  PRMT R8, R39, 0x3340, R9 ;  /* 0x0000334027087816 */ /* 0x000fe40000000009 */
[----:B------:R-:W-:Y:S01]  /*cdb20*/  LOP3.LUT R43, R55, 0xffff, RZ, 0xc0, !PT ;  /* 0x0000ffff372b7812 */ /* 0x000fe200078ec0ff */
[----:B------:R-:W-:Y:S03]  /*cdb30*/  STL [R1+0xd8], R40 ;  /* 0x0000d82801007387 */ /* 0x000fe60000100800 */
[----:B------:R-:W-:Y:S01]  /*cdb40*/  PRMT R9, R43, 0x3340, R41 ;  /* 0x000033402b097816 */ /* 0x000fe20000000029 */
[----:B------:R0:W-:Y:S01]  /*cdb50*/  STL [R1+0x2020], R8 ;  /* 0x0020200801007387 */ /* 0x0001e20000100800 */
[----:B------:R-:W-:-:S03]  /*cdb60*/  LOP3.LUT R39, R59, 0xffff, RZ, 0xc0, !PT ;  /* 0x0000ffff3b277812 */ /* 0x000fc600078ec0ff */
[----:B------:R-:W2:Y:S01]  /*cdb70*/  LDL.LU R46, [R1+0x4c68] ;  /* 0x004c6800012e7983 */ /* 0x000ea20000300800 */
[----:B0-----:R-:W-:-:S04]  /*cdb80*/  PRMT R8, R53, 0x3340, R0 ;  /* 0x0000334035087816 */ /* 0x001fc80000000000 */
[----:B------:R-:W-:Y:S02]  /*cdb90*/  PRMT R8, R9, 0x5410, R8 ;  /* 0x0000541009087816 */ /* 0x000fe40000000008 */
[----:B------:R-:W-:Y:S02]  /*cdba0*/  LOP3.LUT R40, R58, 0xffff, RZ, 0xc0, !PT ;  /* 0x0000ffff3a287812 */ /* 0x000fe400078ec0ff */
[----:B------:R-:W3:Y:S04]  /*cdbb0*/  LDL.LU R58, [R1+0x1d7c] ;  /* 0x001d7c00013a7983 */ /* 0x000ee80000300800 */
[----:B------:R0:W-:Y:S04]  /*cdbc0*/  STL [R1+0x1f20], R8 ;  /* 0x001f200801007387 */ /* 0x0001e80000100800 */
[----:B------:R-:W4:Y:S01]  /*cdbd0*/  LDL.LU R59, [R1+0x1e28] ;  /* 0x001e2800013b7983 */ /* 0x000f220000300800 */
[----:B------:R-:W-:-:S02]  /*cdbe0*/  LOP3.LUT R47, R47, 0xffff, RZ, 0xc0, !PT ;  /* 0x0000ffff2f2f7812 */ /* 0x000fc400078ec0ff */
[----:B------:R-:W-:Y:S02]  /*cdbf0*/  PRMT R9, R40, 0x3340, R39 ;  /* 0x0000334028097816 */ /* 0x000fe40000000027 */
[----:B0-----:R-:W-:-:S04]  /*cdc00*/  PRMT R8, R47, 0x3340, R0 ;  /* 0x000033402f087816 */ /* 0x001fc80000000000 */
[----:B------:R-:W-:Y:S02]  /*cdc10*/  PRMT R55, R9, 0x5410, R8 ;  /* 0x0000541009377816 */ /* 0x000fe40000000008 */
        /* <DEDUP_REMOVED lines=9> */
[----:B------:R-:W-:Y:S01]  /*cdcb0*/  SHF.R.U32.HI R8, RZ, 0x8, R41 ;  /* 0x00000008ff087819 */ /* 0x000fe20000011629 */
[----:B------:R-:W4:Y:S01]  /*cdcc0*/  LDL.LU R43, [R1+0x4c6c] ;  /* 0x004c6c00012b7983 */ /* 0x000f220000300800 */
[----:B------:R-:W-:Y:S02]  /*cdcd0*/  LOP3.LUT R9, R9, 0xffff, RZ, 0xc0, !PT ;  /* 0x0000ffff09097812 */ /* 0x000fe400078ec0ff */
[----:B------:R-:W-:Y:S02]  /*cdce0*/  LOP3.LUT R8, R8, 0xffff, RZ, 0xc0, !PT ;  /* 0x0000ffff08087812 */ /* 0x000fe400078ec0ff */
[----:B------:R-:W-:Y:S02]  /*cdcf0*/  PRMT R39, R40, 0x3340, R39 ;  /* 0x0000334028277816 */ /* 0x000fe40000000027 */
[----:B------:R-:W-:-:S03]  /*cdd00*/  PRMT R8, R9, 0x3340, R8 ;  /* 0x0000334009087816 */ /* 0x000fc60000000008 */
[----:B------:R-:W-:Y:S01]  /*cdd10*/  STL [R1+0x488], R39 ;  /* 0x0004882701007387 */ /* 0x000fe20000100800 */
[----:B------:R-:W-:-:S03]  /*cdd20*/  IADD3 R40, P1, R3, R6, RZ ;  /* 0x0000000603287210 */ /* 0x000fc60007f3e0ff */
[----:B------:R-:W4:Y:S04]  /*cdd30*/  LDL.LU R55, [R1+0x1d8c] ;  /* 0x001d8c0001377983 */ /* 0x000f280000300800 */
[----:B------:R0:W-:Y:S01]  /*cdd40*/  STL [R1+0x278], R8 ;  /* 0x0002780801007387 */ /* 0x0001e20000100800 */
[----:B------:R-:W-:-:S03]  /*cdd50*/  SHF.R.U32.HI R9, RZ, 0x8, R47 ;  /* 0x00000008ff097819 */ /* 0x000fc6000001162f */
[----:B------:R-:W4:Y:S01]  /*cdd60*/  LDL.LU R61, [R1+0x1e2c] ;  /* 0x001e2c00013d7983 */ /* 0x000f220000300800 */
[----:B0-----:R-:W-:Y:S01]  /*cdd70*/  SHF.R.U32.HI R8, RZ, 0x8, R53 ;  /* 0x00000008ff087819 */ /* 0x001fe20000011635 */
[----:B------:R-:W-:Y:S01]  /*cdd80*/  IMAD.X R41, R4, 0x1, R5, P1 ;  /* 0x0000000104297824 */ /* 0x000fe200008e0605 */
[----:B------:R-:W-:Y:S01]  /*cdd90*/  LOP3.LUT R9, R9, 0xffff, RZ, 0xc0, !PT ;  /* 0x0000ffff09097812 */ /* 0x000fe200078ec0ff */
[----:B------:R-:W4:Y:S01]  /*cdda0*/  LDL.LU R47, [R1+0x568] ;  /* 0x00056800012f7983 */ /* 0x000f220000300800 */
[----:B------:R-:W-:-:S04]  /*cddb0*/  LOP3.LUT R8, R8, 0xffff, RZ, 0xc0, !PT ;  /* 0x0000ffff08087812 */ /* 0x000fc800078ec0ff */
[--C-:B------:R-:W-:Y:S01]  /*cddc0*/  PRMT R39, R8, 0x3340, R0.reuse ;  /* 0x0000334008277816 */ /* 0x100fe20000000000 */
[----:B------:R2:W-:Y:S01]  /*cddd0*/  STL.64 [R1+0xd28], R40 ;  /* 0x000d282801007387 */ /* 0x0005e20000100a00 */
[----:B------:R-:W-:-:S03]  /*cdde0*/  PRMT R8, R9, 0x3340, R0 ;  /* 0x0000334009087816 */ /* 0x000fc60000000000 */
[----:B------:R-:W4:Y:S04]  /*cddf0*/  LDL.LU R53, [R1+0x4d0] ;  /* 0x0004d00001357983 */ /* 0x000f280000300800 */
[----:B------:R-:W-:Y:S04]  /*cde00*/  STL [R1+0xec], R39 ;  /* 0x0000ec2701007387 */ /* 0x000fe80000100800 */
[----:B------:R0:W-:Y:S01]  /*cde10*/  STL [R1+0xf0], R8 ;  /* 0x0000f00801007387 */ /* 0x0001e20000100800 */
[----:B--2---:R-:W-:Y:S02]  /*cde20*/  LOP3.LUT R41, R46, 0xffff, RZ, 0xc0, !PT ;  /* 0x0000ffff2e297812 */ /* 0x004fe400078ec0ff */
[----:B---3--:R-:W-:-:S02]  /*cde30*/  LOP3.LUT R40, R58, 0xffff, RZ, 0xc0, !PT ;  /* 0x0000ffff3a287812 */ /* 0x008fc400078ec0ff */
[----:B------:R-:W-:Y:S02]  /*cde40*/  IADD3 R58, P1, R3, R36, RZ ;  /* 0x00000024033a7210 */ /* 0x000fe40007f3e0ff */
[----:B0-----:R-:W-:Y:S02]  /*cde50*/  PRMT R8, R40, 0x3340, R0 ;  /* 0x0000334028087816 */ /* 0x001fe40000000000 */
[----:B----4-:R-:W-:-:S04]  /*cde60*/  LOP3.LUT R39, R59, 0xffff, RZ, 0xc0, !PT ;  /* 0x0000ffff3b277812 */ /* 0x010fc800078ec0ff */
[----:B------:R-:W-:Y:S01]  /*cde70*/  PRMT R9, R41, 0x3340, R39 ;  /* 0x0000334029097816 */ /* 0x000fe20000000027 */
[----:B------:R-:W-:-:S03]  /*cde80*/  IMAD.X R59, R4, 0x1, R35, P1 ;  /* 0x00000001043b7824 */ /* 0x000fc600008e0623 */
[----:B------:R-:W-:-:S05]  /*cde90*/  PRMT R8, R9, 0x5410, R8 ;  /* 0x0000541009087816 */ /* 0x000fca0000000008 */
[----:B------:R-:W-:Y:S04]  /*cdea0*/  STL [R1+0x1f18], R8 ;  /* 0x001f180801007387 */ /* 0x000fe80000100800 */
[----:B------:R-:W2:Y:S04]  /*cdeb0*/  LDL.LU R46, [R1+0x23bc] ;  /* 0x0023bc00012e7983 */ /* 0x000ea80000300800 */
[----:B------:R0:W-:Y:S04]  /*cdec0*/  STL.64 [R1+0xd18], R58 ;  /* 0x000d183a01007387 */ /* 0x0001e80000100a00 */
[----:B0-----:R-:W3:Y:S04]  /*cded0*/  LDL.LU R58, [R1+0x624] ;  /* 0x00062400013a7983 */ /* 0x001ee80000300800 */
        /* <DEDUP_REMOVED lines=9> */
[----:B------:R-:W-:Y:S02]  /*cdf70*/  LOP3.LUT R40, R43, 0xffff, RZ, 0xc0, !PT ;  /* 0x0000ffff2b287812 */ /* 0x000fe400078ec0ff */
[----:B------:R-:W-:Y:S01]  /*cdf80*/  LOP3.LUT R55, R55, 0xffff, RZ, 0xc0, !PT ;  /* 0x0000ffff37377812 */ /* 0x000fe200078ec0ff */
[----:B------:R0:W-:Y:S01]  /*cdf90*/  STL [R1+0x484], R9 ;  /* 0x0004840901007387 */ /* 0x0001e20000100800 */
[----:B------:R-:W-:-:S03]  /*cdfa0*/  LOP3.LUT R39, R61, 0xffff, RZ, 0xc0, !PT ;  /* 0x0000ffff3d277812 */ /* 0x000fc600078ec0ff */
[----:B------:R1:W-:Y:S01]  /*cdfb0*/  STL [R1+0xf4], R8 ;  /* 0x0000f40801007387 */ /* 0x0003e20000100800 */
[----:B0-----:R-:W-:Y:S02]  /*cdfc0*/  PRMT R9, R40, 0x3340, R39 ;  /* 0x0000334028097816 */ /* 0x001fe40000000027 */
[----:B-1----:R-:W-:Y:S02]  /*cdfd0*/  PRMT R8, R55, 0x3340, R0 ;  /* 0x0000334037087816 */ /* 0x002fe40000000000 */
[----:B------:R-:W-:Y:S02]  /*cdfe0*/  LOP3.LUT R61, R47, 0xffff, RZ, 0xc0, !PT ;  /* 0x0000ffff2f3d7812 */ /* 0x000fe400078ec0ff */
[----:B------:R-:W-:Y:S02]  /*cdff0*/  PRMT R8, R9, 0x5410, R8 ;  /* 0x0000541009087816 */ /* 0x000fe40000000008 */
[----:B------:R-:W-:-:S03]  /*ce000*/  LOP3.LUT R53, R53, 0xffff, RZ, 0xc0, !PT ;  /* 0x0000ffff35357812 */ /* 0x000fc600078ec0ff */
[----:B------:R0:W-:Y:S01]  /*ce010*/  STL [R1+0x1ed8], R8 ;  /* 0x001ed80801007387 */ /* 0x0001e20000100800 */
[----:B------:R-:W-:Y:S02]  /*ce020*/  SHF.R.U32.HI R9, RZ, 0x8, R40 ;  /* 0x00000008ff097819 */ /* 0x000fe40000011628 */
[----:B------:R-:W-:Y:S01]  /*ce030*/  SHF.R.U32.HI R40, RZ, 0x8, R61 ;  /* 0x00000008ff287819 */ /* 0x000fe2000001163d */
[----:B------:R-:W4:Y:S01]  /*ce040*/  LDL.LU R43, [R1+0x4d9c] ;  /* 0x004d9c00012b7983 */ /* 0x000f220000300800 */
[----:B------:R-:W-:Y:S02]  /*ce050*/  SHF.R.U32.HI R41, RZ, 0x8, R39 ;  /* 0x00000008ff297819 */ /* 0x000fe40000011627 */
[----:B0-----:R-:W-:Y:S01]  /*ce060*/  SHF.R.U32.HI R8, RZ, 0x8, R53 ;  /* 0x00000008ff087819 */ /* 0x001fe20000011635 */
[----:B------:R-:W4:Y:S01]  /*ce070*/  LDL.LU R47, [R1+0x4dd4] ;  /* 0x004dd400012f7983 */ /* 0x000f220000300800 */
[----:B------:R-:W-:Y:S02]  /*ce080*/  LOP3.LUT R40, R40, 0xffff, RZ, 0xc0, !PT ;  /* 0x0000ffff28287812 */ /* 0x000fe400078ec0ff */
[----:B------:R-:W-:-:S02]  /*ce090*/  LOP3.LUT R39, R8, 0xffff, RZ, 0xc0, !PT ;  /* 0x0000ffff08277812 */ /* 0x000fc400078ec0ff */
[----:B------:R-:W-:Y:S02]  /*ce0a0*/  LOP3.LUT R9, R9, 0xffff, RZ, 0xc0, !PT ;  /* 0x0000ffff09097812 */ /* 0x000fe400078ec0ff */
[----:B------:R-:W-:Y:S02]  /*ce0b0*/  LOP3.LUT R8, R41, 0xffff, RZ, 0xc0, !PT ;  /* 0x0000ffff29087812 */ /* 0x000fe400078ec0ff */
        /* <DEDUP_REMOVED lines=8> */
[----:B----4-:R-:W-:Y:S02]  /*ce140*/  LOP3.LUT R39, R59, 0xffff, RZ, 0xc0, !PT ;  /* 0x0000ffff3b277812 */ /* 0x010fe400078ec0ff */
[----:B0-----:R-:W-:Y:S01]  /*ce150*/  PRMT R8, R40, 0x3340, R0 ;  /* 0x0000334028087816 */ /* 0x001fe20000000000 */
[----:B------:R-:W4:Y:S01]  /*ce160*/  LDL.LU R59, [R1+0x4dd8] ;  /* 0x004dd800013b7983 */ /* 0x000f220000300800 */
[----:B------:R-:W-:-:S04]  /*ce170*/  PRMT R9, R41, 0x3340, R39 ;  /* 0x0000334029097816 */ /* 0x000fc80000000027 */
[----:B------:R-:W-:Y:S02]  /*ce180*/  PRMT R9, R9, 0x5410, R8 ;  /* 0x0000541009097816 */ /* 0x000fe40000000008 */
[----:B------:R-:W-:-:S03]  /*ce190*/  IADD3 R8, P1, R3, R34, RZ ;  /* 0x0000002203087210 */ /* 0x000fc60007f3e0ff */
[----:B------:R0:W-:Y:S02]  /*ce1a0*/  STL [R1+0x1eb8], R9 ;  /* 0x001eb80901007387 */ /* 0x0001e40000100800 */
[----:B0-----:R-:W-:-:S05]  /*ce1b0*/  IMAD.X R9, R4, 0x1, R33, P1 ;  /* 0x0000000104097824 */ /* 0x001fca00008e0621 */
[----:B------:R0:W-:Y:S02]  /*ce1c0*/  STL.64 [R1+0xd10], R8 ;  /* 0x000d100801007387 */ /* 0x0001e40000100a00 */
[----:B0-----:R-:W-:Y:S02]  /*ce1d0*/  SHF.R.U32.HI R8, RZ, 0x8, R40 ;  /* 0x00000008ff087819 */ /* 0x001fe40000011628 */
[----:B------:R-:W2:Y:S01]  /*ce1e0*/  LDL.LU R40, [R1+0x4e10] ;  /* 0x004e100001287983 */ /* 0x000ea20000300800 */
[----:B------:R-:W-:Y:S02]  /*ce1f0*/  SHF.R.U32.HI R41, RZ, 0x8, R41 ;  /* 0x00000008ff297819 */ /* 0x000fe40000011629 */
[----:B------:R-:W-:Y:S02]  /*ce200*/  SHF.R.U32.HI R9, RZ, 0x8, R39 ;  /* 0x00000008ff097819 */ /* 0x000fe40000011627 */
[----:B------:R-:W-:Y:S02]  /*ce210*/  LOP3.LUT R39, R41, 0xffff, RZ, 0xc0, !PT ;  /* 0x0000ffff29277812 */ /* 0x000fe400078ec0ff */
[----:B------:R-:W-:-:S02]  /*ce220*/  LOP3.LUT R9, R9, 0xffff, RZ, 0xc0, !PT ;  /* 0x0000ffff09097812 */ /* 0x000fc400078ec0ff */
[----:B------:R-:W-:Y:S02]  /*ce230*/  LOP3.LUT R8, R8, 0xffff, RZ, 0xc0, !PT ;  /* 0x0000ffff08087812 */ /* 0x000fe400078ec0ff */
[----:B------:R-:W-:Y:S02]  /*ce240*/  PRMT R9, R39, 0x3340, R9 ;  /* 0x0000334027097816 */ /* 0x000fe40000000009 */
[--C-:B------:R-:W-:Y:S02]  /*ce250*/  PRMT R8, R8, 0x3340, R0.reuse ;  /* 0x0000334008087816 */ /* 0x100fe40000000000 */
[----:B------:R-:W-:Y:S02]  /*ce260*/  LOP3.LUT R43, R43, 0xffff, RZ, 0xc0, !PT ;  /* 0x0000ffff2b2b7812 */ /* 0x000fe400078ec0ff */
[----:B------:R-:W-:Y:S01]  /*ce270*/  LOP3.LUT R39, R47, 0xffff, RZ, 0xc0, !PT ;  /* 0x0000ffff2f277812 */ /* 0x000fe200078ec0ff */
[----:B------:R-:W-:Y:S04]  /*ce280*/  STL [R1+0x47c], R9 ;  /* 0x00047c0901007387 */ /* 0x000fe80000100800 */
[----:B------:R0:W-:Y:S04]  /*ce290*/  STL [R1+0x100], R8 ;  /* 0x0001000801007387 */ /* 0x0001e80000100800 */
[----:B------:R-:W4:Y:S01]  /*ce2a0*/  LDL.LU R47, [R1+0x4dfc] ;  /* 0x004dfc00012f7983 */ /* 0x000f220000300800 */
[----:B0-----:R-:W-:-:S02]  /*ce2b0*/  PRMT R8, R43, 0x3340, R0 ;  /* 0x000033402b087816 */ /* 0x001fc40000000000 */
[----:B--2---:R-:W-:-:S04]  /*ce2c0*/  LOP3.LUT R40, R40, 0xffff, RZ, 0xc0, !PT ;  /* 0x0000ffff28287812 */ /* 0x004fc800078ec0ff */
        /* <DEDUP_REMOVED lines=13> */
[----:B------:R-:W-:Y:S02]  /*ce3a0*/  PRMT R8, R39, 0x3340, R9 ;  /* 0x0000334027087816 */ /* 0x000fe40000000009 */
[----:B------:R-:W-:Y:S01]  /*ce3b0*/  LOP3.LUT R41, R46, 0xffff, RZ, 0xc0, !PT ;  /* 0x0000ffff2e297812 */ /* 0x000fe200078ec0ff */
[----:B------:R4:W-:Y:S01]  /*ce3c0*/  STL [R1+0xf8], R40 ;  /* 0x0000f82801007387 */ /* 0x0009e20000100800 */
[----:B---3--:R-:W-:-:S03]  /*ce3d0*/  LOP3.LUT R39, R58, 0xffff, RZ, 0xc0, !PT ;  /* 0x0000ffff3a277812 */ /* 0x008fc600078ec0ff */
[----:B------:R0:W-:Y:S04]  /*ce3e0*/  STL [R1+0x478], R8 ;  /* 0x0004780801007387 */ /* 0x0001e80000100800 */
[----:B------:R-:W2:Y:S01]  /*ce3f0*/  LDL.LU R58, [R1+0x4dc4] ;  /* 0x004dc400013a7983 */ /* 0x000ea20000300800 */
[----:B----4-:R-:W-:-:S03]  /*ce400*/  LOP3.LUT R40, R59, 0xffff, RZ, 0xc0, !PT ;  /* 0x0000ffff3b287812 */ /* 0x010fc600078ec0ff */
[----:B------:R-:W3:Y:S01]  /*ce410*/  LDL.LU R59, [R1+0x4d8c] ;  /* 0x004d8c00013b7983 */ /* 0x000ee20000300800 */
        /* <DEDUP_REMOVED lines=9> */
[----:B------:R-:W-:Y:S01]  /*ce4b0*/  LOP3.LUT R8, R8, 0xffff, RZ, 0xc0, !PT ;  /* 0x0000ffff08087812 */ /* 0x000fe200078ec0ff */
[----:B------:R-:W4:Y:S01]  /*ce4c0*/  LDL.LU R41, [R1+0x4d80] ;  /* 0x004d800001297983 */ /* 0x000f220000300800 */
[----:B------:R-:W-:-:S04]  /*ce4d0*/  LOP3.LUT R9, R9, 0xffff, RZ, 0xc0, !PT ;  /* 0x0000ffff09097812 */ /* 0x000fc800078ec0ff */
[----:B------:R-:W-:Y:S02]  /*ce4e0*/  PRMT R40, R9, 0x3340, R8 ;  /* 0x0000334009287816 */ /* 0x000fe40000000008 */
[----:B------:R-:W2:Y:S01]  /*ce4f0*/  LDL.LU R8, [R1+0x4dc0] ;  /* 0x004dc00001087983 */ /* 0x000ea20000300800 */
[----:B------:R-:W-:-:S04]  /*ce500*/  SHF.R.U32.HI R39, RZ, 0x8, R39 ;  /* 0x00000008ff277819 */ /* 0x000fc80000011627 */
[----:B------:R-:W-:Y:S01]  /*ce510*/  LOP3.LUT R39, R39, 0xffff, RZ, 0xc0, !PT ;  /* 0x0000ffff27277812 */ /* 0x000fe200078ec0ff */
[----:B------:R0:W-:Y:S03]  /*ce520*/  STL [R1+0x46c], R40 ;  /* 0x00046c2801007387 */ /* 0x0001e60000100800 */
[----:B------:R-:W-:Y:S01]  /*ce530*/  PRMT R9, R39, 0x3340, R0 ;  /* 0x0000334027097816 */ /* 0x000fe20000000000 */
[----:B------:R-:W3:Y:S01]  /*ce540*/  LDL.LU R55, [R1+0x23d8] ;  /* 0x0023d80001377983 */ /* 0x000ee20000300800 */
[----:B0-----:R-:W-:-:S03]  /*ce550*/  LOP3.LUT R40, R47, 0xffff, RZ, 0xc0, !PT ;  /* 0x0000ffff2f287812 */ /* 0x001fc600078ec0ff */
[----:B------:R0:W-:Y:S04]  /*ce560*/  STL [R1+0x110], R9 ;  /* 0x0001100901007387 */ /* 0x0001e80000100800 */
[----:B------:R-:W3:Y:S04]  /*ce570*/  LDL.LU R46, [R1+0x63c] ;  /* 0x00063c00012e7983 */ /* 0x000ee80000300800 */
[----:B------:R-:W3:Y:S01]  /*ce580*/  LDL.LU R47, [R1+0x1e08] ;  /* 0x001e0800012f7983 */ /* 0x000ee20000300800 */
[----:B----4-:R-:W-:Y:S02]  /*ce590*/  LOP3.LUT R41, R41, 0xffff, RZ, 0xc0, !PT ;  /* 0x0000ffff29297812 */ /* 0x010fe400078ec0ff */
[----:B--2---:R-:W-:-:S02]  /*ce5a0*/  LOP3.LUT R39, R8, 0xffff, RZ, 0xc0, !PT ;  /* 0x0000ffff08277812 */ /* 0x004fc400078ec0ff */
[----:B------:R-:W-:Y:S02]  /*ce5b0*/  PRMT R8, R41, 0x3340, R0 ;  /* 0x0000334029087816 */ /* 0x000fe40000000000 */
[----:B0-----:R-:W-:-:S04]  /*ce5c0*/  PRMT R9, R40, 0x3340, R39 ;  /* 0x0000334028097816 */ /* 0x001fc80000000027 */
        /* <DEDUP_REMOVED lines=8> */
[----:B------:R-:W-:Y:S02]  /*ce650*/  LOP3.LUT R8, R8, 0xffff, RZ, 0xc0, !PT ;  /* 0x0000ffff08087812 */ /* 0x000fe400078ec0ff */
[----:B------:R-:W-:Y:S02]  /*ce660*/  SHF.R.U32.HI R9, RZ, 0x8, R39 ;  /* 0x00000008ff097819 */ /* 0x000fe40000011627 */
[----:B------:R-:W-:-:S02]  /*ce670*/  PRMT R8, R8, 0x3340, R0 ;  /* 0x0000334008087816 */ /* 0x000fc40000000000 */
[----:B------:R-:W-:Y:S02]  /*ce680*/  LOP3.LUT R39, R40, 0xffff, RZ, 0xc0, !PT ;  /* 0x0000ffff28277812 */ /* 0x000fe400078ec0ff */
[----:B------:R-:W-:Y:S01]  /*ce690*/  LOP3.LUT R9, R9, 0xffff, RZ, 0xc0, !PT ;  /* 0x0000ffff09097812 */ /* 0x000fe200078ec0ff */
[----:B------:R0:W-:Y:S03]  /*ce6a0*/  STL [R1+0x104], R8 ;  /* 0x0001040801007387 */ /* 0x0001e60000100800 */
[----:B------:R-:W-:Y:S02]  /*ce6b0*/  PRMT R39, R39, 0x3340, R9 ;  /* 0x0000334027277816 */ /* 0x000fe40000000009 */
[----:B0-----:R-:W-:Y:S02]  /*ce6c0*/  LOP3.LUT R8, R58, 0xffff, RZ, 0xc0, !PT ;  /* 0x0000ffff3a087812 */ /* 0x001fe400078ec0ff */
[----:B---3--:R-:W-:Y:S01]  /*ce6d0*/  LOP3.LUT R58, R59, 0xffff, RZ, 0xc0, !PT ;  /* 0x0000ffff3b3a7812 */ /* 0x008fe200078ec0ff */
[----:B------:R0:W-:Y:S03]  /*ce6e0*/  STL [R1+0x470], R39 ;  /* 0x0004702701007387 */ /* 0x0001e60000100800 */
[----:B0-----:R-:W-:-:S04]  /*ce6f0*/  SHF.R.U32.HI R39, RZ, 0x8, R58 ;  /* 0x00000008ff277819 */ /* 0x001fc8000001163a */
[----:B------:R-:W-:Y:S02]  /*ce700*/  LOP3.LUT R39, R39, 0xffff, RZ, 0xc0, !PT ;  /* 0x0000ffff27277812 */ /* 0x000fe400078ec0ff */
[----:B--2---:R-:W-:Y:S02]  /*ce710*/  LOP3.LUT R9, R43, 0xffff, RZ, 0xc0, !PT ;  /* 0x0000ffff2b097812 */ /* 0x004fe400078ec0ff */
[----:B------:R-:W2:Y:S02]  /*ce720*/  LDL.LU R43, [R1+0x29c] ;  /* 0x00029c00012b7983 */ /* 0x000ea40000300800 */
[--C-:B------:R-:W-:Y:S02]  /*ce730*/  PRMT R59, R9, 0x3340, R8.reuse ;  /* 0x00003340093b7816 */ /* 0x100fe40000000008 */
[----:B------:R-:W-:Y:S02]  /*ce740*/  SHF.R.U32.HI R40, RZ, 0x8, R9 ;  /* 0x00000008ff287819 */ /* 0x000fe40000011609 */
[----:B------:R-:W-:-:S02]  /*ce750*/  SHF.R.U32.HI R8, RZ, 0x8, R8 ;  /* 0x00000008ff087819 */ /* 0x000fc40000011608 */
[----:B------:R-:W-:Y:S02]  /*ce760*/  LOP3.LUT R9, R40, 0xffff, RZ, 0xc0, !PT ;  /* 0x0000ffff28097812 */ /* 0x000fe400078ec0ff */
[----:B------:R-:W-:-:S04]  /*ce770*/  LOP3.LUT R8, R8, 0xffff, RZ, 0xc0, !PT ;  /* 0x0000ffff08087812 */ /* 0x000fc800078ec0ff */
[----:B------:R-:W-:Y:S02]  /*ce780*/  PRMT R8, R9, 0x3340, R8 ;  /* 0x0000334009087816 */ /* 0x000fe40000000008 */
[----:B------:R-:W-:-:S03]  /*ce790*/  PRMT R9, R39, 0x3340, R0 ;  /* 0x0000334027097816 */ /* 0x000fc60000000000 */
[----:B------:R0:W-:Y:S01]  /*ce7a0*/  STL [R1+0x464], R8 ;  /* 0x0004640801007387 */ /* 0x0001e20000100800 */
[----:B------:R-:W-:Y:S02]  /*ce7b0*/  LOP3.LUT R40, R55, 0xffff, RZ, 0xc0, !PT ;  /* 0x0000ffff37287812 */ /* 0x000fe400078ec0ff */
[----:B------:R-:W-:Y:S01]  /*ce7c0*/  LOP3.LUT R39, R47, 0xffff, RZ, 0xc0, !PT ;  /* 0x0000ffff2f277812 */ /* 0x000fe200078ec0ff */
[----:B------:R1:W-:Y:S01]  /*ce7d0*/  STL [R1+0x160], R9 ;  /* 0x0001600901007387 */ /* 0x0003e20000100800 */
[----:B0-----:R-:W-:Y:S02]  /*ce7e0*/  LOP3.LUT R8, R46, 0xffff, RZ, 0xc0, !PT ;  /* 0x0000ffff2e087812 */ /* 0x001fe400078ec0ff */
[----:B-1----:R-:W-:-:S03]  /*ce7f0*/  PRMT R9, R40, 0x3340, R39 ;  /* 0x0000334028097816 */ /* 0x002fc60000000027 */
[----:B------:R0:W-:Y:S04]  /*ce800*/  STL [R1+0x4cac], R8 ;  /* 0x004cac0801007387 */ /* 0x0001e80000100800 */
[----:B------:R-:W3:Y:S04]  /*ce810*/  LDL.LU R47, [R1+0x2fc] ;  /* 0x0002fc00012f7983 */ /* 0x000ee80000300800 */
[----:B------:R-:W4:Y:S01]  /*ce820*/  LDL.LU R55, [R1+0x2a0] ;  /* 0x0002a00001377983 */ /* 0x000f220000300800 */
[----:B0-----:R-:W-:-:S03]  /*ce830*/  PRMT R8, R8, 0x3340, R0 ;  /* 0x0000334008087816 */ /* 0x001fc60000000000 */
[----:B------:R-:W4:Y:S01]  /*ce840*/  LDL.LU R46, [R1+0x2d4] ;  /* 0x0002d400012e7983 */ /* 0x000f220000300800 */
[----:B------:R-:W-:Y:S02]  /*ce850*/  PRMT R9, R9, 0x5410, R8 ;  /* 0x0000541009097816 */ /* 0x000fe40000000008 */
[----:B------:R-:W-:-:S03]  /*ce860*/  IADD3 R8, P1, R3, R26, RZ ;  /* 0x0000001a03087210 */ /* 0x000fc60007f3e0ff */
[----:B------:R0:W-:Y:S02]  /*ce870*/  STL [R1+0x23d4], R9 ;  /* 0x0023d40901007387 */ /* 0x0001e40000100800 */
[----:B0-----:R-:W-:-:S05]  /*ce880*/  IMAD.X R9, R4, 0x1, R25, P1 ;  /* 0x0000000104097824 */ /* 0x001fca00008e0619 */
[----:B------:R0:W-:Y:S02]  /*ce890*/  STL.64 [R1+0xcf0], R8 ;  /* 0x000cf00801007387 */ /* 0x0001e40000100a00 */
[----:B0-----:R-:W-:Y:S02]  /*ce8a0*/  SHF.R.U32.HI R8, RZ, 0x8, R41 ;  /* 0x00000008ff087819 */ /* 0x001fe40000011629 */
[----:B------:R-:W3:Y:S01]  /*ce8b0*/  LDL.LU R41, [R1+0x2f8] ;  /* 0x0002f80001297983 */ /* 0x000ee20000300800 */
        /* <DEDUP_REMOVED lines=11> */
[----:B-1----:R-:W-:Y:S02]  /*ce970*/  PRMT R8, R40, 0x3340, R0 ;  /* 0x0000334028087816 */ /* 0x002fe40000000000 */
[----:B--2---:R-:W-:Y:S02]  /*ce980*/  LOP3.LUT R39, R43, 0xffff, RZ, 0xc0, !PT ;  /* 0x0000ffff2b277812 */ /* 0x004fe400078ec0ff */
[----:B---3--:R-:W-:-:S04]  /*ce990*/  LOP3.LUT R41, R41, 0xffff, RZ, 0xc0, !PT ;  /* 0x0000ffff29297812 */ /* 0x008fc800078ec0ff */
        /* <DEDUP_REMOVED lines=8> */
[----:B------:R-:W-:-:S02]  /*cea20*/  SHF.R.U32.HI R39, RZ, 0x8, R40 ;  /* 0x00000008ff277819 */ /* 0x000fc40000011628 */
[----:B------:R-:W-:Y:S02]  /*cea30*/  LOP3.LUT R9, R9, 0xffff, RZ, 0xc0, !PT ;  /* 0x0000ffff09097812 */ /* 0x000fe400078ec0ff */
[----:B------:R-:W-:Y:S02]  /*cea40*/  LOP3.LUT R8, R8, 0xffff, RZ, 0xc0, !PT ;  /* 0x0000ffff08087812 */ /* 0x000fe400078ec0ff */
[----:B------:R-:W-:Y:S02]  /*cea50*/  LOP3.LUT R39, R39, 0xffff, RZ, 0xc0, !PT ;  /* 0x0000ffff27277812 */ /* 0x000fe400078ec0ff */
[----:B------:R-:W-:Y:S02]  /*cea60*/  PRMT R9, R9, 0x3340, R8 ;  /* 0x0000334009097816 */ /* 0x000fe40000000008 */
[----:B------:R-:W-:Y:S02]  /*cea70*/  PRMT R8, R39, 0x3340, R0 ;  /* 0x0000334027087816 */ /* 0x000fe40000000000 */
[----:B------:R-:W-:-:S02]  /*cea80*/  LOP3.LUT R43, R47, 0xffff, RZ, 0xc0, !PT ;  /* 0x0000ffff2f2b7812 */ /* 0x000fc400078ec0ff */
[----:B------:R-:W-:Y:S02]  /*cea90*/  LOP3.LUT R47, R50, 0xffff, RZ, 0xc0, !PT ;  /* 0x0000ffff322f7812 */ /* 0x000fe400078ec0ff */
[----:B----4-:R-:W-:Y:S01]  /*ceaa0*/  LOP3.LUT R41, R55, 0xffff, RZ, 0xc0, !PT ;  /* 0x0000ffff37297812 */ /* 0x010fe200078ec0ff */
[----:B------:R0:W-:Y:S04]  /*ceab0*/  STL [R1+0x454], R9 ;  /* 0x0004540901007387 */ /* 0x0001e80000100800 */
[----:B------:R1:W-:Y:S01]  /*ceac0*/  STL [R1+0x11c], R8 ;  /* 0x00011c0801007387 */ /* 0x0003e20000100800 */
[----:B------:R-:W-:Y:S02]  /*cead0*/  LOP3.LUT R40, R46, 0xffff, RZ, 0xc0, !PT ;  /* 0x0000ffff2e287812 */ /* 0x000fe400078ec0ff */
[----:B0-----:R-:W-:Y:S01]  /*ceae0*/  PRMT R9, R43, 0x3340, R41 ;  /* 0x000033402b097816 */ /* 0x001fe20000000029 */
[----:B------:R-:W2:Y:S01]  /*ceaf0*/  LDL.LU R50, [R1+0x592c] ;  /* 0x00592c0001327983 */ /* 0x000ea20000300800 */
[----:B-1----:R-:W-:-:S02]  /*ceb00*/  PRMT R8, R47, 0x3340, R0 ;  /* 0x000033402f087816 */ /* 0x002fc40000000000 */
[----:B------:R-:W-:Y:S02]  /*ceb10*/  LOP3.LUT R39, R49, 0xffff, RZ, 0xc0, !PT ;  /* 0x0000ffff31277812 */ /* 0x000fe400078ec0ff */
[----:B------:R-:W-:Y:S01]  /*ceb20*/  PRMT R9, R9, 0x5410, R8 ;  /* 0x0000541009097816 */ /* 0x000fe20000000008 */
[----:B------:R-:W3:Y:S01]  /*ceb30*/  LDL.LU R49, [R1+0x5928] ;  /* 0x0059280001317983 */ /* 0x000ee20000300800 */
[----:B------:R-:W-:-:S03]  /*ceb40*/  LOP3.LUT R46, R52, 0xffff, RZ, 0xc0, !PT ;  /* 0x0000ffff342e7812 */ /* 0x000fc600078ec0ff */
[----:B------:R-:W4:Y:S01]  /*ceb50*/  LDL.LU R55, [R1+0x4b8] ;  /* 0x0004b80001377983 */ /* 0x000f220000300800 */
[----:B------:R-:W-:-:S03]  /*ceb60*/  PRMT R8, R46, 0x3340, R0 ;  /* 0x000033402e087816 */ /* 0x000fc60000000000 */
[----:B------:R-:W2:Y:S04]  /*ceb70*/  LDL.LU R52, [R1+0x550] ;  /* 0x0005500001347983 */ /* 0x000ea80000300800 */
[----:B------:R0:W-:Y:S02]  /*ceb80*/  STL [R1+0x1db8], R9 ;  /* 0x001db80901007387 */ /* 0x0001e40000100800 */
[----:B0-----:R-:W-:-:S04]  /*ceb90*/  PRMT R9, R40, 0x3340, R39 ;  /* 0x0000334028097816 */ /* 0x001fc80000000027 */
        /* <DEDUP_REMOVED lines=8> */
[----:B------:R-:W-:Y:S02]  /*cec20*/  LOP3.LUT R9, R9, 0xffff, RZ, 0xc0, !PT ;  /* 0x0000ffff09097812 */ /* 0x000fe400078ec0ff */
[----:B------:R-:W-:Y:S02]  /*cec30*/  LOP3.LUT R8, R8, 0xffff, RZ, 0xc0, !PT ;  /* 0x0000ffff08087812 */ /* 0x000fe400078ec0ff */
[----:B------:R-:W-:-:S02]  /*cec40*/  SHF.R.U32.HI R40, RZ, 0x8, R40 ;  /* 0x00000008ff287819 */ /* 0x000fc40000011628 */
[----:B------:R-:W-:Y:S01]  /*cec50*/  SHF.R.U32.HI R39, RZ, 0x8, R39 ;  /* 0x00000008ff277819 */ /* 0x000fe20000011627 */
[----:B------:R-:W-:Y:S01]  /*cec60*/  IMAD.MOV.U32 R41, RZ, RZ, R47 ;  /* 0x000000ffff297224 */ /* 0x000fe200078e002f */
[----:B------:R-:W-:Y:S02]  /*cec70*/  PRMT R47, R9, 0x3340, R8 ;  /* 0x00003340092f7816 */ /* 0x000fe40000000008 */
[----:B------:R-:W-:Y:S02]  /*cec80*/  LOP3.LUT R40, R40, 0xffff, RZ, 0xc0, !PT ;  /* 0x0000ffff28287812 */ /* 0x000fe400078ec0ff */
[----:B------:R-:W-:Y:S02]  /*cec90*/  LOP3.LUT R39, R39, 0xffff, RZ, 0xc0, !PT ;  /* 0x0000ffff27277812 */ /* 0x000fe400078ec0ff */
[----:B------:R-:W-:Y:S02]  /*ceca0*/  IADD3 R8, P1, R3, R20, RZ ;  /* 0x0000001403087210 */ /* 0x000fe40007f3e0ff */
[----:B------:R-:W-:-:S03]  /*cecb0*/  PRMT R39, R40, 0x3340, R39 ;  /* 0x0000334028277816 */ /* 0x000fc60000000027 */
[----:B------:R-:W-:Y:S01]  /*cecc0*/  IMAD.X R9, R4, 0x1, R19, P1 ;  /* 0x0000000104097824 */ /* 0x000fe200008e0613 */
[----:B------:R-:W-:Y:S04]  /*cecd0*/  STL [R1+0x450], R47 ;  /* 0x0004502f01007387 */ /* 0x000fe80000100800 */
[----:B------:R-:W-:Y:S04]  /*cece0*/  STL [R1+0x44c], R39 ;  /* 0x00044c2701007387 */ /* 0x000fe80000100800 */
[----:B------:R0:W-:Y:S02]  /*cecf0*/  STL.64 [R1+0xcd0], R8 ;  /* 0x000cd00801007387 */ /* 0x0001e40000100a00 */
[----:B0-----:R-:W-:-:S02]  /*ced00*/  SHF.R.U32.HI R8, RZ, 0x8, R46 ;  /* 0x00000008ff087819 */ /* 0x001fc4000001162e */
[----:B------:R-:W3:Y:S02]  /*ced10*/  LDL.LU R46, [R1+0x4bc] ;  /* 0x0004bc00012e7983 */ /* 0x000ee40000300800 */
[----:B------:R-:W-:Y:S02]  /*ced20*/  LOP3.LUT R8, R8, 0xffff, RZ, 0xc0, !PT ;  /* 0x0000ffff08087812 */ /* 0x000fe400078ec0ff */
[----:B------:R-:W3:Y:S02]  /*ced30*/  LDL.LU R47, [R1+0x588] ;  /* 0x00058800012f7983 */ /* 0x000ee40000300800 */
[----:B------:R-:W-:Y:S02]  /*ced40*/  PRMT R39, R8, 0x3340, R0 ;  /* 0x0000334008277816 */ /* 0x000fe40000000000 */
[----:B------:R-:W-:-:S05]  /*ced50*/  IADD3 R8, P1, R3, R18, RZ ;  /* 0x0000001203087210 */ /* 0x000fca0007f3e0ff */
[----:B------:R-:W-:Y:S01]  /*ced60*/  IMAD.X R9, R4, 0x1, R17, P1 ;  /* 0x0000000104097824 */ /* 0x000fe200008e0611 */
[----:B------:R-:W-:-:S04]  /*ced70*/  SHF.R.U32.HI R4, RZ, 0x8, R41 ;  /* 0x00000008ff047819 */ /* 0x000fc80000011629 */
[----:B------:R-:W-:Y:S01]  /*ced80*/  LOP3.LUT R4, R4, 0xffff, RZ, 0xc0, !PT ;  /* 0x0000ffff04047812 */ /* 0x000fe200078ec0ff */
[----:B------:R4:W-:Y:S03]  /*ced90*/  STL [R1+0x124], R39 ;  /* 0x0001242701007387 */ /* 0x0009e60000100800 */
[----:B------:R-:W-:Y:S01]  /*ceda0*/  PRMT R4, R4, 0x3340, R0 ;  /* 0x0000334004047816 */ /* 0x000fe20000000000 */
[----:B------:R2:W-:Y:S04]  /*cedb0*/  STL.64 [R1+0xce0], R8 ;  /* 0x000ce00801007387 */ /* 0x0005e80000100a00 */
[----:B------:R0:W-:Y:S01]  /*cedc0*/  STL [R1+0x120], R4 ;  /* 0x0001200401007387 */ /* 0x0001e20000100800 */
[----:B----4-:R-:W-:-:S02]  /*cedd0*/  LOP3.LUT R39, R55, 0xffff, RZ, 0xc0, !PT ;  /* 0x0000ffff37277812 */ /* 0x010fc400078ec0ff */
[----:B--2---:R-:W-:Y:S02]  /*cede0*/  LOP3.LUT R9, R52, 0xffff, RZ, 0xc0, !PT ;  /* 0x0000ffff34097812 */ /* 0x004fe400078ec0ff */
[----:B0-----:R-:W-:Y:S02]  /*cedf0*/  PRMT R4, R39, 0x3340, R0 ;  /* 0x0000334027047816 */ /* 0x001fe40000000000 */
[----:B---3--:R-:W-:-:S04]  /*cee00*/  LOP3.LUT R40, R43, 0xffff, RZ, 0xc0, !PT ;  /* 0x0000ffff2b287812 */ /* 0x008fc800078ec0ff */
[----:B------:R-:W-:-:S04]  /*cee10*/  PRMT R8, R40, 0x3340, R9 ;  /* 0x0000334028087816 */ /* 0x000fc80000000009 */
[----:B------:R-:W-:Y:S02]  /*cee20*/  PRMT R41, R8, 0x5410, R4 ;  /* 0x0000541008297816 */ /* 0x000fe40000000004 */
[----:B------:R-:W-:Y:S02]  /*cee30*/  SHF.R.U32.HI R8, RZ, 0x8, R40 ;  /* 0x00000008ff087819 */ /* 0x000fe40000011628 */
[----:B------:R-:W-:Y:S02]  /*cee40*/  SHF.R.U32.HI R4, RZ, 0x8, R9 ;  /* 0x00000008ff047819 */ /* 0x000fe40000011609 */
[----:B------:R-:W-:Y:S02]  /*cee50*/  LOP3.LUT R8, R8, 0xffff, RZ, 0xc0, !PT ;  /* 0x0000ffff08087812 */ /* 0x000fe400078ec0ff */
[----:B------:R-:W-:-:S04]  /*cee60*/  LOP3.LUT R4, R4, 0xffff, RZ, 0xc0, !PT ;  /* 0x0000ffff04047812 */ /* 0x000fc800078ec0ff */
[----:B------:R-:W-:Y:S01]  /*cee70*/  PRMT R8, R8, 0x3340, R4 ;  /* 0x0000334008087816 */ /* 0x000fe20000000004 */
[----:B------:R0:W-:Y:S04]  /*cee80*/  STL [R1+0x1da8], R41 ;  /* 0x001da82901007387 */ /* 0x0001e80000100800 */
[----:B------:R-:W-:Y:S01]  /*cee90*/  STL [R1+0x444], R8 ;  /* 0x0004440801007387 */ /* 0x000fe20000100800 */
[----:B0-----:R-:W-:-:S03]  /*ceea0*/  LOP3.LUT R41, R49, 0xffff, RZ, 0xc0, !PT ;  /* 0x0000ffff31297812 */ /* 0x001fc600078ec0ff */
[----:B------:R-:W2:Y:S01]  /*ceeb0*/  LDL.LU R49, [R1+0x5924] ;  /* 0x0059240001317983 */ /* 0x000ea20000300800 */
[----:B------:R-:W-:-:S04]  /*ceec0*/  SHF.R.U32.HI R9, RZ, 0x8, R39 ;  /* 0x00000008ff097819 */ /* 0x000fc80000011627 */
[----:B------:R-:W-:-:S04]  /*ceed0*/  LOP3.LUT R9, R9, 0xffff, RZ, 0xc0, !PT ;  /* 0x0000ffff09097812 */ /* 0x000fc800078ec0ff */
[----:B------:R-:W-:Y:S02]  /*ceee0*/  PRMT R4, R9, 0x3340, R0 ;  /* 0x0000334009047816 */ /* 0x000fe40000000000 */
[----:B------:R-:W-:-:S03]  /*ceef0*/  LOP3.LUT R40, R50, 0xffff, RZ, 0xc0, !PT ;  /* 0x0000ffff32287812 */ /* 0x000fc600078ec0ff */
[----:B------:R0:W-:Y:S04]  /*cef00*/  STL [R1+0x12c], R4 ;  /* 0x00012c0401007387 */ /* 0x0001e80000100800 */
[----:B------:R-:W3:Y:S01]  /*cef10*/  LDL.LU R52, [R1+0x56c] ;  /* 0x00056c0001347983 */ /* 0x000ee20000300800 */
[----:B0-----:R-:W-:-:S03]  /*cef20*/  LOP3.LUT R4, R56, 0xffff, RZ, 0xc0, !PT ;  /* 0x0000ffff38047812 */ /* 0x001fc600078ec0ff */
[----:B------:R-:W4:Y:S04]  /*cef30*/  LDL.LU R56, [R1+0x4f0] ;  /* 0x0004f00001387983 */ /* 0x000f280000300800 */
[----:B------:R-:W4:Y:S01]  /*cef40*/  LDL.LU R50, [R1+0x5920] ;  /* 0x0059200001327983 */ /* 0x000f220000300800 */
[----:B------:R-:W-:-:S03]  /*cef50*/  PRMT R8, R41, 0x3340, R40 ;  /* 0x0000334029087816 */ /* 0x000fc60000000028 */
[----:B------:R0:W-:Y:S01]  /*cef60*/  STL [R1+0x4ca8], R4 ;  /* 0x004ca80401007387 */ /* 0x0001e20000100800 */
[----:B------:R-:W-:Y:S02]  /*cef70*/  LOP3.LUT R43, R46, 0xffff, RZ, 0xc0, !PT ;  /* 0x0000ffff2e2b7812 */ /* 0x000fe400078ec0ff */
[----:B------:R-:W-:Y:S02]  /*cef80*/  LOP3.LUT R39, R47, 0xffff, RZ, 0xc0, !PT ;  /* 0x0000ffff2f277812 */ /* 0x000fe400078ec0ff */
[----:B0-----:R-:W-:-:S04]  /*cef90*/  PRMT R4, R4, 0x3340, R0 ;  /* 0x0000334004047816 */ /* 0x001fc80000000000 */
[----:B------:R-:W-:Y:S01]  /*cefa0*/  PRMT R4, R8, 0x5410, R4 ;  /* 0x0000541008047816 */ /* 0x000fe20000000004 */
[----:B------:R-:W-:Y:S01]  /*cefb0*/  VIADD R3, R3, UR6 ;  /* 0x0000000603037c36 */ /* 0x000fe20008000000 */
[----:B------:R-:W-:Y:S01]  /*cefc0*/  SHF.R.U32.HI R41, RZ, 0x8, R41 ;  /* 0x00000008ff297819 */ /* 0x000fe20000011629 */
[----:B------:R-:W-:Y:S02]  /*cefd0*/  ULDC UR6, c[0x0][0x248] ;  /* 0x0000920000067ab9 */ /* 0x000fe40000000800 */
[----:B------:R0:W-:Y:S01]  /*cefe0*/  STL [R1+0x23c8], R4 ;  /* 0x0023c80401007387 */ /* 0x0001e20000100800 */
[----:B------:R-:W-:Y:S02]  /*ceff0*/  IADD3 R46, P1, R3, R16, RZ ;  /* 0x00000010032e7210 */ /* 0x000fe40007f3e0ff */
[----:B0-----:R-:W-:Y:S02]  /*cf000*/  PRMT R4, R43, 0x3340, R0 ;  /* 0x000033402b047816 */ /* 0x001fe40000000000 */
[----:B--2---:R-:W-:-:S04]  /*cf010*/  LOP3.LUT R9, R49, 0xffff, RZ, 0xc0, !PT ;  /* 0x0000ffff31097812 */ /* 0x004fc800078ec0ff */
[----:B------:R-:W-:-:S04]  /*cf020*/  PRMT R8, R39, 0x3340, R9 ;  /* 0x0000334027087816 */ /* 0x000fc80000000009 */
[----:B------:R-:W-:Y:S02]  /*cf030*/  PRMT R8, R8, 0x5410, R4 ;  /* 0x0000541008087816 */ /* 0x000fe40000000004 */
[----:B------:R-:W-:-:S05]  /*cf040*/  SHF.R.S32.HI R4, RZ, 0x1f, R3 ;  /* 0x0000001fff047819 */ /* 0x000fca0000011403 */
[----:B------:R-:W-:Y:S01]  /*cf050*/  IMAD.X R47, R4, 0x1, R38, P1 ;  /* 0x00000001042f7824 */ /* 0x000fe200008e0626 */
[----:B------:R0:W-:Y:S01]  /*cf060*/  STL [R1+0x1d68], R8 ;  /* 0x001d680801007387 */ /* 0x0001e20000100800 */
[----:B------:R-:W-:-:S03]  /*cf070*/  SHF.R.U32.HI R49, RZ, 0x8, R39 ;  /* 0x00000008ff317819 */ /* 0x000fc60000011627 */
[----:B------:R1:W-:Y:S01]  /*cf080*/  STL.64 [R1+0xcb8], R46 ;  /* 0x000cb82e01007387 */ /* 0x0003e20000100a00 */
[----:B0-----:R-:W-:Y:S02]  /*cf090*/  SHF.R.U32.HI R8, RZ, 0x8, R40 ;  /* 0x00000008ff087819 */ /* 0x001fe40000011628 */
[----:B------:R-:W-:Y:S02]  /*cf0a0*/  LOP3.LUT R40, R41, 0xffff, RZ, 0xc0, !PT ;  /* 0x0000ffff29287812 */ /* 0x000fe400078ec0ff */
[----:B------:R-:W-:Y:S02]  /*cf0b0*/  LOP3.LUT R39, R8, 0xffff, RZ, 0xc0, !PT ;  /* 0x0000ffff08277812 */ /* 0x000fe400078ec0ff */
[----:B-1----:R-:W-:Y:S01]  /*cf0c0*/  SHF.R.U32.HI R46, RZ, 0x8, R9 ;  /* 0x00000008ff2e7819 */ /* 0x002fe20000011609 */
[----:B------:R-:W2:Y:S01]  /*cf0d0*/  LDL.LU R47, [R1+0x23b4] ;  /* 0x0023b400012f7983 */ /* 0x000ea20000300800 */
[----:B------:R-:W-:Y:S02]  /*cf0e0*/  LOP3.LUT R9, R49, 0xffff, RZ, 0xc0, !PT ;  /* 0x0000ffff31097812 */ /* 0x000fe400078ec0ff */
[----:B------:R-:W-:-:S02]  /*cf0f0*/  LOP3.LUT R8, R46, 0xffff, RZ, 0xc0, !PT ;  /* 0x0000ffff2e087812 */ /* 0x000fc400078ec0ff */
[----:B------:R-:W-:Y:S02]  /*cf100*/  PRMT R49, R40, 0x3340, R39 ;  /* 0x0000334028317816 */ /* 0x000fe40000000027 */
[----:B------:R-:W-:Y:S02]  /*cf110*/  PRMT R8, R9, 0x3340, R8 ;  /* 0x0000334009087816 */ /* 0x000fe40000000008 */
[----:B---3--:R-:W-:Y:S01]  /*cf120*/  LOP3.LUT R41, R52, 0xffff, RZ, 0xc0, !PT ;  /* 0x0000ffff34297812 */ /* 0x008fe200078ec0ff */
[----:B------:R0:W-:Y:S01]  /*cf130*/  STL [R1+0x5690], R49 ;  /* 0x0056903101007387 */ /* 0x0001e20000100800 */
[----:B----4-:R-:W-:Y:S02]  /*cf140*/  LOP3.LUT R40, R50, 0xffff, RZ, 0xc0, !PT ;  /* 0x0000ffff32287812 */ /* 0x010fe400078ec0ff */
[----:B------:R-:W-:-:S04]  /*cf150*/  LOP3.LUT R39, R56, 0xffff, RZ, 0xc0, !PT ;  /* 0x0000ffff38277812 */ /* 0x000fc800078ec0ff */
[----:B------:R-:W-:Y:S01]  /*cf160*/  PRMT R9, R41, 0x3340, R39 ;  /* 0x0000334029097816 */ /* 0x000fe20000000027 */
[----:B0-----:R-:W3:Y:S04]  /*cf170*/  LDL.LU R49, [R1+0x1dc8] ;  /* 0x001dc80001317983 */ /* 0x001ee80000300800 */
[----:B------:R0:W-:Y:S04]  /*cf180*/  STL [R1+0x440], R8 ;  /* 0x0004400801007387 */ /* 0x0001e80000100800 */
[----:B------:R-:W4:Y:S01]  /*cf190*/  LDL.LU R50, [R1+0x591c] ;  /* 0x00591c0001327983 */ /* 0x000f220000300800 */
[----:B0-----:R-:W-:-:S04]  /*cf1a0*/  PRMT R8, R40, 0x3340, R0 ;  /* 0x0000334028087816 */ /* 0x001fc80000000000 */
[----:B------:R-:W-:Y:S02]  /*cf1b0*/  PRMT R46, R9, 0x5410, R8 ;  /* 0x00005410092e7816 */ /* 0x000fe40000000008 */
[----:B------:R-:W-:-:S03]  /*cf1c0*/  IADD3 R8, P1, R3, R15, RZ ;  /* 0x0000000f03087210 */ /* 0x000fc60007f3e0ff */
[----:B------:R0:W-:Y:S02]  /*cf1d0*/  STL [R1+0x1d5c], R46 ;  /* 0x001d5c2e01007387 */ /* 0x0001e40000100800 */
[----:B------:R-:W-:Y:S02]  /*cf1e0*/  IMAD.X R9, R4, 0x1, R37, P1 ;  /* 0x0000000104097824 */ /* 0x000fe400008e0625 */
[----:B------:R-:W4:Y:S04]  /*cf1f0*/  LDL.LU R55, [R1+0x4d74] ;  /* 0x004d740001377983 */ /* 0x000f280000300800 */
[----:B0-----:R-:W4:Y:S04]  /*cf200*/  LDL.LU R46, [R1+0x1dd8] ;  /* 0x001dd800012e7983 */ /* 0x001f280000300800 */
[----:B------:R-:W4:Y:S04]  /*cf210*/  LDL.LU R52, [R1+0x23c0] ;  /* 0x0023c00001347983 */ /* 0x000f280000300800 */
[----:B------:R0:W-:Y:S04]  /*cf220*/  STL.64 [R1+0xcc0], R8 ;  /* 0x000cc00801007387 */ /* 0x0001e80000100a00 */
[----:B------:R-:W4:Y:S01]  /*cf230*/  LDL.LU R56, [R1+0x580] ;  /* 0x0005800001387983 */ /* 0x000f220000300800 */
[----:B0-----:R-:W-:-:S03]  /*cf240*/  SHF.R.U32.HI R9, RZ, 0x8, R41 ;  /* 0x00000008ff097819 */ /* 0x001fc60000011629 */
[----:B------:R-:W3:Y:S01]  /*cf250*/  LDL.LU R41, [R1+0x4d70] ;  /* 0x004d700001297983 */ /* 0x000ee20000300800 */
        /* <DEDUP_REMOVED lines=9> */
[----:B--2---:R-:W-:Y:S02]  /*cf2f0*/  LOP3.LUT R39, R47, 0xffff, RZ, 0xc0, !PT ;  /* 0x0000ffff2f277812 */ /* 0x004fe400078ec0ff */
[----:B---3--:R-:W-:Y:S02]  /*cf300*/  LOP3.LUT R40, R41, 0xffff, RZ, 0xc0, !PT ;  /* 0x0000ffff29287812 */ /* 0x008fe400078ec0ff */
[----:B------:R-:W-:Y:S02]  /*cf310*/  LOP3.LUT R41, R49, 0xffff, RZ, 0xc0, !PT ;  /* 0x0000ffff31297812 */ /* 0x000fe400078ec0ff */
[----:B0-----:R-:W-:-:S02]  /*cf320*/  PRMT R9, R40, 0x3340, R39 ;  /* 0x0000334028097816 */ /* 0x001fc40000000027 */
[----:B-1----:R-:W-:-:S04]  /*cf330*/  PRMT R8, R41, 0x3340, R0 ;  /* 0x0000334029087816 */ /* 0x002fc80000000000 */
        /* <DEDUP_REMOVED lines=8> */
[----:B------:R-:W-:Y:S02]  /*cf3c0*/  SHF.R.U32.HI R9, RZ, 0x8, R39 ;  /* 0x00000008ff097819 */ /* 0x000fe40000011627 */
[----:B------:R-:W-:Y:S02]  /*cf3d0*/  LOP3.LUT R8, R8, 0xffff, RZ, 0xc0, !PT ;  /* 0x0000ffff08087812 */ /* 0x000fe400078ec0ff */
[----:B------:R-:W-:-:S02]  /*cf3e0*/  LOP3.LUT R39, R40, 0xffff, RZ, 0xc0, !PT ;  /* 0x0000ffff28277812 */ /* 0x000fc400078ec0ff */
[----:B------:R-:W-:Y:S02]  /*cf3f0*/  LOP3.LUT R9, R9, 0xffff, RZ, 0xc0, !PT ;  /* 0x0000ffff09097812 */ /* 0x000fe400078ec0ff */
[----:B------:R-:W-:Y:S02]  /*cf400*/  PRMT R40, R8, 0x3340, R0 ;  /* 0x0000334008287816 */ /* 0x000fe40000000000 */
[----:B------:R-:W-:-:S03]  /*cf410*/  PRMT R8, R39, 0x3340, R9 ;  /* 0x0000334027087816 */ /* 0x000fc60000000009 */
[----:B------:R-:W-:Y:S04]  /*cf420*/  STL [R1+0x128], R40 ;  /* 0x0001282801007387 */ /* 0x000fe80000100800 */
[----:B------:R-:W3:Y:S04]  /*cf430*/  LDL.LU R47, [R1+0x2118] ;  /* 0x00211800012f7983 */ /* 0x000ee80000300800 */
[----:B------:R0:W-:Y:S02]  /*cf440*/  STL [R1+0x264], R8 ;  /* 0x0002640801007387 */ /* 0x0001e40000100800 */
[----:B0-----:R-:W-:-:S05]  /*cf450*/  IADD3 R8, P1, R3, R12, RZ ;  /* 0x0000000c03087210 */ /* 0x001fca0007f3e0ff */
[----:B------:R-:W-:-:S05]  /*cf460*/  IMAD.X R9, R4, 0x1, R11, P1 ;  /* 0x0000000104097824 */ /* 0x000fca00008e060b */
[----:B------:R0:W-:Y:S01]  /*cf470*/  STL.64 [R1+0xcc8], R8 ;  /* 0x000cc80801007387 */ /* 0x0001e20000100a00 */
[----:B----4-:R-:W-:Y:S02]  /*cf480*/  LOP3.LUT R40, R52, 0xffff, RZ, 0xc0, !PT ;  /* 0x0000ffff34287812 */ /* 0x010fe400078ec0ff */
[----:B0-----:R-:W-:-:S04]  /*cf490*/  SHF.R.U32.HI R8, RZ, 0x8, R41 ;  /* 0x00000008ff087819 */ /* 0x001fc80000011629 */
[----:B------:R-:W-:Y:S02]  /*cf4a0*/  LOP3.LUT R8, R8, 0xffff, RZ, 0xc0, !PT ;  /* 0x0000ffff08087812 */ /* 0x000fe400078ec0ff */
[----:B------:R-:W-:Y:S02]  /*cf4b0*/  LOP3.LUT R41, R55, 0xffff, RZ, 0xc0, !PT ;  /* 0x0000ffff37297812 */ /* 0x000fe400078ec0ff */
[----:B------:R-:W-:Y:S02]  /*cf4c0*/  PRMT R8, R8, 0x3340, R0 ;  /* 0x0000334008087816 */ /* 0x000fe40000000000 */
[----:B------:R-:W-:Y:S02]  /*cf4d0*/  LOP3.LUT R55, R46, 0xffff, RZ, 0xc0, !PT ;  /* 0x0000ffff2e377812 */ /* 0x000fe400078ec0ff */
[----:B------:R-:W-:Y:S01]  /*cf4e0*/  PRMT R9, R41, 0x3340, R40 ;  /* 0x0000334029097816 */ /* 0x000fe20000000028 */
[----:B------:R0:W-:Y:S01]  /*cf4f0*/  STL [R1+0x134], R8 ;  /* 0x0001340801007387 */ /* 0x0001e20000100800 */
[----:B------:R-:W-:-:S03]  /*cf500*/  LOP3.LUT R43, R56, 0xffff, RZ, 0xc0, !PT ;  /* 0x0000ffff382b7812 */ /* 0x000fc600078ec0ff */
[----:B------:R-:W4:Y:S04]  /*cf510*/  LDL.LU R46, [R1+0x4e78] ;  /* 0x004e7800012e7983 */ /* 0x000f280000300800 */
[----:B------:R-:W4:Y:S01]  /*cf520*/  LDL.LU R52, [R1+0x4e1c] ;  /* 0x004e1c0001347983 */ /* 0x000f220000300800 */
[----:B0-----:R-:W-:-:S04]  /*cf530*/  PRMT R8, R55, 0x3340, R0 ;  /* 0x0000334037087816 */ /* 0x001fc80000000000 */
[----:B------:R-:W-:Y:S02]  /*cf540*/  PRMT R8, R9, 0x5410, R8 ;  /* 0x0000541009087816 */ /* 0x000fe40000000008 */
[----:B------:R-:W-:-:S03]  /*cf550*/  SHF.R.U32.HI R9, RZ, 0x8, R41 ;  /* 0x00000008ff097819 */ /* 0x000fc60000011629 */
[----:B------:R0:W-:Y:S04]  /*cf560*/  STL [R1+0x88c], R8 ;  /* 0x00088c0801007387 */ /* 0x0001e80000100800 */
[----:B------:R-:W4:Y:S04]  /*cf570*/  LDL.LU R56, [R1+0x4e40] ;  /* 0x004e400001387983 */ /* 0x000f280000300800 */
[----:B------:R-:W4:Y:S01]  /*cf580*/  LDL.LU R41, [R1+0x4d54] ;  /* 0x004d540001297983 */ /* 0x000f220000300800 */
[----:B------:R-:W-:Y:S02]  /*cf590*/  LOP3.LUT R39, R50, 0xffff, RZ, 0xc0, !PT ;  /* 0x0000ffff32277812 */ /* 0x000fe400078ec0ff */
[----:B------:R-:W-:-:S02]  /*cf5a0*/  SHF.R.U32.HI R50, RZ, 0x8, R43 ;  /* 0x00000008ff327819 */ /* 0x000fc4000001162b */
        /* <DEDUP_REMOVED lines=11> */
[----:B0-----:R-:W4:Y:S01]  /*cf660*/  LDL.LU R50, [R1+0x4e24] ;  /* 0x004e240001327983 */ /* 0x001f220000300800 */
[----:B--2---:R-:W-:-:S04]  /*cf670*/  LOP3.LUT R40, R49, 0xffff, RZ, 0xc0, !PT ;  /* 0x0000ffff31287812 */ /* 0x004fc800078ec0ff */
[----:B-1----:R-:W-:Y:S02]  /*cf680*/  PRMT R8, R40, 0x3340, R0 ;  /* 0x0000334028087816 */ /* 0x002fe40000000000 */
[----:B---3--:R-:W-:Y:S02]  /*cf690*/  LOP3.LUT R39, R47, 0xffff, RZ, 0xc0, !PT ;  /* 0x0000ffff2f277812 */ /* 0x008fe400078ec0ff */
[----:B------:R-:W2:Y:S01]  /*cf6a0*/  LDL.LU R47, [R1+0x4e48] ;  /* 0x004e4800012f7983 */ /* 0x000ea20000300800 */
[----:B----4-:R-:W-:-:S04]  /*cf6b0*/  LOP3.LUT R41, R41, 0xffff, RZ, 0xc0, !PT ;  /* 0x0000ffff29297812 */ /* 0x010fc800078ec0ff */
[----:B------:R-:W-:-:S04]  /*cf6c0*/  PRMT R9, R41, 0x3340, R39 ;  /* 0x0000334029097816 */ /* 0x000fc80000000027 */
[----:B------:R-:W-:-:S05]  /*cf6d0*/  PRMT R8, R9, 0x5410, R8 ;  /* 0x0000541009087816 */ /* 0x000fca0000000008 */
[----:B------:R0:W-:Y:S02]  /*cf6e0*/  STL [R1+0x85c], R8 ;  /* 0x00085c0801007387 */ /* 0x0001e40000100800 */
[----:B0-----:R-:W-:-:S05]  /*cf6f0*/  IADD3 R8, P1, R3, R10, RZ ;  /* 0x0000000a03087210 */ /* 0x001fca0007f3e0ff */
[----:B------:R-:W-:-:S05]  /*cf700*/  IMAD.X R9, R4, 0x1, R7, P1 ;  /* 0x0000000104097824 */ /* 0x000fca00008e0607 */
        /* <DEDUP_REMOVED lines=9> */
[----:B------:R-:W-:Y:S02]  /*cf7a0*/  PRMT R8, R39, 0x3340, R0 ;  /* 0x0000334027087816 */ /* 0x000fe40000000000 */
[----:B------:R-:W-:Y:S02]  /*cf7b0*/  LOP3.LUT R40, R46, 0xffff, RZ, 0xc0, !PT ;  /* 0x0000ffff2e287812 */ /* 0x000fe400078ec0ff */
[----:B------:R-:W-:Y:S02]  /*cf7c0*/  LOP3.LUT R46, R52, 0xffff, RZ, 0xc0, !PT ;  /* 0x0000ffff342e7812 */ /* 0x000fe400078ec0ff */
[----:B------:R-:W-:Y:S01]  /*cf7d0*/  LOP3.LUT R39, R56, 0xffff, RZ, 0xc0, !PT ;  /* 0x0000ffff38277812 */ /* 0x000fe200078ec0ff */
[----:B------:R0:W-:Y:S04]  /*cf7e0*/  STL [R1+0x438], R9 ;  /* 0x0004380901007387 */ /* 0x0001e80000100800 */
[----:B------:R1:W-:Y:S04]  /*cf7f0*/  STL [R1+0x14c], R8 ;  /* 0x00014c0801007387 */ /* 0x0003e80000100800 */
[----:B------:R-:W4:Y:S01]  /*cf800*/  LDL.LU R49, [R1+0x4e6c] ;  /* 0x004e6c0001317983 */ /* 0x000f220000300800 */
[----:B0-----:R-:W-:-:S03]  /*cf810*/  PRMT R9, R40, 0x3340, R39 ;  /* 0x0000334028097816 */ /* 0x001fc60000000027 */
[----:B------:R-:W4:Y:S01]  /*cf820*/  LDL.LU R52, [R1+0x4e00] ;  /* 0x004e000001347983 */ /* 0x000f220000300800 */
[----:B-1----:R-:W-:-:S04]  /*cf830*/  PRMT R8, R46, 0x3340, R0 ;  /* 0x000033402e087816 */ /* 0x002fc80000000000 */
        /* <DEDUP_REMOVED lines=8> */
[----:B------:R-:W-:Y:S01]  /*cf8c0*/  SHF.R.U32.HI R9, RZ, 0x8, R39 ;  /* 0x00000008ff097819 */ /* 0x000fe20000011627 */
[----:B------:R-:W4:Y:S01]  /*cf8d0*/  LDL.LU R55, [R1+0x5918] ;  /* 0x0059180001377983 */ /* 0x000f220000300800 */
[----:B------:R-:W-:Y:S02]  /*cf8e0*/  LOP3.LUT R8, R8, 0xffff, RZ, 0xc0, !PT ;  /* 0x0000ffff08087812 */ /* 0x000fe400078ec0ff */
[----:B------:R-:W-:Y:S02]  /*cf8f0*/  LOP3.LUT R39, R40, 0xffff, RZ, 0xc0, !PT ;  /* 0x0000ffff28277812 */ /* 0x000fe400078ec0ff */
[----:B------:R-:W-:-:S02]  /*cf900*/  LOP3.LUT R9, R9, 0xffff, RZ, 0xc0, !PT ;  /* 0x0000ffff09097812 */ /* 0x000fc400078ec0ff */
[--C-:B------:R-:W-:Y:S02]  /*cf910*/  PRMT R40, R8, 0x3340, R0.reuse ;  /* 0x0000334008287816 */ /* 0x100fe40000000000 */
[----:B------:R-:W-:Y:S02]  /*cf920*/  PRMT R8, R39, 0x3340, R9 ;  /* 0x0000334027087816 */ /* 0x000fe40000000009 */
[----:B------:R-:W-:Y:S01]  /*cf930*/  LOP3.LUT R39, R50, 0xffff, RZ, 0xc0, !PT ;  /* 0x0000ffff32277812 */ /* 0x000fe200078ec0ff */
[----:B------:R-:W-:Y:S04]  /*cf940*/  STL [R1+0x13c], R40 ;  /* 0x00013c2801007387 */ /* 0x000fe80000100800 */
[----:B------:R0:W-:Y:S04]  /*cf950*/  STL [R1+0x430], R8 ;  /* 0x0004300801007387 */ /* 0x0001e80000100800 */
[----:B------:R-:W4:Y:S01]  /*cf960*/  LDL.LU R50, [R1+0x4e08] ;  /* 0x004e080001327983 */ /* 0x000f220000300800 */
[----:B0-----:R-:W-:-:S02]  /*cf970*/  PRMT R8, R39, 0x3340, R0 ;  /* 0x0000334027087816 */ /* 0x001fc40000000000 */
[----:B--2---:R-:W-:Y:S02]  /*cf980*/  LOP3.LUT R40, R47, 0xffff, RZ, 0xc0, !PT ;  /* 0x0000ffff2f287812 */ /* 0x004fe400078ec0ff */
[----:B------:R-:W2:Y:S01]  /*cf990*/  LDL.LU R47, [R1+0x4e3c] ;  /* 0x004e3c00012f7983 */ /* 0x000ea20000300800 */
[----:B---3--:R-:W-:-:S04]  /*cf9a0*/  LOP3.LUT R41, R41, 0xffff, RZ, 0xc0, !PT ;  /* 0x0000ffff29297812 */ /* 0x008fc800078ec0ff */
        /* <DEDUP_REMOVED lines=15> */
[----:B----4-:R-:W-:Y:S02]  /*cfaa0*/  LOP3.LUT R40, R49, 0xffff, RZ, 0xc0, !PT ;  /* 0x0000ffff31287812 */ /* 0x010fe400078ec0ff */
        /* <DEDUP_REMOVED lines=9> */
[----:B------:R0:W-:Y:S02]  /*cfb40*/  STL [R1+0x83c], R8 ;  /* 0x00083c0801007387 */ /* 0x0001e40000100800 */
        /* <DEDUP_REMOVED lines=21> */
[----:B------:R-:W-:Y:S02]  /*cfca0*/  PRMT R9, R9, 0x5410, R8 ;  /* 0x0000541009097816 */ /* 0x000fe40000000008 */
[----:B------:R-:W-:-:S03]  /*cfcb0*/  IADD3 R8, P1, R3, R32, RZ ;  /* 0x0000002003087210 */ /* 0x000fc60007f3e0ff */
[----:B------:R0:W-:Y:S02]  /*cfcc0*/  STL [R1+0x82c], R9 ;  /* 0x00082c0901007387 */ /* 0x0001e40000100800 */
[----:B0-----:R-:W-:-:S05]  /*cfcd0*/  IMAD.X R9, R4, 0x1, R31, P1 ;  /* 0x0000000104097824 */ /* 0x001fca00008e061f */
[----:B------:R0:W-:Y:S02]  /*cfce0*/  STL.64 [R1+0xc88], R8 ;  /* 0x000c880801007387 */ /* 0x0001e40000100a00 */
[----:B0-----:R-:W-:Y:S02]  /*cfcf0*/  SHF.R.U32.HI R9, RZ, 0x8, R41 ;  /* 0x00000008ff097819 */ /* 0x001fe40000011629 */
[----:B------:R-:W3:Y:S01]  /*cfd00*/  LDL.LU R41, [R1+0x3c0] ;  /* 0x0003c00001297983 */ /* 0x000ee20000300800 */
[----:B------:R-:W-:-:S03]  /*cfd10*/  SHF.R.U32.HI R8, RZ, 0x8, R40 ;  /* 0x00000008ff087819 */ /* 0x000fc60000011628 */
[----:B------:R-:W2:Y:S01]  /*cfd20*/  LDL.LU R40, [R1+0x338] ;  /* 0x0003380001287983 */ /* 0x000ea20000300800 */
[----:B------:R-:W-:Y:S02]  /*cfd30*/  SHF.R.U32.HI R39, RZ, 0x8, R39 ;  /* 0x00000008ff277819 */ /* 0x000fe40000011627 */
[----:B------:R-:W-:Y:S02]  /*cfd40*/  LOP3.LUT R9, R9, 0xffff, RZ, 0xc0, !PT ;  /* 0x0000ffff09097812 */ /* 0x000fe400078ec0ff */
[----:B------:R-:W-:Y:S02]  /*cfd50*/  LOP3.LUT R8, R8, 0xffff, RZ, 0xc0, !PT ;  /* 0x0000ffff08087812 */ /* 0x000fe400078ec0ff */
[----:B------:R-:W-:Y:S02]  /*cfd60*/  LOP3.LUT R39, R39, 0xffff, RZ, 0xc0, !PT ;  /* 0x0000ffff27277812 */ /* 0x000fe400078ec0ff */
[----:B------:R-:W-:Y:S02]  /*cfd70*/  PRMT R9, R9, 0x3340, R8 ;  /* 0x0000334009097816 */ /* 0x000fe40000000008 */
[----:B------:R-:W-:-:S02]  /*cfd80*/  PRMT R8, R39, 0x3340, R0 ;  /* 0x0000334027087816 */ /* 0x000fc40000000000 */
[----:B----4-:R-:W-:Y:S02]  /*cfd90*/  LOP3.LUT R56, R56, 0xffff, RZ, 0xc0, !PT ;  /* 0x0000ffff38387812 */ /* 0x010fe400078ec0ff */
        /* <DEDUP_REMOVED lines=15> */
[----:B------:R-:W2:Y:S01]  /*cfe90*/  LDL.LU R52, [R1+0x5910] ;  /* 0x0059100001347983 */ /* 0x000ea20000300800 */
[----:B------:R-:W-:Y:S02]  /*cfea0*/  LOP3.LUT R8, R8, 0xffff, RZ, 0xc0, !PT ;  /* 0x0000ffff08087812 */ /* 0x000fe400078ec0ff */
[----:B------:R-:W-:Y:S02]  /*cfeb0*/  LOP3.LUT R39, R40, 0xffff, RZ, 0xc0, !PT ;  /* 0x0000ffff28277812 */ /* 0x000fe400078ec0ff */
[----:B------:R-:W-:-:S02]  /*cfec0*/  LOP3.LUT R9, R9, 0xffff, RZ, 0xc0, !PT ;  /* 0x0000ffff09097812 */ /* 0x000fc400078ec0ff */
[----:B------:R-:W-:Y:S02]  /*cfed0*/  PRMT R40, R8, 0x3340, R0 ;  /* 0x0000334008287816 */ /* 0x000fe40000000000 */
[----:B------:R-:W-:Y:S02]  /*cfee0*/  PRMT R8, R39, 0x3340, R9 ;  /* 0x0000334027087816 */ /* 0x000fe40000000009 */
[----:B---3--:R-:W-:Y:S01]  /*cfef0*/  LOP3.LUT R41, R41, 0xffff, RZ, 0xc0, !PT ;  /* 0x0000ffff29297812 */ /* 0x008fe200078ec0ff */
[----:B------:R0:W-:Y:S01]  /*cff00*/  STL [R1+0x150], R40 ;  /* 0x0001502801007387 */ /* 0x0001e20000100800 */
[----:B------:R-:W-:-:S03]  /*cff10*/  LOP3.LUT R39, R47, 0xffff, RZ, 0xc0, !PT ;  /* 0x0000ffff2f277812 */ /* 0x000fc600078ec0ff */
[----:B------:R1:W-:Y:S01]  /*cff20*/  STL [R1+0x428], R8 ;  /* 0x0004280801007387 */ /* 0x0003e20000100800 */
[----:B------:R-:W-:Y:S02]  /*cff30*/  PRMT R9, R41, 0x3340, R39 ;  /* 0x0000334029097816 */ /* 0x000fe40000000027 */
[----:B0-----:R-:W-:Y:S02]  /*cff40*/  LOP3.LUT R40, R50, 0xffff, RZ, 0xc0, !PT ;  /* 0x0000ffff32287812 */ /* 0x001fe400078ec0ff */
[----:B------:R-:W3:Y:S02]  /*cff50*/  LDL.LU R50, [R1+0x300] ;  /* 0x0003000001327983 */ /* 0x000ee40000300800 */
[----:B-1----:R-:W-:Y:S02]  /*cff60*/  PRMT R8, R40, 0x3340, R0 ;  /* 0x0000334028087816 */ /* 0x002fe40000000000 */
[----:B------:R-:W3:Y:S02]  /*cff70*/  LDL.LU R47, [R1+0x2a4] ;  /* 0x0002a400012f7983 */ /* 0x000ee40000300800 */
[----:B------:R-:W-:-:S02]  /*cff80*/  PRMT R9, R9, 0x5410, R8 ;  /* 0x0000541009097816 */ /* 0x000fc40000000008 */
[----:B------:R-:W-:-:S03]  /*cff90*/  IADD3 R8, P1, R3, R28, RZ ;  /* 0x0000001c03087210 */ /* 0x000fc60007f3e0ff */
[----:B------:R0:W-:Y:S02]  /*cffa0*/  STL [R1+0x7ac], R9 ;  /* 0x0007ac0901007387 */ /* 0x0001e40000100800 */
[----:B0-----:R-:W-:-:S05]  /*cffb0*/  IMAD.X R9, R4, 0x1, R27, P1 ;  /* 0x0000000104097824 */ /* 0x001fca00008e061b */
[----:B------:R0:W-:Y:S02]  /*cffc0*/  STL.64 [R1+0xc78], R8 ;  /* 0x000c780801007387 */ /* 0x0001e40000100a00 */
[----:B0-----:R-:W-:Y:S02]  /*cffd0*/  SHF.R.U32.HI R9, RZ, 0x8, R41 ;  /* 0x00000008ff097819 */ /* 0x001fe40000011629 */
[----:B------:R-:W-:Y:S01]  /*cffe0*/  SHF.R.U32.HI R8, RZ, 0x8, R39 ;  /* 0x00000008ff087819 */ /* 0x000fe20000011627 */
[----:B------:R-:W3:Y:S01]  /*cfff0*/  LDL.LU R41, [R1+0x558] ;  /* 0x0005580001297983 */ /* 0x000ee20000300800 */
[----:B------:R-:W-:-:S03]  /*d0000*/  SHF.R.U32.HI R39, RZ, 0x8, R40 ;  /* 0x00000008ff277819 */ /* 0x000fc60000011628 */
[----:B------:R-:W3:Y:S01]  /*d0010*/  LDL.LU R40, [R1+0x59c] ;  /* 0x00059c0001287983 */ /* 0x000ee20000300800 */
[----:B------:R-:W-:Y:S02]  /*d0020*/  LOP3.LUT R9, R9, 0xffff, RZ, 0xc0, !PT ;  /* 0x0000ffff09097812 */ /* 0x000fe400078ec0ff */
[----:B------:R-:W-:Y:S02]  /*d0030*/  LOP3.LUT R8, R8, 0xffff, RZ, 0xc0, !PT ;  /* 0x0000ffff08087812 */ /* 0x000fe400078ec0ff */
[----:B------:R-:W-:Y:S02]  /*d0040*/  LOP3.LUT R39, R39, 0xffff, RZ, 0xc0, !PT ;  /* 0x0000ffff27277812 */ /* 0x000fe400078ec0ff */
[----:B------:R-:W-:Y:S02]  /*d0050*/  PRMT R9, R9, 0x3340, R8 ;  /* 0x0000334009097816 */ /* 0x000fe40000000008 */
[--C-:B------:R-:W-:Y:S02]  /*d0060*/  PRMT R8, R39, 0x3340, R0.reuse ;  /* 0x0000334027087816 */ /* 0x100fe40000000000 */
[----:B----4-:R-:W-:Y:S01]  /*d0070*/  LOP3.LUT R49, R49, 0xffff, RZ, 0xc0, !PT ;  /* 0x0000ffff31317812 */ /* 0x010fe200078ec0ff */
[----:B------:R-:W-:Y:S04]  /*d0080*/  STL [R1+0x414], R9 ;  /* 0x0004140901007387 */ /* 0x000fe80000100800 */
[----:B------:R0:W-:Y:S02]  /*d0090*/  STL [R1+0x148], R8 ;  /* 0x0001480801007387 */ /* 0x0001e40000100800 */
[----:B0-----:R-:W-:-:S02]  /*d00a0*/  PRMT R8, R49, 0x3340, R0 ;  /* 0x0000334031087816 */ /* 0x001fc40000000000 */
[----:B--2---:R-:W-:Y:S02]  /*d00b0*/  LOP3.LUT R52, R52, 0xffff, RZ, 0xc0, !PT ;  /* 0x0000ffff34347812 */ /* 0x004fe400078ec0ff */
[----:B---3--:R-:W-:Y:S02]  /*d00c0*/  LOP3.LUT R39, R41, 0xffff, RZ, 0xc0, !PT ;  /* 0x0000ffff29277812 */ /* 0x008fe400078ec0ff */
        /* <DEDUP_REMOVED lines=12> */
[----:B------:R-:W-:Y:S02]  /*d0190*/  LOP3.LUT R39, R40, 0xffff, RZ, 0xc0, !PT ;  /* 0x0000ffff28277812 */ /* 0x000fe400078ec0ff */
[----:B------:R-:W-:-:S02]  /*d01a0*/  LOP3.LUT R9, R9, 0xffff, RZ, 0xc0, !PT ;  /* 0x0000ffff09097812 */ /* 0x000fc400078ec0ff */
[--C-:B------:R-:W-:Y:S02]  /*d01b0*/  PRMT R41, R8, 0x3340, R0.reuse ;  /* 0x0000334008297816 */ /* 0x100fe40000000000 */
[----:B------:R-:W-:Y:S02]  /*d01c0*/  PRMT R8, R39, 0x3340, R9 ;  /* 0x0000334027087816 */ /* 0x000fe40000000009 */
[----:B------:R-:W-:Y:S02]  /*d01d0*/  LOP3.LUT R40, R50, 0xffff, RZ, 0xc0, !PT ;  /* 0x0000ffff32287812 */ /* 0x000fe400078ec0ff */
[----:B------:R-:W-:Y:S01]  /*d01e0*/  LOP3.LUT R39, R47, 0xffff, RZ, 0xc0, !PT ;  /* 0x0000ffff2f277812 */ /* 0x000fe200078ec0ff */
[----:B------:R-:W-:Y:S03]  /*d01f0*/  STL [R1+0x144], R41 ;  /* 0x0001442901007387 */ /* 0x000fe60000100800 */
[----:B------:R-:W-:Y:S01]  /*d0200*/  PRMT R9, R40, 0x3340, R39 ;  /* 0x0000334028097816 */ /* 0x000fe20000000027 */
[----:B------:R0:W-:Y:S04]  /*d0210*/  STL [R1+0x404], R8 ;  /* 0x0004040801007387 */ /* 0x0001e80000100800 */
[----:B------:R-:W3:Y:S01]  /*d0220*/  LDL.LU R47, [R1+0x4b0] ;  /* 0x0004b000012f7983 */ /* 0x000ee20000300800 */
        /* <DEDUP_REMOVED lines=9> */
[----:B------:R-:W-:Y:S02]  /*d02c0*/  LOP3.LUT R8, R8, 0xffff, RZ, 0xc0, !PT ;  /* 0x0000ffff08087812 */ /* 0x000fe400078ec0ff */
[----:B------:R-:W-:Y:S02]  /*d02d0*/  IADD3 R40, P1, R3, R22, RZ ;  /* 0x0000001603287210 */ /* 0x000fe40007f3e0ff */
[----:B------:R-:W-:Y:S02]  /*d02e0*/  PRMT R8, R9, 0x3340, R8 ;  /* 0x0000334009087816 */ /* 0x000fe40000000008 */
[--C-:B------:R-:W-:Y:S01]  /*d02f0*/  PRMT R39, R60, 0x3340, R0.reuse ;  /* 0x000033403c277816 */ /* 0x100fe20000000000 */
[----:B------:R-:W-:Y:S01]  /*d0300*/  IMAD.X R41, R4, 0x1, R21, P1 ;  /* 0x0000000104297824 */ /* 0x000fe200008e0615 */
[----:B------:R-:W-:Y:S01]  /*d0310*/  IADD3 R60, P1, R3, R20, RZ ;  /* 0x00000014033c7210 */ /* 0x000fe20007f3e0ff */
[----:B------:R-:W-:Y:S01]  /*d0320*/  STL [R1+0x3fc], R8 ;  /* 0x0003fc0801007387 */ /* 0x000fe20000100800 */
[----:B------:R-:W-:-:S03]  /*d0330*/  PRMT R9, R58, 0x3340, R0 ;  /* 0x000033403a097816 */ /* 0x000fc60000000000 */
[----:B------:R-:W4:Y:S04]  /*d0340*/  LDL.LU R58, [R1+0x5908] ;  /* 0x00590800013a7983 */ /* 0x000f280000300800 */
[----:B------:R0:W-:Y:S02]  /*d0350*/  STL.64 [R1+0xc68], R40 ;  /* 0x000c682801007387 */ /* 0x0001e40000100a00 */
[----:B0-----:R-:W-:Y:S01]  /*d0360*/  PRMT R41, R61, 0x3340, R53 ;  /* 0x000033403d297816 */ /* 0x001fe20000000035 */
[----:B------:R-:W-:Y:S01]  /*d0370*/  IMAD.X R61, R4, 0x1, R19, P1 ;  /* 0x00000001043d7824 */ /* 0x000fe200008e0613 */
[----:B------:R-:W2:Y:S01]  /*d0380*/  LDL.LU R53, [R1+0x5904] ;  /* 0x0059040001357983 */ /* 0x000ea20000300800 */
[----:B------:R-:W-:-:S03]  /*d0390*/  PRMT R40, R48, 0x3340, R0 ;  /* 0x0000334030287816 */ /* 0x000fc60000000000 */
[----:B------:R-:W4:Y:S04]  /*d03a0*/  LDL.LU R48, [R1+0x5900] ;  /* 0x0059000001307983 */ /* 0x000f280000300800 */
[----:B------:R-:W4:Y:S04]  /*d03b0*/  LDL.LU R50, [R1+0x4ac] ;  /* 0x0004ac0001327983 */ /* 0x000f280000300800 */
[----:B------:R0:W-:Y:S01]  /*d03c0*/  STL.64 [R1+0xc50], R60 ;  /* 0x000c503c01007387 */ /* 0x0001e20000100a00 */
[----:B------:R-:W-:Y:S02]  /*d03d0*/  SHF.R.U32.HI R8, RZ, 0x8, R49 ;  /* 0x00000008ff087819 */ /* 0x000fe40000011631 */
[----:B0-----:R-:W-:-:S05]  /*d03e0*/  IADD3 R60, P1, R3, R18, RZ ;  /* 0x00000012033c7210 */ /* 0x001fca0007f3e0ff */
[----:B------:R-:W-:Y:S01]  /*d03f0*/  IMAD.X R61, R4, 0x1, R17, P1 ;  /* 0x00000001043d7824 */ /* 0x000fe200008e0611 */
[----:B------:R-:W-:Y:S02]  /*d0400*/  SHF.R.U32.HI R4, RZ, 0x8, R52 ;  /* 0x00000008ff047819 */ /* 0x000fe40000011634 */
[----:B------:R-:W-:Y:S02]  /*d0410*/  LOP3.LUT R8, R8, 0xffff, RZ, 0xc0, !PT ;  /* 0x0000ffff08087812 */ /* 0x000fe400078ec0ff */
[----:B------:R-:W-:Y:S01]  /*d0420*/  LOP3.LUT R4, R4, 0xffff, RZ, 0xc0, !PT ;  /* 0x0000ffff04047812 */ /* 0x000fe200078ec0ff */
[----:B------:R0:W-:Y:S01]  /*d0430*/  STL.64 [R1+0xc60], R60 ;  /* 0x000c603c01007387 */ /* 0x0001e20000100a00 */
[----:B------:R-:W-:Y:S02]  /*d0440*/  LOP3.LUT R52, R46, 0xffff, RZ, 0xc0, !PT ;  /* 0x0000ffff2e347812 */ /* 0x000fe400078ec0ff */
[--C-:B------:R-:W-:Y:S02]  /*d0450*/  PRMT R49, R4, 0x3340, R0.reuse ;  /* 0x0000334004317816 */ /* 0x100fe40000000000 */
[--C-:B------:R-:W-:Y:S01]  /*d0460*/  PRMT R4, R8, 0x3340, R0.reuse ;  /* 0x0000334008047816 */ /* 0x100fe20000000000 */
[----:B0-----:R-:W4:Y:S04]  /*d0470*/  LDL.LU.64 R60, [R1+0x58f8] ;  /* 0x0058f800013c7983 */ /* 0x001f280000300a00 */
[----:B------:R-:W-:Y:S04]  /*d0480*/  STL [R1+0x140], R49 ;  /* 0x0001403101007387 */ /* 0x000fe80000100800 */
[----:B------:R0:W-:Y:S04]  /*d0490*/  STL [R1+0x138], R4 ;  /* 0x0001380401007387 */ /* 0x0001e80000100800 */
[----:B------:R1:W-:Y:S01]  /*d04a0*/  STL [R1+0x57e0], R52 ;  /* 0x0057e03401007387 */ /* 0x0003e20000100800 */
[----:B0-----:R-:W-:-:S03]  /*d04b0*/  PRMT R4, R52, 0x3340, R0 ;  /* 0x0000334034047816 */ /* 0x001fc60000000000 */
[----:B-1----:R-:W4:Y:S01]  /*d04c0*/  LDL.LU R52, [R1+0x4b4] ;  /* 0x0004b40001347983 */ /* 0x002f220000300800 */
[----:B------:R-:W-:Y:S01]  /*d04d0*/  VIADD R3, R3, UR6 ;  /* 0x0000000603037c36 */ /* 0x000fe20008000000 */
[----:B------:R-:W-:Y:S02]  /*d04e0*/  ULDC UR6, c[0x0][0x248] ;  /* 0x0000920000067ab9 */ /* 0x000fe40000000800 */
[----:B------:R-:W4:Y:S01]  /*d04f0*/  LDL.LU R49, [R1+0x4a8] ;  /* 0x0004a80001317983 */ /* 0x000f220000300800 */
[----:B---3--:R-:W-:Y:S02]  /*d0500*/  LOP3.LUT R46, R47, 0xffff, RZ, 0xc0, !PT ;  /* 0x0000ffff2f2e7812 */ /* 0x008fe400078ec0ff */
[----:B--2---:R-:W-:Y:S02]  /*d0510*/  LOP3.LUT R53, R53, 0xffff, RZ, 0xc0, !PT ;  /* 0x0000ffff35357812 */ /* 0x004fe400078ec0ff */
[----:B----4-:R-:W-:-:S04]  /*d0520*/  LOP3.LUT R48, R48, 0xffff, RZ, 0xc0, !PT ;  /* 0x0000ffff30307812 */ /* 0x010fc800078ec0ff */
[----:B------:R-:W-:-:S04]  /*d0530*/  PRMT R8, R48, 0x3340, R53 ;  /* 0x0000334030087816 */ /* 0x000fc80000000035 */
[----:B------:R-:W-:-:S05]  /*d0540*/  PRMT R4, R8, 0x5410, R4 ;  /* 0x0000541008047816 */ /* 0x000fca0000000004 */
[----:B------:R0:W-:Y:S04]  /*d0550*/  STL [R1+0x2038], R4 ;  /* 0x0020380401007387 */ /* 0x0001e80000100800 */
[----:B------:R1:W-:Y:S01]  /*d0560*/  STL [R1+0x4c84], R46 ;  /* 0x004c842e01007387 */ /* 0x0003e20000100800 */
[----:B0-----:R-:W-:-:S04]  /*d0570*/  PRMT R4, R46, 0x3340, R0 ;  /* 0x000033402e047816 */ /* 0x001fc80000000000 */
[----:B------:R-:W-:Y:S02]  /*d0580*/  PRMT R8, R43, 0x5410, R4 ;  /* 0x000054102b087816 */ /* 0x000fe40000000004 */
[----:B------:R-:W-:Y:S02]  /*d0590*/  SHF.R.S32.HI R4, RZ, 0x1f, R3 ;  /* 0x0000001fff047819 */ /* 0x000fe40000011403 */
[----:B-1----:R-:W-:Y:S01]  /*d05a0*/  IADD3 R46, P1, R3, R16, RZ ;  /* 0x00000010032e7210 */ /* 0x002fe20007f3e0ff */
[----:B------:R-:W-:Y:S04]  /*d05b0*/  STL [R1+0x2040], R8 ;  /* 0x0020400801007387 */ /* 0x000fe80000100800 */
[----:B------:R-:W-:-:S05]  /*d05c0*/  IMAD.X R47, R4, 0x1, R38, P1 ;  /* 0x00000001042f7824 */ /* 0x000fca00008e0626 */
[----:B------:R0:W-:Y:S01]  /*d05d0*/  STL.64 [R1+0xc40], R46 ;  /* 0x000c402e01007387 */ /* 0x0001e20000100a00 */
[----:B------:R-:W-:-:S03]  /*d05e0*/  PRMT R43, R59, 0x5410, R9 ;  /* 0x000054103b2b7816 */ /* 0x000fc60000000009 */
[----:B0-----:R-:W2:Y:S01]  /*d05f0*/  LDL.LU.64 R46, [R1+0x58f0] ;  /* 0x0058f000012e7983 */ /* 0x001ea20000300a00 */
[----:B------:R-:W-:-:S05]  /*d0600*/  LOP3.LUT R8, R52, 0xffff, RZ, 0xc0, !PT ;  /* 0x0000ffff34087812 */ /* 0x000fca00078ec0ff */
[----:B------:R0:W-:Y:S04]  /*d0610*/  STL [R1+0x4c80], R8 ;  /* 0x004c800801007387 */ /* 0x0001e80000100800 */
[----:B------:R-:W3:Y:S01]  /*d0620*/  LDL.LU R59, [R1+0x58e8] ;  /* 0x0058e800013b7983 */ /* 0x000ee20000300800 */
[----:B0-----:R-:W-:-:S04]  /*d0630*/  PRMT R8, R8, 0x3340, R0 ;  /* 0x0000334008087816 */ /* 0x001fc80000000000 */
[----:B------:R-:W-:Y:S02]  /*d0640*/  PRMT R41, R41, 0x5410, R8 ;  /* 0x0000541029297816 */ /* 0x000fe40000000008 */
[----:B------:R-:W-:Y:S01]  /*d0650*/  IADD3 R8, P1, R3, R15, RZ ;  /* 0x0000000f03087210 */ /* 0x000fe20007f3e0ff */
[----:B------:R-:W-:Y:S04]  /*d0660*/  STL [R1+0x2118], R43 ;  /* 0x0021182b01007387 */ /* 0x000fe80000100800 */
[----:B------:R-:W-:Y:S01]  /*d0670*/  IMAD.X R9, R4, 0x1, R37, P1 ;  /* 0x0000000104097824 */ /* 0x000fe200008e0625 */
[----:B------:R-:W-:Y:S04]  /*d0680*/  STL [R1+0x238c], R41 ;  /* 0x00238c2901007387 */ /* 0x000fe80000100800 */
[----:B------:R0:W-:Y:S02]  /*d0690*/  STL.64 [R1+0xc48], R8 ;  /* 0x000c480801007387 */ /* 0x0001e40000100a00 */
[----:B0-----:R-:W-:-:S02]  /*d06a0*/  LOP3.LUT R9, R60, 0xffff, RZ, 0xc0, !PT ;  /* 0x0000ffff3c097812 */ /* 0x001fc400078ec0ff */
[----:B------:R-:W-:Y:S01]  /*d06b0*/  LOP3.LUT R8, R50, 0xffff, RZ, 0xc0, !PT ;  /* 0x0000ffff32087812 */ /* 0x000fe200078ec0ff */
[----:B------:R-:W4:Y:S04]  /*d06c0*/  LDL.LU R60, [R1+0x58e4] ;  /* 0x0058e400013c7983 */ /* 0x000f280000300800 */
[----:B------:R0:W-:Y:S04]  /*d06d0*/  STL [R1+0x4c88], R9 ;  /* 0x004c880901007387 */ /* 0x0001e80000100800 */
[----:B------:R1:W-:Y:S01]  /*d06e0*/  STL [R1+0x4c8c], R8 ;  /* 0x004c8c0801007387 */ /* 0x0003e20000100800 */
[----:B0-----:R-:W-:-:S02]  /*d06f0*/  PRMT R9, R9, 0x3340, R0 ;  /* 0x0000334009097816 */ /* 0x001fc40000000000 */
[----:B-1----:R-:W-:Y:S02]  /*d0700*/  PRMT R8, R8, 0x3340, R0 ;  /* 0x0000334008087816 */ /* 0x002fe40000000000 */
[----:B------:R-:W-:Y:S02]  /*d0710*/  PRMT R9, R45, 0x5410, R9 ;  /* 0x000054102d097816 */ /* 0x000fe40000000009 */
[----:B------:R-:W2:Y:S01]  /*d0720*/  LDL.LU R45, [R1+0x58e0] ;  /* 0x0058e000012d7983 */ /* 0x000ea20000300800 */
[----:B------:R-:W-:-:S03]  /*d0730*/  PRMT R8, R57, 0x5410, R8 ;  /* 0x0000541039087816 */ /* 0x000fc60000000008 */
[----:B------:R-:W2:Y:S04]  /*d0740*/  LDL.LU R57, [R1+0x58dc] ;  /* 0x0058dc0001397983 */ /* 0x000ea80000300800 */
[----:B------:R-:W-:Y:S04]  /*d0750*/  STL [R1+0x2178], R9 ;  /* 0x0021780901007387 */ /* 0x000fe80000100800 */
[----:B------:R-:W3:Y:S04]  /*d0760*/  LDL.LU R41, [R1+0x5f0] ;  /* 0x0005f00001297983 */ /* 0x000ee80000300800 */
[----:B------:R-:W4:Y:S04]  /*d0770*/  LDL.LU R43, [R1+0x504] ;  /* 0x00050400012b7983 */ /* 0x000f280000300800 */
[----:B------:R0:W-:Y:S04]  /*d0780*/  STL [R1+0x2398], R8 ;  /* 0x0023980801007387 */ /* 0x0001e80000100800 */
[----:B------:R-:W2:Y:S01]  /*d0790*/  LDL.LU R52, [R1+0x55c] ;  /* 0x00055c0001347983 */ /* 0x000ea20000300800 */
[----:B0-----:R-:W-:-:S05]  /*d07a0*/  IADD3 R8, P1, R3, R14, RZ ;  /* 0x0000000e03087210 */ /* 0x001fca0007f3e0ff */
[----:B------:R-:W-:-:S05]  /*d07b0*/  IMAD.X R9, R4, 0x1, R13, P1 ;  /* 0x0000000104097824 */ /* 0x000fca00008e060d */
[----:B------:R0:W-:Y:S02]  /*d07c0*/  STL.64 [R1+0xc30], R8 ;  /* 0x000c300801007387 */ /* 0x0001e40000100a00 */
[----:B0-----:R-:W-:Y:S02]  /*d07d0*/  LOP3.LUT R8, R55, 0xffff, RZ, 0xc0, !PT ;  /* 0x0000ffff37087812 */ /* 0x001fe400078ec0ff */
[----:B------:R-:W3:Y:S04]  /*d07e0*/  LDL.LU R55, [R1+0x58d8] ;  /* 0x0058d80001377983 */ /* 0x000ee80000300800 */
[----:B------:R0:W-:Y:S01]  /*d07f0*/  STL [R1+0x4c90], R8 ;  /* 0x004c900801007387 */ /* 0x0001e20000100800 */
[----:B------:R-:W-:-:S03]  /*d0800*/  PRMT R9, R54, 0x5410, R39 ;  /* 0x0000541036097816 */ /* 0x000fc60000000027 */
[----:B------:R-:W2:Y:S01]  /*d0810*/  LDL.LU R54, [R1+0x58d4] ;  /* 0x0058d40001367983 */ /* 0x000ea20000300800 */
[----:B0-----:R-:W-:-:S04]  /*d0820*/  PRMT R8, R8, 0x3340, R0 ;  /* 0x0000334008087816 */ /* 0x001fc80000000000 */
[----:B------:R-:W-:Y:S02]  /*d0830*/  PRMT R39, R61, 0x5410, R8 ;  /* 0x000054103d277816 */ /* 0x000fe40000000008 */
[----:B------:R-:W-:Y:S01]  /*d0840*/  IADD3 R8, P1, R3, R12, RZ ;  /* 0x0000000c03087210 */ /* 0x000fe20007f3e0ff */
[----:B------:R-:W2:Y:S04]  /*d0850*/  LDL.LU R61, [R1+0x58d0] ;  /* 0x0058d000013d7983 */ /* 0x000ea80000300800 */
[----:B------:R0:W-:Y:S04]  /*d0860*/  STL [R1+0x23a0], R9 ;  /* 0x0023a00901007387 */ /* 0x0001e80000100800 */
[----:B------:R-:W-:Y:S01]  /*d0870*/  STL [R1+0x23ac], R39 ;  /* 0x0023ac2701007387 */ /* 0x000fe20000100800 */
[----:B0-----:R-:W-:-:S05]  /*d0880*/  IMAD.X R9, R4, 0x1, R11, P1 ;  /* 0x0000000104097824 */ /* 0x001fca00008e060b */
[----:B------:R0:W-:Y:S02]  /*d0890*/  STL.64 [R1+0xc38], R8 ;  /* 0x000c380801007387 */ /* 0x0001e40000100a00 */
[----:B0-----:R-:W-:Y:S02]  /*d08a0*/  LOP3.LUT R9, R49, 0xffff, RZ, 0xc0, !PT ;  /* 0x0000ffff31097812 */ /* 0x001fe400078ec0ff */
[----:B---3--:R-:W-:Y:S02]  /*d08b0*/  LOP3.LUT R8, R55, 0xffff, RZ, 0xc0, !PT ;  /* 0x0000ffff37087812 */ /* 0x008fe400078ec0ff */
[----:B------:R-:W3:Y:S04]  /*d08c0*/  LDL.LU R55, [R1+0x58cc] ;  /* 0x0058cc0001377983 */ /* 0x000ee80000300800 */
[----:B------:R0:W-:Y:S04]  /*d08d0*/  STL [R1+0x4c94], R9 ;  /* 0x004c940901007387 */ /* 0x0001e80000100800 */
[----:B------:R1:W-:Y:S04]  /*d08e0*/  STL [R1+0x4c98], R8 ;  /* 0x004c980801007387 */ /* 0x0003e80000100800 */
[----:B------:R-:W3:Y:S01]  /*d08f0*/  LDL.LU R50, [R1+0x594] ;  /* 0x0005940001327983 */ /* 0x000ee20000300800 */
[----:B0-----:R-:W-:-:S02]  /*d0900*/  PRMT R9, R9, 0x3340, R0 ;  /* 0x0000334009097816 */ /* 0x001fc40000000000 */
[----:B-1----:R-:W-:Y:S02]  /*d0910*/  PRMT R8, R8, 0x3340, R0 ;  /* 0x0000334008087816 */ /* 0x002fe40000000000 */
[----:B------:R-:W-:Y:S02]  /*d0920*/  PRMT R9, R44, 0x5410, R9 ;  /* 0x000054102c097816 */ /* 0x000fe40000000009 */
[----:B------:R-:W-:-:S03]  /*d0930*/  PRMT R8, R2, 0x5410, R8 ;  /* 0x0000541002087816 */ /* 0x000fc60000000008 */
[----:B------:R-:W-:Y:S04]  /*d0940*/  STL [R1+0x23b4], R9 ;  /* 0x0023b40901007387 */ /* 0x000fe80000100800 */
[----:B------:R-:W3:Y:S04]  /*d0950*/  LDL.LU R49, [R1+0x540] ;  /* 0x0005400001317983 */ /* 0x000ee80000300800 */
[----:B------:R-:W3:Y:S04]  /*d0960*/  LDL.LU R2, [R1+0x4dec] ;  /* 0x004dec0001027983 */ /* 0x000ee80000300800 */
[----:B------:R0:W-:Y:S04]  /*d0970*/  STL [R1+0x23bc], R8 ;  /* 0x0023bc0801007387 */ /* 0x0001e80000100800 */
[----:B------:R-:W3:Y:S01]  /*d0980*/  LDL.LU R44, [R1+0x4d50] ;  /* 0x004d5000012c7983 */ /* 0x000ee20000300800 */
[----:B0-----:R-:W-:-:S05]  /*d0990*/  IADD3 R8, P1, R3, R10, RZ ;  /* 0x0000000a03087210 */ /* 0x001fca0007f3e0ff */
[----:B------:R-:W-:-:S05]  /*d09a0*/  IMAD.X R9, R4, 0x1, R7, P1 ;  /* 0x0000000104097824 */ /* 0x000fca00008e0607 */
[----:B------:R0:W-:Y:S02]  /*d09b0*/  STL.64 [R1+0xc20], R8 ;  /* 0x000c200801007387 */ /* 0x0001e40000100a00 */
[----:B0-----:R-:W-:Y:S02]  /*d09c0*/  SHF.R.U32.HI R9, RZ, 0x8, R48 ;  /* 0x00000008ff097819 */ /* 0x001fe40000011630 */
[----:B------:R-:W3:Y:S01]  /*d09d0*/  LDL.LU R48, [R1+0x4dac] ;  /* 0x004dac0001307983 */ /* 0x000ee20000300800 */
[----:B------:R-:W-:-:S03]  /*d09e0*/  SHF.R.U32.HI R8, RZ, 0x8, R53 ;  /* 0x00000008ff087819 */ /* 0x000fc60000011635 */
[----:B------:R-:W3:Y:S01]  /*d09f0*/  LDL.LU R53, [R1+0x58c8] ;  /* 0x0058c80001357983 */ /* 0x000ee20000300800 */
[----:B------:R-:W-:Y:S02]  /*d0a00*/  LOP3.LUT R9, R9, 0xffff, RZ, 0xc0, !PT ;  /* 0x0000ffff09097812 */ /* 0x000fe400078ec0ff */
[----:B------:R-:W-:Y:S02]  /*d0a10*/  LOP3.LUT R8, R8, 0xffff, RZ, 0xc0, !PT ;  /* 0x0000ffff08087812 */ /* 0x000fe400078ec0ff */
[----:B------:R-:W-:Y:S02]  /*d0a20*/  PRMT R39, R51, 0x5410, R40 ;  /* 0x0000541033277816 */ /* 0x000fe40000000028 */
[----:B------:R-:W-:Y:S02]  /*d0a30*/  PRMT R51, R9, 0x3340, R8 ;  /* 0x0000334009337816 */ /* 0x000fe40000000008 */
[----:B------:R-:W-:-:S03]  /*d0a40*/  LOP3.LUT R41, R41, 0xffff, RZ, 0xc0, !PT ;  /* 0x0000ffff29297812 */ /* 0x000fc600078ec0ff */
[----:B------:R-:W-:Y:S01]  /*d0a50*/  STL [R1+0x5698], R51 ;  /* 0x0056983301007387 */ /* 0x000fe20000100800 */
[----:B----4-:R-:W-:-:S03]  /*d0a60*/  LOP3.LUT R40, R43, 0xffff, RZ, 0xc0, !PT ;  /* 0x0000ffff2b287812 */ /* 0x010fc600078ec0ff */
[----:B------:R2:W-:Y:S01]  /*d0a70*/  STL [R1+0x23c0], R39 ;  /* 0x0023c02701007387 */ /* 0x0005e20000100800 */
[----:B------:R-:W-:Y:S02]  /*d0a80*/  PRMT R8, R40, 0x3340, R0 ;  /* 0x0000334028087816 */ /* 0x000fe40000000000 */
        /* <DEDUP_REMOVED lines=14> */
[----:B------:R-:W-:-:S03]  /*d0b70*/  PRMT R8, R39, 0x3340, R0 ;  /* 0x0000334027087816 */ /* 0x000fc60000000000 */
[----:B------:R-:W-:Y:S04]  /*d0b80*/  STL [R1+0x3f8], R9 ;  /* 0x0003f80901007387 */ /* 0x000fe80000100800 */
[----:B------:R0:W-:Y:S01]  /*d0b90*/  STL [R1+0x118], R8 ;  /* 0x0001180801007387 */ /* 0x0001e20000100800 */
[----:B---3--:R-:W-:Y:S02]  /*d0ba0*/  LOP3.LUT R40, R49, 0xffff, RZ, 0xc0, !PT ;  /* 0x0000ffff31287812 */ /* 0x008fe400078ec0ff */
[----:B------:R-:W-:Y:S02]  /*d0bb0*/  LOP3.LUT R52, R53, 0xffff, RZ, 0xc0, !PT ;  /* 0x0000ffff35347812 */ /* 0x000fe400078ec0ff */
[----:B------:R-:W2:Y:S04]  /*d0bc0*/  LDL.LU R53, [R1+0x58c4] ;  /* 0x0058c40001357983 */ /* 0x000ea80000300800 */
[----:B------:R-:W3:Y:S01]  /*d0bd0*/  LDL.LU R49, [R1+0x4df8] ;  /* 0x004df80001317983 */ /* 0x000ee20000300800 */
[----:B------:R-:W-:-:S02]  /*d0be0*/  LOP3.LUT R43, R50, 0xffff, RZ, 0xc0, !PT ;  /* 0x0000ffff322b7812 */ /* 0x000fc400078ec0ff */
[----:B0-----:R-:W-:Y:S02]  /*d0bf0*/  PRMT R8, R52, 0x3340, R0 ;  /* 0x0000334034087816 */ /* 0x001fe40000000000 */
[----:B------:R-:W-:Y:S02]  /*d0c00*/  PRMT R9, R43, 0x3340, R40 ;  /* 0x000033402b097816 */ /* 0x000fe40000000028 */
[----:B------:R-:W-:Y:S02]  /*d0c10*/  LOP3.LUT R41, R2, 0xffff, RZ, 0xc0, !PT ;  /* 0x0000ffff02297812 */ /* 0x000fe400078ec0ff */
[----:B------:R-:W-:Y:S02]  /*d0c20*/  LOP3.LUT R50, R44, 0xffff, RZ, 0xc0, !PT ;  /* 0x0000ffff2c327812 */ /* 0x000fe400078ec0ff */
[----:B------:R-:W-:Y:S01]  /*d0c30*/  LOP3.LUT R39, R48, 0xffff, RZ, 0xc0, !PT ;  /* 0x0000ffff30277812 */ /* 0x000fe200078ec0ff */
[----:B------:R-:W4:Y:S01]  /*d0c40*/  LDL.LU R44, [R1+0x4d6c] ;  /* 0x004d6c00012c7983 */ /* 0x000f220000300800 */
[----:B------:R-:W-:-:S02]  /*d0c50*/  PRMT R48, R9, 0x5410, R8 ;  /* 0x0000541009307816 */ /* 0x000fc40000000008 */
[----:B------:R-:W-:Y:S01]  /*d0c60*/  PRMT R8, R50, 0x3340, R0 ;  /* 0x0000334032087816 */ /* 0x000fe20000000000 */
[----:B------:R-:W4:Y:S01]  /*d0c70*/  LDL.LU R51, [R1+0x4dbc] ;  /* 0x004dbc0001337983 */ /* 0x000f220000300800 */
[----:B------:R-:W-:-:S03]  /*d0c80*/  PRMT R9, R41, 0x3340, R39 ;  /* 0x0000334029097816 */ /* 0x000fc60000000027 */
[----:B------:R-:W4:Y:S04]  /*d0c90*/  LDL.LU R2, [R1+0x598] ;  /* 0x0005980001027983 */ /* 0x000f280000300800 */
[----:B------:R0:W-:Y:S02]  /*d0ca0*/  STL [R1+0x70c], R48 ;  /* 0x00070c3001007387 */ /* 0x0001e40000100800 */
[----:B0-----:R-:W-:Y:S02]  /*d0cb0*/  PRMT R48, R9, 0x5410, R8 ;  /* 0x0000541009307816 */ /* 0x001fe40000000008 */
        /* <DEDUP_REMOVED lines=9> */
[----:B------:R-:W-:Y:S02]  /*d0d50*/  SHF.R.U32.HI R39, RZ, 0x8, R40 ;  /* 0x00000008ff277819 */ /* 0x000fe40000011628 */
[----:B------:R-:W-:Y:S02]  /*d0d60*/  PRMT R48, R9, 0x3340, R8 ;  /* 0x0000334009307816 */ /* 0x000fe40000000008 */
[----:B------:R-:W-:Y:S02]  /*d0d70*/  LOP3.LUT R40, R43, 0xffff, RZ, 0xc0, !PT ;  /* 0x0000ffff2b287812 */ /* 0x000fe400078ec0ff */
[----:B------:R-:W-:-:S02]  /*d0d80*/  LOP3.LUT R39, R39, 0xffff, RZ, 0xc0, !PT ;  /* 0x0000ffff27277812 */ /* 0x000fc400078ec0ff */
[----:B------:R-:W-:Y:S02]  /*d0d90*/  IADD3 R8, P1, R3, R34, RZ ;  /* 0x0000002203087210 */ /* 0x000fe40007f3e0ff */
[----:B------:R-:W-:-:S03]  /*d0da0*/  PRMT R39, R40, 0x3340, R39 ;  /* 0x0000334028277816 */ /* 0x000fc60000000027 */
[----:B------:R-:W-:Y:S02]  /*d0db0*/  IMAD.X R9, R4, 0x1, R33, P1 ;  /* 0x0000000104097824 */ /* 0x000fe400008e0621 */
[----:B------:R-:W-:Y:S04]  /*d0dc0*/  STL [R1+0x258], R39 ;  /* 0x0002582701007387 */ /* 0x000fe80000100800 */
[----:B------:R0:W-:Y:S02]  /*d0dd0*/  STL.64 [R1+0xc18], R8 ;  /* 0x000c180801007387 */ /* 0x0001e40000100a00 */
[----:B0-----:R-:W-:Y:S02]  /*d0de0*/  SHF.R.U32.HI R8, RZ, 0x8, R52 ;  /* 0x00000008ff087819 */ /* 0x001fe40000011634 */
[----:B------:R-:W-:-:S02]  /*d0df0*/  SHF.R.U32.HI R9, RZ, 0x8, R50 ;  /* 0x00000008ff097819 */ /* 0x000fc40000011632 */
[----:B------:R-:W-:Y:S02]  /*d0e00*/  LOP3.LUT R8, R8, 0xffff, RZ, 0xc0, !PT ;  /* 0x0000ffff08087812 */ /* 0x000fe400078ec0ff */
[----:B------:R-:W-:Y:S02]  /*d0e10*/  LOP3.LUT R9, R9, 0xffff, RZ, 0xc0, !PT ;  /* 0x0000ffff09097812 */ /* 0x000fe400078ec0ff */
[--C-:B------:R-:W-:Y:S02]  /*d0e20*/  PRMT R39, R8, 0x3340, R0.reuse ;  /* 0x0000334008277816 */ /* 0x100fe40000000000 */
[----:B------:R-:W-:-:S03]  /*d0e30*/  PRMT R8, R9, 0x3340, R0 ;  /* 0x0000334009087816 */ /* 0x000fc60000000000 */
[----:B------:R2:W-:Y:S04]  /*d0e40*/  STL [R1+0x10c], R39 ;  /* 0x00010c2701007387 */ /* 0x0005e80000100800 */
[----:B------:R-:W4:Y:S04]  /*d0e50*/  LDL.LU R52, [R1+0x4de8] ;  /* 0x004de80001347983 */ /* 0x000f280000300800 */
[----:B------:R0:W-:Y:S04]  /*d0e60*/  STL [R1+0x108], R8 ;  /* 0x0001080801007387 */ /* 0x0001e80000100800 */
[----:B------:R-:W4:Y:S01]  /*d0e70*/  LDL.LU R50, [R1+0x4d48] ;  /* 0x004d480001327983 */ /* 0x000f220000300800 */
[----:B---3--:R-:W-:-:S03]  /*d0e80*/  LOP3.LUT R43, R49, 0xffff, RZ, 0xc0, !PT ;  /* 0x0000ffff312b7812 */ /* 0x008fc600078ec0ff */
[----:B------:R-:W3:Y:S01]  /*d0e90*/  LDL.LU R49, [R1+0x4d98] ;  /* 0x004d980001317983 */ /* 0x000ee20000300800 */
[----:B------:R-:W-:Y:S02]  /*d0ea0*/  LOP3.LUT R55, R55, 0xffff, RZ, 0xc0, !PT ;  /* 0x0000ffff37377812 */ /* 0x000fe400078ec0ff */
[----:B--2---:R-:W-:Y:S02]  /*d0eb0*/  LOP3.LUT R39, R53, 0xffff, RZ, 0xc0, !PT ;  /* 0x0000ffff35277812 */ /* 0x004fe400078ec0ff */
[----:B----4-:R-:W-:Y:S02]  /*d0ec0*/  LOP3.LUT R44, R44, 0xffff, RZ, 0xc0, !PT ;  /* 0x0000ffff2c2c7812 */ /* 0x010fe400078ec0ff */
[----:B------:R-:W-:Y:S02]  /*d0ed0*/  LOP3.LUT R41, R51, 0xffff, RZ, 0xc0, !PT ;  /* 0x0000ffff33297812 */ /* 0x000fe400078ec0ff */
[----:B0-----:R-:W-:Y:S02]  /*d0ee0*/  PRMT R8, R44, 0x3340, R0 ;  /* 0x000033402c087816 */ /* 0x001fe40000000000 */
[----:B------:R-:W-:-:S02]  /*d0ef0*/  PRMT R9, R43, 0x3340, R41 ;  /* 0x000033402b097816 */ /* 0x000fc40000000029 */
[----:B------:R-:W-:Y:S02]  /*d0f00*/  LOP3.LUT R40, R2, 0xffff, RZ, 0xc0, !PT ;  /* 0x0000ffff02287812 */ /* 0x000fe400078ec0ff */
[----:B------:R-:W-:Y:S02]  /*d0f10*/  PRMT R2, R9, 0x5410, R8 ;  /* 0x0000541009027816 */ /* 0x000fe40000000008 */
[----:B------:R-:W-:Y:S02]  /*d0f20*/  PRMT R8, R55, 0x3340, R0 ;  /* 0x0000334037087816 */ /* 0x000fe40000000000 */
[----:B------:R-:W-:Y:S01]  /*d0f30*/  PRMT R9, R40, 0x3340, R39 ;  /* 0x0000334028097816 */ /* 0x000fe20000000027 */
[----:B------:R-:W-:Y:S04]  /*d0f40*/  STL [R1+0x57ec], R55 ;  /* 0x0057ec3701007387 */ /* 0x000fe80000100800 */
[----:B------:R0:W-:Y:S02]  /*d0f50*/  STL [R1+0x588], R2 ;  /* 0x0005880201007387 */ /* 0x0001e40000100800 */
[----:B0-----:R-:W-:-:S05]  /*d0f60*/  PRMT R2, R9, 0x5410, R8 ;  /* 0x0000541009027816 */ /* 0x001fca0000000008 */
[----:B------:R0:W-:Y:S04]  /*d0f70*/  STL [R1+0x201c], R2 ;  /* 0x00201c0201007387 */ /* 0x0001e80000100800 */
[----:B------:R-:W2:Y:S04]  /*d0f80*/  LDL.LU R55, [R1+0x4efc] ;  /* 0x004efc0001377983 */ /* 0x000ea80000300800 */
[----:B------:R-:W4:Y:S04]  /*d0f90*/  LDL.LU R51, [R1+0x4e8c] ;  /* 0x004e8c0001337983 */ /* 0x000f280000300800 */
[----:B0-----:R-:W4:Y:S01]  /*d0fa0*/  LDL.LU R2, [R1+0x4eb0] ;  /* 0x004eb00001027983 */ /* 0x001f220000300800 */
[----:B------:R-:W-:-:S05]  /*d0fb0*/  IADD3 R8, P1, R3, R32, RZ ;  /* 0x0000002003087210 */ /* 0x000fca0007f3e0ff */
[----:B------:R-:W-:Y:S01]  /*d0fc0*/  IMAD.X R9, R4, 0x1, R31, P1 ;  /* 0x0000000104097824 */ /* 0x000fe200008e061f */
[----:B------:R-:W-:Y:S02]  /*d0fd0*/  SHF.R.U32.HI R40, RZ, 0x8, R40 ;  /* 0x00000008ff287819 */ /* 0x000fe40000011628 */
[----:B------:R-:W-:Y:S02]  /*d0fe0*/  SHF.R.U32.HI R39, RZ, 0x8, R39 ;  /* 0x00000008ff277819 */ /* 0x000fe40000011627 */
        /* <DEDUP_REMOVED lines=9> */
[----:B------:R-:W-:Y:S04]  /*d1080*/  STL [R1+0x569c], R53 ;  /* 0x00569c3501007387 */ /* 0x000fe80000100800 */
[----:B------:R0:W-:Y:S01]  /*d1090*/  STL [R1+0x3f0], R8 ;  /* 0x0003f00801007387 */ /* 0x0001e20000100800 */
[----:B------:R-:W-:Y:S02]  /*d10a0*/  LOP3.LUT R41, R52, 0xffff, RZ, 0xc0, !PT ;  /* 0x0000ffff34297812 */ /* 0x000fe400078ec0ff */
[----:B------:R-:W-:Y:S02]  /*d10b0*/  IADD3 R52, P1, R3, R30, RZ ;  /* 0x0000001e03347210 */ /* 0x000fe40007f3e0ff */
[----:B------:R-:W-:-:S04]  /*d10c0*/  LOP3.LUT R39, R50, 0xffff, RZ, 0xc0, !PT ;  /* 0x0000ffff32277812 */ /* 0x000fc800078ec0ff */
[----:B0-----:R-:W-:Y:S01]  /*d10d0*/  PRMT R8, R39, 0x3340, R0 ;  /* 0x0000334027087816 */ /* 0x001fe20000000000 */
[----:B------:R-:W-:Y:S01]  /*d10e0*/  IMAD.X R53, R4, 0x1, R29, P1 ;  /* 0x0000000104357824 */ /* 0x000fe200008e061d */
[----:B---3--:R-:W-:-:S04]  /*d10f0*/  LOP3.LUT R40, R49, 0xffff, RZ, 0xc0, !PT ;  /* 0x0000ffff31287812 */ /* 0x008fc800078ec0ff */
[----:B------:R-:W-:-:S04]  /*d1100*/  PRMT R9, R41, 0x3340, R40 ;  /* 0x0000334029097816 */ /* 0x000fc80000000028 */
[----:B------:R-:W-:-:S05]  /*d1110*/  PRMT R8, R9, 0x5410, R8 ;  /* 0x0000541009087816 */ /* 0x000fca0000000008 */
[----:B------:R-:W-:Y:S04]  /*d1120*/  STL [R1+0x580], R8 ;  /* 0x0005800801007387 */ /* 0x000fe80000100800 */
[----:B------:R0:W-:Y:S04]  /*d1130*/  STL.64 [R1+0xc08], R52 ;  /* 0x000c083401007387 */ /* 0x0001e80000100a00 */
[----:B0-----:R-:W3:Y:S04]  /*d1140*/  LDL.LU R52, [R1+0x4f04] ;  /* 0x004f040001347983 */ /* 0x001ee80000300800 */
        /* <DEDUP_REMOVED lines=10> */
[----:B--2---:R-:W-:Y:S02]  /*d11f0*/  LOP3.LUT R40, R55, 0xffff, RZ, 0xc0, !PT ;  /* 0x0000ffff37287812 */ /* 0x004fe400078ec0ff */
[----:B----4-:R-:W-:Y:S02]  /*d1200*/  LOP3.LUT R51, R51, 0xffff, RZ, 0xc0, !PT ;  /* 0x0000ffff33337812 */ /* 0x010fe400078ec0ff */
[----:B------:R-:W-:Y:S01]  /*d1210*/  LOP3.LUT R39, R2, 0xffff, RZ, 0xc0, !PT ;  /* 0x0000ffff02277812 */ /* 0x000fe200078ec0ff */
[----:B------:R0:W-:Y:S04]  /*d1220*/  STL [R1+0x3e8], R9 ;  /* 0x0003e80901007387 */ /* 0x0001e80000100800 */
[----:B------:R1:W-:Y:S01]  /*d1230*/  STL [R1+0xfc], R8 ;  /* 0x0000fc0801007387 */ /* 0x0003e20000100800 */
[----:B0-----:R-:W-:-:S02]  /*d1240*/  PRMT R9, R40, 0x3340, R39 ;  /* 0x0000334028097816 */ /* 0x001fc40000000027 */
[----:B-1----:R-:W-:-:S04]  /*d1250*/  PRMT R8, R51, 0x3340, R0 ;  /* 0x0000334033087816 */ /* 0x002fc80000000000 */
[----:B------:R-:W-:-:S05]  /*d1260*/  PRMT R2, R9, 0x5410, R8 ;  /* 0x0000541009027816 */ /* 0x000fca0000000008 */
[----:B------:R0:W-:Y:S04]  /*d1270*/  STL [R1+0x57c], R2 ;  /* 0x00057c0201007387 */ /* 0x0001e80000100800 */
[----:B------:R-:W2:Y:S04]  /*d1280*/  LDL.LU R43, [R1+0x4ef0] ;  /* 0x004ef000012b7983 */ /* 0x000ea80000300800 */
[----:B------:R-:W4:Y:S04]  /*d1290*/  LDL.LU R55, [R1+0x4e7c] ;  /* 0x004e7c0001377983 */ /* 0x000f280000300800 */
[----:B0-----:R-:W4:Y:S01]  /*d12a0*/  LDL.LU R2, [R1+0x4ea4] ;  /* 0x004ea40001027983 */ /* 0x001f220000300800 */
[----:B------:R-:W-:-:S05]  /*d12b0*/  IADD3 R8, P1, R3, R28, RZ ;  /* 0x0000001c03087210 */ /* 0x000fca0007f3e0ff */
        /* <DEDUP_REMOVED lines=12> */
[----:B---3--:R-:W-:-:S03]  /*d1380*/  LOP3.LUT R41, R52, 0xffff, RZ, 0xc0, !PT ;  /* 0x0000ffff34297812 */ /* 0x008fc600078ec0ff */
[----:B------:R-:W3:Y:S01]  /*d1390*/  LDL.LU R52, [R1+0x4ef8] ;  /* 0x004ef80001347983 */ /* 0x000ee20000300800 */
[----:B------:R-:W-:-:S03]  /*d13a0*/  LOP3.LUT R39, R50, 0xffff, RZ, 0xc0, !PT ;  /* 0x0000ffff32277812 */ /* 0x000fc600078ec0ff */
[----:B------:R-:W3:Y:S01]  /*d13b0*/  LDL.LU R50, [R1+0x4e84] ;  /* 0x004e840001327983 */ /* 0x000ee20000300800 */
[----:B------:R-:W-:-:S03]  /*d13c0*/  LOP3.LUT R40, R49, 0xffff, RZ, 0xc0, !PT ;  /* 0x0000ffff31287812 */ /* 0x000fc600078ec0ff */
[----:B------:R-:W3:Y:S01]  /*d13d0*/  LDL.LU R49, [R1+0x4eac] ;  /* 0x004eac0001317983 */ /* 0x000ee20000300800 */
[----:B0-----:R-:W-:Y:S02]  /*d13e0*/  PRMT R8, R39, 0x3340, R0 ;  /* 0x0000334027087816 */ /* 0x001fe40000000000 */
        /* <DEDUP_REMOVED lines=8> */
[----:B0-----:R-:W-:Y:S02]  /*d1470*/  SHF.R.U32.HI R9, RZ, 0x8, R41 ;  /* 0x00000008ff097819 */ /* 0x001fe40000011629 */
[----:B------:R-:W-:Y:S02]  /*d1480*/  SHF.R.U32.HI R8, RZ, 0x8, R40 ;  /* 0x00000008ff087819 */ /* 0x000fe40000011628 */
[----:B------:R-:W-:Y:S02]  /*d1490*/  LOP3.LUT R9, R9, 0xffff, RZ, 0xc0, !PT ;  /* 0x0000ffff09097812 */ /* 0x000fe400078ec0ff */
[----:B------:R-:W-:-:S04]  /*d14a0*/  LOP3.LUT R8, R8, 0xffff, RZ, 0xc0, !PT ;  /* 0x0000ffff08087812 */ /* 0x000fc800078ec0ff */
[----:B------:R-:W-:Y:S02]  /*d14b0*/  PRMT R44, R9, 0x3340, R8 ;  /* 0x00003340092c7816 */ /* 0x000fe40000000008 */
[----:B------:R-:W-:Y:S02]  /*d14c0*/  PRMT R8, R39, 0x3340, R0 ;  /* 0x0000334027087816 */ /* 0x000fe40000000000 */
[----:B--2---:R-:W-:-:S03]  /*d14d0*/  LOP3.LUT R40, R43, 0xffff, RZ, 0xc0, !PT ;  /* 0x0000ffff2b287812 */ /* 0x004fc600078ec0ff */
[----:B------:R0:W-:Y:S01]  /*d14e0*/  STL [R1+0xe4], R8 ;  /* 0x0000e40801007387 */ /* 0x0001e20000100800 */
[----:B----4-:R-:W-:Y:S02]  /*d14f0*/  LOP3.LUT R43, R55, 0xffff, RZ, 0xc0, !PT ;  /* 0x0000ffff372b7812 */ /* 0x010fe400078ec0ff */
[----:B------:R-:W-:Y:S02]  /*d1500*/  LOP3.LUT R39, R2, 0xffff, RZ, 0xc0, !PT ;  /* 0x0000ffff02277812 */ /* 0x000fe400078ec0ff */
[----:B------:R-:W2:Y:S01]  /*d1510*/  LDL.LU R2, [R1+0x418] ;  /* 0x0004180001027983 */ /* 0x000ea20000300800 */
[----:B0-----:R-:W-:Y:S02]  /*d1520*/  PRMT R8, R43, 0x3340, R0 ;  /* 0x000033402b087816 */ /* 0x001fe40000000000 */
        /* <DEDUP_REMOVED lines=16> */
[----:B---3--:R-:W-:Y:S02]  /*d1630*/  LOP3.LUT R41, R52, 0xffff, RZ, 0xc0, !PT ;  /* 0x0000ffff34297812 */ /* 0x008fe400078ec0ff */
[----:B------:R-:W-:Y:S02]  /*d1640*/  LOP3.LUT R39, R50, 0xffff, RZ, 0xc0, !PT ;  /* 0x0000ffff32277812 */ /* 0x000fe400078ec0ff */
[----:B0-----:R-:W-:Y:S02]  /*d1650*/  LOP3.LUT R40, R49, 0xffff, RZ, 0xc0, !PT ;  /* 0x0000ffff31287812 */ /* 0x001fe400078ec0ff */
[----:B-1----:R-:W-:-:S02]  /*d1660*/  PRMT R8, R39, 0x3340, R0 ;  /* 0x0000334027087816 */ /* 0x002fc40000000000 */
[----:B------:R-:W-:-:S04]  /*d1670*/  PRMT R9, R41, 0x3340, R40 ;  /* 0x0000334029097816 */ /* 0x000fc80000000028 */
[----:B------:R-:W-:Y:S02]  /*d1680*/  PRMT R8, R9, 0x5410, R8 ;  /* 0x0000541009087816 */ /* 0x000fe40000000008 */
[----:B------:R-:W-:-:S03]  /*d1690*/  SHF.R.U32.HI R9, RZ, 0x8, R41 ;  /* 0x00000008ff097819 */ /* 0x000fc60000011629 */
[----:B------:R0:W-:Y:S01]  /*d16a0*/  STL [R1+0x6ec], R8 ;  /* 0x0006ec0801007387 */ /* 0x0001e20000100800 */
[----:B------:R-:W-:Y:S02]  /*d16b0*/  IADD3 R50, P1, R3, R22, RZ ;  /* 0x0000001603327210 */ /* 0x000fe40007f3e0ff */
[----:B------:R-:W-:Y:S02]  /*d16c0*/  LOP3.LUT R9, R9, 0xffff, RZ, 0xc0, !PT ;  /* 0x0000ffff09097812 */ /* 0x000fe400078ec0ff */
[----:B------:R-:W-:Y:S02]  /*d16d0*/  SHF.R.U32.HI R39, RZ, 0x8, R39 ;  /* 0x00000008ff277819 */ /* 0x000fe40000011627 */
[----:B0-----:R-:W-:-:S04]  /*d16e0*/  SHF.R.U32.HI R8, RZ, 0x8, R40 ;  /* 0x00000008ff087819 */ /* 0x001fc80000011628 */
[----:B------:R-:W-:Y:S01]  /*d16f0*/  LOP3.LUT R8, R8, 0xffff, RZ, 0xc0, !PT ;  /* 0x0000ffff08087812 */ /* 0x000fe200078ec0ff */
[C---:B------:R-:W-:Y:S01]  /*d1700*/  IMAD.X R51, R4.reuse, 0x1, R21, P1 ;  /* 0x0000000104337824 */ /* 0x040fe200008e0615 */
[----:B------:R-:W-:Y:S02]  /*d1710*/  LOP3.LUT R39, R39, 0xffff, RZ, 0xc0, !PT ;  /* 0x0000ffff27277812 */ /* 0x000fe400078ec0ff */
[----:B------:R-:W-:Y:S02]  /*d1720*/  PRMT R40, R9, 0x3340, R8 ;  /* 0x0000334009287816 */ /* 0x000fe40000000008 */
[----:B------:R-:W-:Y:S02]  /*d1730*/  IADD3 R8, P1, R3, R20, RZ ;  /* 0x0000001403087210 */ /* 0x000fe40007f3e0ff */
[----:B------:R-:W-:Y:S01]  /*d1740*/  PRMT R39, R39, 0x3340, R0 ;  /* 0x0000334027277816 */ /* 0x000fe20000000000 */
[----:B------:R-:W-:Y:S02]  /*d1750*/  STL.64 [R1+0xbe0], R50 ;  /* 0x000be03201007387 */ /* 0x000fe40000100a00 */
[----:B------:R-:W-:-:S02]  /*d1760*/  IMAD.X R9, R4, 0x1, R19, P1 ;  /* 0x0000000104097824 */ /* 0x000fc400008e0613 */
[----:B------:R-:W-:Y:S04]  /*d1770*/  STL [R1+0x3c8], R40 ;  /* 0x0003c82801007387 */ /* 0x000fe80000100800 */
[----:B------:R-:W-:Y:S04]  /*d1780*/  STL [R1+0xdc], R39 ;  /* 0x0000dc2701007387 */ /* 0x000fe80000100800 */
[----:B------:R0:W-:Y:S02]  /*d1790*/  STL.64 [R1+0xbd8], R8 ;  /* 0x000bd80801007387 */ /* 0x0001e40000100a00 */
[----:B0-----:R-:W-:-:S04]  /*d17a0*/  SHF.R.U32.HI R8, RZ, 0x8, R43 ;  /* 0x00000008ff087819 */ /* 0x001fc8000001162b */
[----:B------:R-:W-:-:S04]  /*d17b0*/  LOP3.LUT R8, R8, 0xffff, RZ, 0xc0, !PT ;  /* 0x0000ffff08087812 */ /* 0x000fc800078ec0ff */
[----:B------:R-:W-:Y:S02]  /*d17c0*/  PRMT R8, R8, 0x3340, R0 ;  /* 0x0000334008087816 */ /* 0x000fe40000000000 */
[----:B------:R-:W-:Y:S02]  /*d17d0*/  LOP3.LUT R41, R60, 0xffff, RZ, 0xc0, !PT ;  /* 0x0000ffff3c297812 */ /* 0x000fe400078ec0ff */
[----:B------:R-:W-:Y:S01]  /*d17e0*/  LOP3.LUT R39, R61, 0xffff, RZ, 0xc0, !PT ;  /* 0x0000ffff3d277812 */ /* 0x000fe200078ec0ff */
[----:B------:R0:W-:Y:S04]  /*d17f0*/  STL [R1+0xd4], R8 ;  /* 0x0000d40801007387 */ /* 0x0001e80000100800 */
[----:B------:R-:W3:Y:S04]  /*d1800*/  LDL.LU R60, [R1+0x58c0] ;  /* 0x0058c000013c7983 */ /* 0x000ee80000300800 */
[----:B------:R-:W4:Y:S01]  /*d1810*/  LDL.LU R61, [R1+0x58bc] ;  /* 0x0058bc00013d7983 */ /* 0x000f220000300800 */
[----:B--2---:R-:W-:-:S02]  /*d1820*/  LOP3.LUT R40, R2, 0xffff, RZ, 0xc0, !PT ;  /* 0x0000ffff02287812 */ /* 0x004fc400078ec0ff */
[----:B0-----:R-:W-:Y:S02]  /*d1830*/  PRMT R8, R41, 0x3340, R0 ;  /* 0x0000334029087816 */ /* 0x001fe40000000000 */
[----:B------:R-:W-:Y:S02]  /*d1840*/  PRMT R9, R40, 0x3340, R39 ;  /* 0x0000334028097816 */ /* 0x000fe40000000027 */
[----:B------:R-:W-:Y:S02]  /*d1850*/  IADD3 R50, P1, R3, R18, RZ ;  /* 0x0000001203327210 */ /* 0x000fe40007f3e0ff */
[----:B------:R-:W-:-:S03]  /*d1860*/  PRMT R2, R9, 0x5410, R8 ;  /* 0x0000541009027816 */ /* 0x000fc60000000008 */
[----:B------:R-:W-:Y:S01]  /*d1870*/  IMAD.X R51, R4, 0x1, R17, P1 ;  /* 0x0000000104337824 */ /* 0x000fe200008e0611 */
[----:B------:R-:W-:Y:S01]  /*d1880*/  SHF.R.U32.HI R4, RZ, 0x8, R39 ;  /* 0x00000008ff047819 */ /* 0x000fe20000011627 */
[----:B------:R-:W-:Y:S04]  /*d1890*/  STL [R1+0x6bc], R2 ;  /* 0x0006bc0201007387 */ /* 0x000fe80000100800 */
[----:B------:R0:W-:Y:S01]  /*d18a0*/  STL.64 [R1+0xbd0], R50 ;  /* 0x000bd03201007387 */ /* 0x0001e20000100a00 */
[----:B------:R-:W-:Y:S02]  /*d18b0*/  SHF.R.U32.HI R8, RZ, 0x8, R40 ;  /* 0x00000008ff087819 */ /* 0x000fe40000011628 */
[----:B------:R-:W-:Y:S02]  /*d18c0*/  LOP3.LUT R4, R4, 0xffff, RZ, 0xc0, !PT ;  /* 0x0000ffff04047812 */ /* 0x000fe400078ec0ff */
[----:B------:R-:W-:-:S02]  /*d18d0*/  LOP3.LUT R8, R8, 0xffff, RZ, 0xc0, !PT ;  /* 0x0000ffff08087812 */ /* 0x000fc400078ec0ff */
[----:B------:R-:W-:Y:S02]  /*d18e0*/  LOP3.LUT R43, R58, 0xffff, RZ, 0xc0, !PT ;  /* 0x0000ffff3a2b7812 */ /* 0x000fe400078ec0ff */
[----:B------:R-:W-:Y:S02]  /*d18f0*/  LOP3.LUT R9, R54, 0xffff, RZ, 0xc0, !PT ;  /* 0x0000ffff36097812 */ /* 0x000fe400078ec0ff */
[----:B------:R-:W-:Y:S02]  /*d1900*/  PRMT R55, R8, 0x3340, R4 ;  /* 0x0000334008377816 */ /* 0x000fe40000000004 */
[----:B------:R-:W-:Y:S02]  /*d1910*/  PRMT R4, R43, 0x3340, R0 ;  /* 0x000033402b047816 */ /* 0x000fe40000000000 */
[----:B------:R-:W-:Y:S02]  /*d1920*/  LOP3.LUT R40, R59, 0xffff, RZ, 0xc0, !PT ;  /* 0x0000ffff3b287812 */ /* 0x000fe400078ec0ff */
[----:B----4-:R-:W-:-:S02]  /*d1930*/  LOP3.LUT R39, R61, 0xffff, RZ, 0xc0, !PT ;  /* 0x0000ffff3d277812 */ /* 0x010fc400078ec0ff */
[----:B------:R-:W2:Y:S04]  /*d1940*/  LDL.LU R61, [R1+0x58b8] ;  /* 0x0058b800013d7983 */ /* 0x000ea80000300800 */
[----:B------:R-:W4:Y:S04]  /*d1950*/  LDL.LU R52, [R1+0x620] ;  /* 0x0006200001347983 */ /* 0x000f280000300800 */
[----:B0-----:R-:W4:Y:S01]  /*d1960*/  LDL.LU R50, [R1+0x530] ;  /* 0x0005300001327983 */ /* 0x001f220000300800 */
[----:B------:R-:W-:-:S03]  /*d1970*/  PRMT R8, R39, 0x3340, R9 ;  /* 0x0000334027087816 */ /* 0x000fc60000000009 */
[----:B------:R-:W4:Y:S01]  /*d1980*/  LDL.LU R49, [R1+0x58c] ;  /* 0x00058c0001317983 */ /* 0x000f220000300800 */
[----:B------:R-:W-:Y:S02]  /*d1990*/  PRMT R54, R8, 0x5410, R4 ;  /* 0x0000541008367816 */ /* 0x000fe40000000004 */
[----:B------:R-:W-:-:S04]  /*d19a0*/  SHF.R.U32.HI R4, RZ, 0x8, R41 ;  /* 0x00000008ff047819 */ /* 0x000fc80000011629 */
[----:B------:R-:W-:-:S04]  /*d19b0*/  LOP3.LUT R4, R4, 0xffff, RZ, 0xc0, !PT ;  /* 0x0000ffff04047812 */ /* 0x000fc800078ec0ff */
[----:B------:R-:W-:Y:S01]  /*d19c0*/  PRMT R2, R4, 0x3340, R0 ;  /* 0x0000334004027816 */ /* 0x000fe20000000000 */
[----:B------:R-:W-:Y:S04]  /*d19d0*/  STL [R1+0x57f0], R54 ;  /* 0x0057f03601007387 */ /* 0x000fe80000100800 */
[----:B------:R0:W-:Y:S04]  /*d19e0*/  STL [R1+0xc4], R2 ;  /* 0x0000c40201007387 */ /* 0x0001e80000100800 */
[----:B------:R-:W4:Y:S01]  /*d19f0*/  LDL.LU R59, [R1+0x58b4] ;  /* 0x0058b400013b7983 */ /* 0x000f220000300800 */
[----:B------:R-:W-:-:S02]  /*d1a00*/  SHF.R.U32.HI R39, RZ, 0x8, R39 ;  /* 0x00000008ff277819 */ /* 0x000fc40000011627 */
[----:B------:R-:W-:Y:S02]  /*d1a10*/  SHF.R.U32.HI R8, RZ, 0x8, R9 ;  /* 0x00000008ff087819 */ /* 0x000fe40000011609 */
[----:B------:R-:W-:Y:S02]  /*d1a20*/  LOP3.LUT R9, R39, 0xffff, RZ, 0xc0, !PT ;  /* 0x0000ffff27097812 */ /* 0x000fe400078ec0ff */
[----:B------:R-:W-:-:S04]  /*d1a30*/  LOP3.LUT R8, R8, 0xffff, RZ, 0xc0, !PT ;  /* 0x0000ffff08087812 */ /* 0x000fc800078ec0ff */
[----:B------:R-:W-:Y:S02]  /*d1a40*/  PRMT R58, R9, 0x3340, R8 ;  /* 0x00003340093a7816 */ /* 0x000fe40000000008 */
[----:B---3--:R-:W-:Y:S01]  /*d1a50*/  LOP3.LUT R9, R60, 0xffff, RZ, 0xc0, !PT ;  /* 0x0000ffff3c097812 */ /* 0x008fe200078ec0ff */
[----:B------:R-:W-:Y:S01]  /*d1a60*/  VIADD R3, R3, UR6 ;  /* 0x0000000603037c36 */ /* 0x000fe20008000000 */
[----:B------:R-:W-:Y:S01]  /*d1a70*/  PRMT R4, R40, 0x3340, R0 ;  /* 0x0000334028047816 */ /* 0x000fe20000000000 */
[----:B------:R-:W-:-:S03]  /*d1a80*/  ULDC UR6, c[0x0][0x248] ;  /* 0x0000920000067ab9 */ /* 0x000fc60000000800 */
[----:B------:R-:W-:Y:S02]  /*d1a90*/  IADD3 R60, P1, R3, R16, RZ ;  /* 0x00000010033c7210 */ /* 0x000fe40007f3e0ff */
[----:B--2---:R-:W-:-:S04]  /*d1aa0*/  LOP3.LUT R39, R61, 0xffff, RZ, 0xc0, !PT ;  /* 0x0000ffff3d277812 */ /* 0x004fc800078ec0ff */
[----:B------:R-:W-:Y:S02]  /*d1ab0*/  PRMT R8, R39, 0x3340, R9 ;  /* 0x0000334027087816 */ /* 0x000fe40000000009 */
[----:B------:R-:W-:Y:S02]  /*d1ac0*/  SHF.R.U32.HI R41, RZ, 0x8, R39 ;  /* 0x00000008ff297819 */ /* 0x000fe40000011627 */
[----:B0-----:R-:W-:Y:S02]  /*d1ad0*/  PRMT R2, R8, 0x5410, R4 ;  /* 0x0000541008027816 */ /* 0x001fe40000000004 */
[----:B------:R-:W-:Y:S02]  /*d1ae0*/  SHF.R.U32.HI R39, RZ, 0x8, R40 ;  /* 0x00000008ff277819 */ /* 0x000fe40000011628 */
[----:B------:R-:W-:Y:S02]  /*d1af0*/  SHF.R.S32.HI R4, RZ, 0x1f, R3 ;  /* 0x0000001fff047819 */ /* 0x000fe40000011403 */
[----:B------:R-:W-:-:S02]  /*d1b00*/  SHF.R.U32.HI R8, RZ, 0x8, R9 ;  /* 0x00000008ff087819 */ /* 0x000fc40000011609 */
[----:B------:R-:W-:Y:S01]  /*d1b10*/  LOP3.LUT R39, R39, 0xffff, RZ, 0xc0, !PT ;  /* 0x0000ffff27277812 */ /* 0x000fe200078ec0ff */
[----:B------:R-:W-:Y:S01]  /*d1b20*/  IMAD.X R61, R4, 0x1, R38, P1 ;  /* 0x00000001043d7824 */ /* 0x000fe200008e0626 */
[----:B------:R0:W-:Y:S01]  /*d1b30*/  STL [R1+0x57f4], R2 ;  /* 0x0057f40201007387 */ /* 0x0001e20000100800 */
[----:B------:R-:W-:Y:S02]  /*d1b40*/  LOP3.LUT R9, R41, 0xffff, RZ, 0xc0, !PT ;  /* 0x0000ffff29097812 */ /* 0x000fe400078ec0ff */
[----:B------:R-:W-:Y:S02]  /*d1b50*/  LOP3.LUT R8, R8, 0xffff, RZ, 0xc0, !PT ;  /* 0x0000ffff08087812 */ /* 0x000fe400078ec0ff */
[----:B----4-:R-:W-:Y:S02]  /*d1b60*/  LOP3.LUT R40, R52, 0xffff, RZ, 0xc0, !PT ;  /* 0x0000ffff34287812 */ /* 0x010fe400078ec0ff */
[----:B------:R-:W-:Y:S02]  /*d1b70*/  LOP3.LUT R41, R50, 0xffff, RZ, 0xc0, !PT ;  /* 0x0000ffff32297812 */ /* 0x000fe400078ec0ff */
[----:B0-----:R-:W-:-:S02]  /*d1b80*/  PRMT R2, R39, 0x3340, R0 ;  /* 0x0000334027027816 */ /* 0x001fc40000000000 */
[----:B------:R-:W-:Y:S01]  /*d1b90*/  LOP3.LUT R39, R49, 0xffff, RZ, 0xc0, !PT ;  /* 0x0000ffff31277812 */ /* 0x000fe200078ec0ff */
[----:B------:R0:W-:Y:S01]  /*d1ba0*/  STL.64 [R1+0xbc8], R60 ;  /* 0x000bc83c01007387 */ /* 0x0001e20000100a00 */
[----:B------:R-:W-:Y:S02]  /*d1bb0*/  IADD3 R50, P1, R3, R15, RZ ;  /* 0x0000000f03327210 */ /* 0x000fe40007f3e0ff */
[----:B0-----:R-:W-:Y:S01]  /*d1bc0*/  PRMT R61, R9, 0x3340, R8 ;  /* 0x00003340093d7816 */ /* 0x001fe20000000008 */
[----:B------:R-:W2:Y:S01]  /*d1bd0*/  LDL.LU R60, [R1+0x58b0] ;  /* 0x0058b000013c7983 */ /* 0x000ea20000300800 */
[----:B------:R-:W-:Y:S02]  /*d1be0*/  PRMT R8, R41, 0x3340, R0 ;  /* 0x0000334029087816 */ /* 0x000fe40000000000 */
[----:B------:R-:W-:Y:S01]  /*d1bf0*/  PRMT R9, R40, 0x3340, R39 ;  /* 0x0000334028097816 */ /* 0x000fe20000000027 */
[----:B------:R0:W-:Y:S01]  /*d1c00*/  STL [R1+0xbc], R2 ;  /* 0x0000bc0201007387 */ /* 0x0001e20000100800 */
[----:B------:R-:W-:-:S02]  /*d1c10*/  IMAD.X R51, R4, 0x1, R37, P1 ;  /* 0x0000000104337824 */ /* 0x000fc400008e0625 */
[----:B0-----:R-:W-:Y:S02]  /*d1c20*/  PRMT R2, R9, 0x5410, R8 ;  /* 0x0000541009027816 */ /* 0x001fe40000000008 */
[----:B------:R-:W-:-:S04]  /*d1c30*/  SHF.R.U32.HI R8, RZ, 0x8, R43 ;  /* 0x00000008ff087819 */ /* 0x000fc8000001162b */
[----:B------:R-:W-:Y:S01]  /*d1c40*/  LOP3.LUT R8, R8, 0xffff, RZ, 0xc0, !PT ;  /* 0x0000ffff08087812 */ /* 0x000fe200078ec0ff */
[----:B------:R-:W-:Y:S01]  /*d1c50*/  STL [R1+0x6ac], R2 ;  /* 0x0006ac0201007387 */ /* 0x000fe20000100800 */
[----:B------:R-:W-:Y:S02]  /*d1c60*/  SHF.R.U32.HI R40, RZ, 0x8, R40 ;  /* 0x00000008ff287819 */ /* 0x000fe40000011628 */
[----:B------:R-:W-:Y:S01]  /*d1c70*/  PRMT R8, R8, 0x3340, R0 ;  /* 0x0000334008087816 */ /* 0x000fe20000000000 */
[----:B------:R-:W3:Y:S01]  /*d1c80*/  LDL.LU R53, [R1+0x62c] ;  /* 0x00062c0001357983 */ /* 0x000ee20000300800 */
[----:B------:R-:W-:-:S03]  /*d1c90*/  SHF.R.U32.HI R9, RZ, 0x8, R39 ;  /* 0x00000008ff097819 */ /* 0x000fc60000011627 */
[----:B------:R0:W-:Y:S01]  /*d1ca0*/  STL.64 [R1+0xbc0], R50 ;  /* 0x000bc03201007387 */ /* 0x0001e20000100a00 */
[----:B------:R-:W-:Y:S02]  /*d1cb0*/  LOP3.LUT R39, R40, 0xffff, RZ, 0xc0, !PT ;  /* 0x0000ffff28277812 */ /* 0x000fe400078ec0ff */
[----:B------:R-:W-:Y:S01]  /*d1cc0*/  LOP3.LUT R40, R59, 0xffff, RZ, 0xc0, !PT ;  /* 0x0000ffff3b287812 */ /* 0x000fe200078ec0ff */
[----:B0-----:R-:W4:Y:S04]  /*d1cd0*/  LDL.LU R51, [R1+0x534] ;  /* 0x0005340001337983 */ /* 0x001f280000300800 */
[----:B------:R-:W2:Y:S04]  /*d1ce0*/  LDL.LU R52, [R1+0x590] ;  /* 0x0005900001347983 */ /* 0x000ea80000300800 */
[----:B------:R-:W2:Y:S04]  /*d1cf0*/  LDL.LU R50, [R1+0x5f4] ;  /* 0x0005f40001327983 */ /* 0x000ea80000300800 */
[----:B------:R-:W2:Y:S04]  /*d1d00*/  LDL.LU R49, [R1+0x548] ;  /* 0x0005480001317983 */ /* 0x000ea80000300800 */
[----:B------:R0:W-:Y:S04]  /*d1d10*/  STL [R1+0xb0], R8 ;  /* 0x0000b00801007387 */ /* 0x0001e80000100800 */
[----:B------:R-:W2:Y:S01]  /*d1d20*/  LDL.LU R59, [R1+0x58ac] ;  /* 0x0058ac00013b7983 */ /* 0x000ea20000300800 */
[----:B------:R-:W-:-:S02]  /*d1d30*/  LOP3.LUT R9, R9, 0xffff, RZ, 0xc0, !PT ;  /* 0x0000ffff09097812 */ /* 0x000fc400078ec0ff */
[----:B------:R-:W-:Y:S02]  /*d1d40*/  LOP3.LUT R56, R56, 0xffff, RZ, 0xc0, !PT ;  /* 0x0000ffff38387812 */ /* 0x000fe400078ec0ff */
[----:B------:R-:W-:Y:S02]  /*d1d50*/  PRMT R2, R39, 0x3340, R9 ;  /* 0x0000334027027816 */ /* 0x000fe40000000009 */
[----:B------:R-:W-:Y:S02]  /*d1d60*/  LOP3.LUT R39, R57, 0xffff, RZ, 0xc0, !PT ;  /* 0x0000ffff39277812 */ /* 0x000fe400078ec0ff */
[----:B0-----:R-:W-:Y:S01]  /*d1d70*/  PRMT R8, R56, 0x3340, R0 ;  /* 0x0000334038087816 */ /* 0x001fe20000000000 */
[----:B------:R0:W-:Y:S01]  /*d1d80*/  STL [R1+0x33c], R2 ;  /* 0x00033c0201007387 */ /* 0x0001e20000100800 */
[----:B------:R-:W-:-:S03]  /*d1d90*/  PRMT R9, R40, 0x3340, R39 ;  /* 0x0000334028097816 */ /* 0x000fc60000000027 */
[----:B------:R1:W-:Y:S01]  /*d1da0*/  STL [R1+0x5808], R56 ;  /* 0x0058083801007387 */ /* 0x0003e20000100800 */
[----:B------:R-:W-:Y:S02]  /*d1db0*/  SHF.R.U32.HI R40, RZ, 0x8, R40 ;  /* 0x00000008ff287819 */ /* 0x000fe40000011628 */
[----:B0-----:R-:W-:Y:S02]  /*d1dc0*/  PRMT R2, R9, 0x5410, R8 ;  /* 0x0000541009027816 */ /* 0x001fe40000000008 */
[----:B-1----:R-:W-:Y:S02]  /*d1dd0*/  IADD3 R56, P1, R3, R14, RZ ;  /* 0x0000000e03387210 */ /* 0x002fe40007f3e0ff */
[----:B------:R-:W-:Y:S02]  /*d1de0*/  SHF.R.U32.HI R9, RZ, 0x8, R39 ;  /* 0x00000008ff097819 */ /* 0x000fe40000011627 */
[----:B------:R-:W-:Y:S01]  /*d1df0*/  SHF.R.U32.HI R8, RZ, 0x8, R41 ;  /* 0x00000008ff087819 */ /* 0x000fe20000011629 */
[----:B------:R-:W-:Y:S01]  /*d1e00*/  IMAD.X R57, R4, 0x1, R13, P1 ;  /* 0x0000000104397824 */ /* 0x000fe200008e060d */
[----:B------:R-:W-:-:S02]  /*d1e10*/  LOP3.LUT R39, R40, 0xffff, RZ, 0xc0, !PT ;  /* 0x0000ffff28277812 */ /* 0x000fc400078ec0ff */
[----:B------:R-:W-:Y:S01]  /*d1e20*/  LOP3.LUT R9, R9, 0xffff, RZ, 0xc0, !PT ;  /* 0x0000ffff09097812 */ /* 0x000fe200078ec0ff */
[----:B------:R0:W-:Y:S01]  /*d1e30*/  STL [R1+0x1fc4], R2 ;  /* 0x001fc40201007387 */ /* 0x0001e20000100800 */
[----:B------:R-:W-:-:S03]  /*d1e40*/  LOP3.LUT R8, R8, 0xffff, RZ, 0xc0, !PT ;  /* 0x0000ffff08087812 */ /* 0x000fc600078ec0ff */
[----:B------:R1:W-:Y:S01]  /*d1e50*/  STL.64 [R1+0xbb8], R56 ;  /* 0x000bb83801007387 */ /* 0x0003e20000100a00 */
[----:B0-----:R-:W-:Y:S02]  /*d1e60*/  PRMT R2, R8, 0x3340, R0 ;  /* 0x0000334008027816 */ /* 0x001fe40000000000 */
[----:B-1----:R-:W-:-:S05]  /*d1e70*/  PRMT R57, R39, 0x3340, R9 ;  /* 0x0000334027397816 */ /* 0x002fca0000000009 */
[----:B------:R-:W-:Y:S04]  /*d1e80*/  STL [R1+0x56a0], R57 ;  /* 0x0056a03901007387 */ /* 0x000fe80000100800 */
[----:B------:R4:W-:Y:S01]  /*d1e90*/  STL [R1+0xa8], R2 ;  /* 0x0000a80201007387 */ /* 0x0009e20000100800 */
[----:B---3--:R-:W-:Y:S02]  /*d1ea0*/  LOP3.LUT R43, R53, 0xffff, RZ, 0xc0, !PT ;  /* 0x0000ffff352b7812 */ /* 0x008fe400078ec0ff */
[----:B----4-:R-:W-:Y:S02]  /*d1eb0*/  LOP3.LUT R2, R51, 0xffff, RZ, 0xc0, !PT ;  /* 0x0000ffff33027812 */ /* 0x010fe400078ec0ff */
[----:B--2---:R-:W-:Y:S02]  /*d1ec0*/  LOP3.LUT R41, R52, 0xffff, RZ, 0xc0, !PT ;  /* 0x0000ffff34297812 */ /* 0x004fe400078ec0ff */
[----:B------:R-:W-:-:S02]  /*d1ed0*/  LOP3.LUT R57, R59, 0xffff, RZ, 0xc0, !PT ;  /* 0x0000ffff3b397812 */ /* 0x000fc400078ec0ff */
[----:B------:R-:W2:Y:S04]  /*d1ee0*/  LDL.LU R59, [R1+0x58a8] ;  /* 0x0058a800013b7983 */ /* 0x000ea80000300800 */
[----:B------:R-:W3:Y:S04]  /*d1ef0*/  LDL.LU R56, [R1+0x4e64] ;  /* 0x004e640001387983 */ /* 0x000ee80000300800 */
[----:B------:R-:W4:Y:S04]  /*d1f00*/  LDL.LU R54, [R1+0x4ddc] ;  /* 0x004ddc0001367983 */ /* 0x000f280000300800 */
[----:B------:R-:W2:Y:S01]  /*d1f10*/  LDL.LU R51, [R1+0x4e28] ;  /* 0x004e280001337983 */ /* 0x000ea20000300800 */
[----:B------:R-:W-:-:S02]  /*d1f20*/  PRMT R8, R2, 0x3340, R0 ;  /* 0x0000334002087816 */ /* 0x000fc40000000000 */
[----:B------:R-:W-:Y:S02]  /*d1f30*/  PRMT R9, R43, 0x3340, R41 ;  /* 0x000033402b097816 */ /* 0x000fe40000000029 */
[----:B------:R-:W-:Y:S02]  /*d1f40*/  LOP3.LUT R40, R50, 0xffff, RZ, 0xc0, !PT ;  /* 0x0000ffff32287812 */ /* 0x000fe400078ec0ff */
[----:B------:R-:W-:Y:S02]  /*d1f50*/  LOP3.LUT R39, R49, 0xffff, RZ, 0xc0, !PT ;  /* 0x0000ffff31277812 */ /* 0x000fe400078ec0ff */
[----:B------:R-:W-:Y:S02]  /*d1f60*/  PRMT R52, R9, 0x5410, R8 ;  /* 0x0000541009347816 */ /* 0x000fe40000000008 */
[----:B------:R-:W-:Y:S02]  /*d1f70*/  PRMT R8, R57, 0x3340, R0 ;  /* 0x0000334039087816 */ /* 0x000fe40000000000 */
[----:B------:R-:W-:Y:S01]  /*d1f80*/  PRMT R9, R40, 0x3340, R39 ;  /* 0x0000334028097816 */ /* 0x000fe20000000027 */
[----:B------:R0:W-:Y:S02]  /*d1f90*/  STL [R1+0x580c], R52 ;  /* 0x00580c3401007387 */ /* 0x0001e40000100800 */
[----:B0-----:R-:W-:Y:S01]  /*d1fa0*/  IMAD.MOV.U32 R52, RZ, RZ, R2 ;  /* 0x000000ffff347224 */ /* 0x001fe200078e0002 */
[----:B------:R-:W-:-:S05]  /*d1fb0*/  PRMT R2, R9, 0x5410, R8 ;  /* 0x0000541009027816 */ /* 0x000fca0000000008 */
[----:B------:R0:W-:Y:S04]  /*d1fc0*/  STL [R1+0x62c], R2 ;  /* 0x00062c0201007387 */ /* 0x0001e80000100800 */
[----:B------:R-:W2:Y:S01]  /*d1fd0*/  LDL.LU R50, [R1+0x4e68] ;  /* 0x004e680001327983 */ /* 0x000ea20000300800 */
[----:B------:R-:W-:-:S05]  /*d1fe0*/  IADD3 R8, P1, R3, R12, RZ ;  /* 0x0000000c03087210 */ /* 0x000fca0007f3e0ff */
[----:B------:R-:W-:-:S05]  /*d1ff0*/  IMAD.X R9, R4, 0x1, R11, P1 ;  /* 0x0000000104097824 */ /* 0x000fca00008e060b */
[----:B------:R1:W-:Y:S04]  /*d2000*/  STL.64 [R1+0xbb0], R8 ;  /* 0x000bb00801007387 */ /* 0x0003e80000100a00 */
[----:B0-----:R-:W2:Y:S01]  /*d2010*/  LDL.LU R2, [R1+0x4de4] ;  /* 0x004de40001027983 */ /* 0x001ea20000300800 */
[----:B-1----:R-:W-:Y:S02]  /*d2020*/  SHF.R.U32.HI R9, RZ, 0x8, R40 ;  /* 0x00000008ff097819 */ /* 0x002fe40000011628 */
[----:B------:R-:W-:Y:S02]  /*d2030*/  SHF.R.U32.HI R8, RZ, 0x8, R39 ;  /* 0x00000008ff087819 */ /* 0x000fe40000011627 */
[----:B------:R-:W-:Y:S02]  /*d2040*/  SHF.R.U32.HI R40, RZ, 0x8, R43 ;  /* 0x00000008ff287819 */ /* 0x000fe4000001162b */
[----:B------:R-:W-:-:S02]  /*d2050*/  SHF.R.U32.HI R39, RZ, 0x8, R41 ;  /* 0x00000008ff277819 */ /* 0x000fc40000011629 */
[----:B------:R-:W-:Y:S02]  /*d2060*/  LOP3.LUT R9, R9, 0xffff, RZ, 0xc0, !PT ;  /* 0x0000ffff09097812 */ /* 0x000fe400078ec0ff */
[----:B------:R-:W-:Y:S02]  /*d2070*/  LOP3.LUT R8, R8, 0xffff, RZ, 0xc0, !PT ;  /* 0x0000ffff08087812 */ /* 0x000fe400078ec0ff */
[----:B------:R-:W-:Y:S02]  /*d2080*/  LOP3.LUT R40, R40, 0xffff, RZ, 0xc0, !PT ;  /* 0x0000ffff28287812 */ /* 0x000fe400078ec0ff */
[----:B------:R-:W-:Y:S02]  /*d2090*/  LOP3.LUT R39, R39, 0xffff, RZ, 0xc0, !PT ;  /* 0x0000ffff27277812 */ /* 0x000fe400078ec0ff */
[----:B------:R-:W-:Y:S02]  /*d20a0*/  PRMT R9, R9, 0x3340, R8 ;  /* 0x0000334009097816 */ /* 0x000fe40000000008 */
[----:B------:R-:W-:-:S03]  /*d20b0*/  PRMT R8, R40, 0x3340, R39 ;  /* 0x0000334028087816 */ /* 0x000fc60000000027 */
[----:B------:R-:W-:Y:S04]  /*d20c0*/  STL [R1+0x338], R9 ;  /* 0x0003380901007387 */ /* 0x000fe80000100800 */
[----:B------:R-:W2:Y:S04]  /*d20d0*/  LDL.LU R53, [R1+0x4e2c] ;  /* 0x004e2c0001357983 */ /* 0x000ea80000300800 */
[----:B------:R0:W-:Y:S04]  /*d20e0*/  STL [R1+0x248], R8 ;  /* 0x0002480801007387 */ /* 0x0001e80000100800 */
[----:B------:R-:W2:Y:S01]  /*d20f0*/  LDL.LU R49, [R1+0x604] ;  /* 0x0006040001317983 */ /* 0x000ea20000300800 */
        /* <DEDUP_REMOVED lines=17> */
[----:B------:R-:W-:-:S03]  /*d2210*/  SHF.R.U32.HI R9, RZ, 0x8, R41 ;  /* 0x00000008ff097819 */ /* 0x000fc60000011629 */
[----:B------:R0:W-:Y:S01]  /*d2220*/  STL [R1+0x628], R8 ;  /* 0x0006280801007387 */ /* 0x0001e20000100800 */
[----:B------:R-:W-:Y:S02]  /*d2230*/  IADD3 R56, P1, R3, R6, RZ ;  /* 0x0000000603387210 */ /* 0x000fe40007f3e0ff */
[----:B------:R-:W-:Y:S02]  /*d2240*/  SHF.R.U32.HI R39, RZ, 0x8, R39 ;  /* 0x00000008ff277819 */ /* 0x000fe40000011627 */
[----:B------:R-:W-:Y:S02]  /*d2250*/  LOP3.LUT R9, R9, 0xffff, RZ, 0xc0, !PT ;  /* 0x0000ffff09097812 */ /* 0x000fe400078ec0ff */
[----:B0-----:R-:W-:Y:S01]  /*d2260*/  SHF.R.U32.HI R8, RZ, 0x8, R40 ;  /* 0x00000008ff087819 */ /* 0x001fe20000011628 */
[----:B------:R-:W-:Y:S01]  /*d2270*/  IMAD.X R57, R4, 0x1, R5, P1 ;  /* 0x0000000104397824 */ /* 0x000fe200008e0605 */
[----:B------:R-:W-:Y:S02]  /*d2280*/  LOP3.LUT R39, R39, 0xffff, RZ, 0xc0, !PT ;  /* 0x0000ffff27277812 */ /* 0x000fe400078ec0ff */
[----:B------:R-:W-:-:S04]  /*d2290*/  LOP3.LUT R8, R8, 0xffff, RZ, 0xc0, !PT ;  /* 0x0000ffff08087812 */ /* 0x000fc800078ec0ff */
[----:B------:R-:W-:Y:S02]  /*d22a0*/  PRMT R9, R9, 0x3340, R8 ;  /* 0x0000334009097816 */ /* 0x000fe40000000008 */
[----:B------:R-:W-:Y:S01]  /*d22b0*/  PRMT R8, R39, 0x3340, R0 ;  /* 0x0000334027087816 */ /* 0x000fe20000000000 */
[----:B------:R-:W-:Y:S01]  /*d22c0*/  STL.64 [R1+0xba0], R56 ;  /* 0x000ba03801007387 */ /* 0x000fe20000100a00 */
[----:B------:R-:W-:-:S03]  /*d22d0*/  LOP3.LUT R43, R50, 0xffff, RZ, 0xc0, !PT ;  /* 0x0000ffff322b7812 */ /* 0x000fc600078ec0ff */
[----:B------:R-:W-:Y:S04]  /*d22e0*/  STL [R1+0x334], R9 ;  /* 0x0003340901007387 */ /* 0x000fe80000100800 */
[----:B------:R-:W2:Y:S04]  /*d22f0*/  LDL.LU R54, [R1+0x4e5c] ;  /* 0x004e5c0001367983 */ /* 0x000ea80000300800 */
[----:B------:R0:W-:Y:S04]  /*d2300*/  STL [R1+0x8c], R8 ;  /* 0x00008c0801007387 */ /* 0x0001e80000100800 */
[----:B------:R-:W3:Y:S04]  /*d2310*/  LDL.LU R51, [R1+0x4dcc] ;  /* 0x004dcc0001337983 */ /* 0x000ee80000300800 */
[----:B------:R-:W4:Y:S01]  /*d2320*/  LDL.LU R50, [R1+0x4e14] ;  /* 0x004e140001327983 */ /* 0x000f220000300800 */
[----:B------:R-:W-:-:S02]  /*d2330*/  LOP3.LUT R52, R2, 0xffff, RZ, 0xc0, !PT ;  /* 0x0000ffff02347812 */ /* 0x000fc400078ec0ff */
[----:B------:R-:W-:Y:S02]  /*d2340*/  LOP3.LUT R60, R60, 0xffff, RZ, 0xc0, !PT ;  /* 0x0000ffff3c3c7812 */ /* 0x000fe400078ec0ff */
[----:B0-----:R-:W-:Y:S02]  /*d2350*/  PRMT R8, R52, 0x3340, R0 ;  /* 0x0000334034087816 */ /* 0x001fe40000000000 */
[----:B------:R-:W-:Y:S01]  /*d2360*/  LOP3.LUT R39, R59, 0xffff, RZ, 0xc0, !PT ;  /* 0x0000ffff3b277812 */ /* 0x000fe200078ec0ff */
[----:B------:R-:W-:Y:S01]  /*d2370*/  STL [R1+0x5814], R60 ;  /* 0x0058143c01007387 */ /* 0x000fe20000100800 */
[----:B------:R-:W-:-:S04]  /*d2380*/  LOP3.LUT R41, R53, 0xffff, RZ, 0xc0, !PT ;  /* 0x0000ffff35297812 */ /* 0x000fc800078ec0ff */
[----:B------:R-:W-:Y:S02]  /*d2390*/  PRMT R9, R43, 0x3340, R41 ;  /* 0x000033402b097816 */ /* 0x000fe40000000029 */
[----:B------:R-:W-:Y:S02]  /*d23a0*/  LOP3.LUT R40, R49, 0xffff, RZ, 0xc0, !PT ;  /* 0x0000ffff31287812 */ /* 0x000fe400078ec0ff */
[----:B------:R-:W-:Y:S02]  /*d23b0*/  PRMT R2, R9, 0x5410, R8 ;  /* 0x0000541009027816 */ /* 0x000fe40000000008 */
[----:B------:R-:W-:Y:S02]  /*d23c0*/  PRMT R8, R60, 0x3340, R0 ;  /* 0x000033403c087816 */ /* 0x000fe40000000000 */
[----:B------:R-:W-:Y:S01]  /*d23d0*/  PRMT R9, R40, 0x3340, R39 ;  /* 0x0000334028097816 */ /* 0x000fe20000000027 */
[----:B------:R0:W-:Y:S03]  /*d23e0*/  STL [R1+0x624], R2 ;  /* 0x0006240201007387 */ /* 0x0001e60000100800 */
[----:B0-----:R-:W-:-:S05]  /*d23f0*/  PRMT R2, R9, 0x5410, R8 ;  /* 0x0000541009027816 */ /* 0x001fca0000000008 */
[----:B------:R0:W-:Y:S01]  /*d2400*/  STL [R1+0x1fa0], R2 ;  /* 0x001fa00201007387 */ /* 0x0001e20000100800 */
[----:B------:R-:W-:Y:S02]  /*d2410*/  SHF.R.U32.HI R40, RZ, 0x8, R40 ;  /* 0x00000008ff287819 */ /* 0x000fe40000011628 */
[----:B------:R-:W-:Y:S01]  /*d2420*/  SHF.R.U32.HI R39, RZ, 0x8, R39 ;  /* 0x00000008ff277819 */ /* 0x000fe20000011627 */
[----:B0-----:R-:W4:Y:S04]  /*d2430*/  LDL.LU R2, [R1+0x4f80] ;  /* 0x004f800001027983 */ /* 0x001f280000300800 */
[----:B------:R-:W4:Y:S04]  /*d2440*/  LDL.LU R53, [R1+0x4f0c] ;  /* 0x004f0c0001357983 */ /* 0x000f280000300800 */
[----:B------:R-:W4:Y:S01]  /*d2450*/  LDL.LU R49, [R1+0x4f44] ;  /* 0x004f440001317983 */ /* 0x000f220000300800 */
[----:B------:R-:W-:-:S02]  /*d2460*/  SHF.R.U32.HI R9, RZ, 0x8, R43 ;  /* 0x00000008ff097819 */ /* 0x000fc4000001162b */
[----:B------:R-:W-:Y:S02]  /*d2470*/  SHF.R.U32.HI R8, RZ, 0x8, R41 ;  /* 0x00000008ff087819 */ /* 0x000fe40000011629 */
[----:B------:R-:W-:Y:S02]  /*d2480*/  IADD3 R56, P1, R3, R36, RZ ;  /* 0x0000002403387210 */ /* 0x000fe40007f3e0ff */
[----:B------:R-:W-:Y:S02]  /*d2490*/  LOP3.LUT R40, R40, 0xffff, RZ, 0xc0, !PT ;  /* 0x0000ffff28287812 */ /* 0x000fe400078ec0ff */
[----:B------:R-:W-:Y:S02]  /*d24a0*/  LOP3.LUT R39, R39, 0xffff, RZ, 0xc0, !PT ;  /* 0x0000ffff27277812 */ /* 0x000fe400078ec0ff */
[----:B------:R-:W-:Y:S02]  /*d24b0*/  LOP3.LUT R9, R9, 0xffff, RZ, 0xc0, !PT ;  /* 0x0000ffff09097812 */ /* 0x000fe400078ec0ff */
[----:B------:R-:W-:Y:S01]  /*d24c0*/  LOP3.LUT R8, R8, 0xffff, RZ, 0xc0, !PT ;  /* 0x0000ffff08087812 */ /* 0x000fe200078ec0ff */
[----:B------:R-:W-:Y:S01]  /*d24d0*/  IMAD.X R57, R4, 0x1, R35, P1 ;  /* 0x0000000104397824 */ /* 0x000fe200008e0623 */
[----:B------:R-:W-:-:S02]  /*d24e0*/  PRMT R59, R40, 0x3340, R39 ;  /* 0x00003340283b7816 */ /* 0x000fc40000000027 */
[----:B------:R-:W-:Y:S02]  /*d24f0*/  PRMT R8, R9, 0x3340, R8 ;  /* 0x0000334009087816 */ /* 0x000fe40000000008 */
[----:B------:R-:W-:Y:S04]  /*d2500*/  STL.64 [R1+0xb90], R56 ;  /* 0x000b903801007387 */ /* 0x000fe80000100a00 */
[----:B------:R-:W-:Y:S04]  /*d2510*/  STL [R1+0x56a4], R59 ;  /* 0x0056a43b01007387 */ /* 0x000fe80000100800 */
[----:B------:R0:W-:Y:S01]  /*d2520*/  STL [R1+0x330], R8 ;  /* 0x0003300801007387 */ /* 0x0001e20000100800 */
[----:B--2---:R-:W-:-:S03]  /*d2530*/  LOP3.LUT R41, R54, 0xffff, RZ, 0xc0, !PT ;  /* 0x0000ffff36297812 */ /* 0x004fc600078ec0ff */
[----:B------:R-:W2:Y:S01]  /*d2540*/  LDL.LU R54, [R1+0x4fa0] ;  /* 0x004fa00001367983 */ /* 0x000ea20000300800 */
[----:B---3--:R-:W-:-:S03]  /*d2550*/  LOP3.LUT R39, R51, 0xffff, RZ, 0xc0, !PT ;  /* 0x0000ffff33277812 */ /* 0x008fc600078ec0ff */
[----:B------:R-:W3:Y:S01]  /*d2560*/  LDL.LU R51, [R1+0x4f14] ;  /* 0x004f140001337983 */ /* 0x000ee20000300800 */
[----:B----4-:R-:W-:Y:S02]  /*d2570*/  LOP3.LUT R40, R50, 0xffff, RZ, 0xc0, !PT ;  /* 0x0000ffff32287812 */ /* 0x010fe400078ec0ff */
[----:B0-----:R-:W-:Y:S02]  /*d2580*/  PRMT R8, R39, 0x3340, R0 ;  /* 0x0000334027087816 */ /* 0x001fe40000000000 */
[----:B------:R-:W-:-:S04]  /*d2590*/  PRMT R9, R41, 0x3340, R40 ;  /* 0x0000334029097816 */ /* 0x000fc80000000028 */
[----:B------:R-:W-:-:S05]  /*d25a0*/  PRMT R8, R9, 0x5410, R8 ;  /* 0x0000541009087816 */ /* 0x000fca0000000008 */
[----:B------:R0:W-:Y:S04]  /*d25b0*/  STL [R1+0x620], R8 ;  /* 0x0006200801007387 */ /* 0x0001e80000100800 */
[----:B------:R-:W4:Y:S01]  /*d25c0*/  LDL.LU R50, [R1+0x4f48] ;  /* 0x004f480001327983 */ /* 0x000f220000300800 */
[----:B------:R-:W-:Y:S02]  /*d25d0*/  SHF.R.U32.HI R9, RZ, 0x8, R41 ;  /* 0x00000008ff097819 */ /* 0x000fe40000011629 */
[----:B------:R-:W-:Y:S02]  /*d25e0*/  SHF.R.U32.HI R39, RZ, 0x8, R39 ;  /* 0x00000008ff277819 */ /* 0x000fe40000011627 */
[----:B0-----:R-:W-:Y:S02]  /*d25f0*/  SHF.R.U32.HI R8, RZ, 0x8, R40 ;  /* 0x00000008ff087819 */ /* 0x001fe40000011628 */
[----:B------:R-:W-:-:S02]  /*d2600*/  IADD3 R56, P1, R3, R34, RZ ;  /* 0x0000002203387210 */ /* 0x000fc40007f3e0ff */
[----:B------:R-:W-:Y:S02]  /*d2610*/  LOP3.LUT R9, R9, 0xffff, RZ, 0xc0, !PT ;  /* 0x0000ffff09097812 */ /* 0x000fe400078ec0ff */
[----:B------:R-:W-:Y:S02]  /*d2620*/  LOP3.LUT R8, R8, 0xffff, RZ, 0xc0, !PT ;  /* 0x0000ffff08087812 */ /* 0x000fe400078ec0ff */
[----:B------:R-:W-:Y:S01]  /*d2630*/  LOP3.LUT R39, R39, 0xffff, RZ, 0xc0, !PT ;  /* 0x0000ffff27277812 */ /* 0x000fe200078ec0ff */
[----:B------:R-:W-:Y:S01]  /*d2640*/  IMAD.X R57, R4, 0x1, R33, P1 ;  /* 0x0000000104397824 */ /* 0x000fe200008e0621 */
[----:B------:R-:W-:Y:S02]  /*d2650*/  PRMT R9, R9, 0x3340, R8 ;  /* 0x0000334009097816 */ /* 0x000fe40000000008 */
[----:B------:R-:W-:Y:S02]  /*d2660*/  PRMT R8, R39, 0x3340, R0 ;  /* 0x0000334027087816 */ /* 0x000fe40000000000 */
[----:B------:R0:W-:Y:S04]  /*d2670*/  STL.64 [R1+0xb98], R56 ;  /* 0x000b983801007387 */ /* 0x0001e80000100a00 */
[----:B------:R-:W-:Y:S04]  /*d2680*/  STL [R1+0x244], R9 ;  /* 0x0002440901007387 */ /* 0x000fe80000100800 */
[----:B------:R1:W-:Y:S01]  /*d2690*/  STL [R1+0x7c], R8 ;  /* 0x00007c0801007387 */ /* 0x0003e20000100800 */
[----:B0-----:R-:W-:-:S02]  /*d26a0*/  IADD3 R56, P1, R3, R32, RZ ;  /* 0x0000002003387210 */ /* 0x001fc40007f3e0ff */
[----:B------:R-:W-:Y:S02]  /*d26b0*/  LOP3.LUT R40, R2, 0xffff, RZ, 0xc0, !PT ;  /* 0x0000ffff02287812 */ /* 0x000fe400078ec0ff */
[----:B------:R-:W4:Y:S01]  /*d26c0*/  LDL.LU R2, [R1+0x4f60] ;  /* 0x004f600001027983 */ /* 0x000f220000300800 */
[----:B------:R-:W-:-:S03]  /*d26d0*/  LOP3.LUT R43, R53, 0xffff, RZ, 0xc0, !PT ;  /* 0x0000ffff352b7812 */ /* 0x000fc600078ec0ff */
[----:B------:R-:W4:Y:S01]  /*d26e0*/  LDL.LU R53, [R1+0x4f00] ;  /* 0x004f000001357983 */ /* 0x000f220000300800 */
[----:B------:R-:W-:Y:S02]  /*d26f0*/  LOP3.LUT R39, R49, 0xffff, RZ, 0xc0, !PT ;  /* 0x0000ffff31277812 */ /* 0x000fe400078ec0ff */
[----:B-1----:R-:W-:Y:S02]  /*d2700*/  PRMT R8, R43, 0x3340, R0 ;  /* 0x000033402b087816 */ /* 0x002fe40000000000 */
[----:B------:R-:W-:-:S04]  /*d2710*/  PRMT R9, R40, 0x3340, R39 ;  /* 0x0000334028097816 */ /* 0x000fc80000000027 */
[----:B------:R-:W-:-:S05]  /*d2720*/  PRMT R8, R9, 0x5410, R8 ;  /* 0x0000541009087816 */ /* 0x000fca0000000008 */
[----:B------:R0:W-:Y:S01]  /*d2730*/  STL [R1+0x604], R8 ;  /* 0x0006040801007387 */ /* 0x0001e20000100800 */
[----:B------:R-:W-:-:S03]  /*d2740*/  SHF.R.U32.HI R40, RZ, 0x8, R40 ;  /* 0x00000008ff287819 */ /* 0x000fc60000011628 */
[----:B------:R-:W4:Y:S01]  /*d2750*/  LDL.LU R49, [R1+0x4f1c] ;  /* 0x004f1c0001317983 */ /* 0x000f220000300800 */
[----:B------:R-:W-:Y:S02]  /*d2760*/  SHF.R.U32.HI R9, RZ, 0x8, R39 ;  /* 0x00000008ff097819 */ /* 0x000fe40000011627 */
[----:B0-----:R-:W-:Y:S01]  /*d2770*/  SHF.R.U32.HI R8, RZ, 0x8, R52 ;  /* 0x00000008ff087819 */ /* 0x001fe20000011634 */
[----:B------:R-:W-:-:S03]  /*d2780*/  IMAD.X R57, R4, 0x1, R31, P1 ;  /* 0x0000000104397824 */ /* 0x000fc600008e061f */
[----:B------:R-:W-:Y:S02]  /*d2790*/  LOP3.LUT R8, R8, 0xffff, RZ, 0xc0, !PT ;  /* 0x0000ffff08087812 */ /* 0x000fe400078ec0ff */
[----:B------:R-:W-:Y:S02]  /*d27a0*/  LOP3.LUT R39, R40, 0xffff, RZ, 0xc0, !PT ;  /* 0x0000ffff28277812 */ /* 0x000fe400078ec0ff */
[----:B------:R-:W-:Y:S02]  /*d27b0*/  LOP3.LUT R9, R9, 0xffff, RZ, 0xc0, !PT ;  /* 0x0000ffff09097812 */ /* 0x000fe400078ec0ff */
[----:B------:R-:W-:Y:S01]  /*d27c0*/  PRMT R40, R8, 0x3340, R0 ;  /* 0x0000334008287816 */ /* 0x000fe20000000000 */
[----:B------:R-:W-:Y:S01]  /*d27d0*/  STL.64 [R1+0xb88], R56 ;  /* 0x000b883801007387 */ /* 0x000fe20000100a00 */
        /* <DEDUP_REMOVED lines=26> */
[----:B------:R-:W-:-:S02]  /*d2980*/  LOP3.LUT R40, R2, 0xffff, RZ, 0xc0, !PT ;  /* 0x0000ffff02287812 */ /* 0x000fc400078ec0ff */
[----:B------:R-:W-:Y:S02]  /*d2990*/  LOP3.LUT R2, R53, 0xffff, RZ, 0xc0, !PT ;  /* 0x0000ffff35027812 */ /* 0x000fe400078ec0ff */
[----:B------:R-:W4:Y:S02]  /*d29a0*/  LDL.LU R53, [R1+0x458] ;  /* 0x0004580001357983 */ /* 0x000f240000300800 */
[----:B0-----:R-:W-:Y:S02]  /*d29b0*/  PRMT R8, R2, 0x3340, R0 ;  /* 0x0000334002087816 */ /* 0x001fe40000000000 */
[----:B------:R-:W-:Y:S02]  /*d29c0*/  LOP3.LUT R39, R49, 0xffff, RZ, 0xc0, !PT ;  /* 0x0000ffff31277812 */ /* 0x000fe400078ec0ff */
[----:B------:R-:W4:Y:S02]  /*d29d0*/  LDL.LU R49, [R1+0x3cc] ;  /* 0x0003cc0001317983 */ /* 0x000f240000300800 */
[----:B------:R-:W-:-:S04]  /*d29e0*/  PRMT R9, R40, 0x3340, R39 ;  /* 0x0000334028097816 */ /* 0x000fc80000000027 */
[----:B------:R-:W-:Y:S02]  /*d29f0*/  PRMT R8, R9, 0x5410, R8 ;  /* 0x0000541009087816 */ /* 0x000fe40000000008 */
[----:B------:R-:W-:-:S03]  /*d2a00*/  IADD3 R56, P1, R3, R28, RZ ;  /* 0x0000001c03387210 */ /* 0x000fc60007f3e0ff */
[----:B------:R0:W-:Y:S01]  /*d2a10*/  STL [R1+0x5f8], R8 ;  /* 0x0005f80801007387 */ /* 0x0001e20000100800 */
[----:B------:R-:W-:Y:S02]  /*d2a20*/  SHF.R.U32.HI R40, RZ, 0x8, R40 ;  /* 0x00000008ff287819 */ /* 0x000fe40000011628 */
[----:B------:R-:W-:Y:S02]  /*d2a30*/  SHF.R.U32.HI R9, RZ, 0x8, R39 ;  /* 0x00000008ff097819 */ /* 0x000fe40000011627 */
[----:B0-----:R-:W-:Y:S01]  /*d2a40*/  SHF.R.U32.HI R8, RZ, 0x8, R43 ;  /* 0x00000008ff087819 */ /* 0x001fe2000001162b */
[----:B------:R-:W-:-:S03]  /*d2a50*/  IMAD.X R57, R4, 0x1, R27, P1 ;  /* 0x0000000104397824 */ /* 0x000fc600008e061b */
[----:B------:R-:W-:Y:S02]  /*d2a60*/  LOP3.LUT R8, R8, 0xffff, RZ, 0xc0, !PT ;  /* 0x0000ffff08087812 */ /* 0x000fe400078ec0ff */
[----:B------:R-:W-:Y:S02]  /*d2a70*/  LOP3.LUT R39, R40, 0xffff, RZ, 0xc0, !PT ;  /* 0x0000ffff28277812 */ /* 0x000fe400078ec0ff */
[----:B------:R-:W-:Y:S02]  /*d2a80*/  LOP3.LUT R9, R9, 0xffff, RZ, 0xc0, !PT ;  /* 0x0000ffff09097812 */ /* 0x000fe400078ec0ff */
[----:B------:R-:W-:Y:S01]  /*d2a90*/  PRMT R40, R8, 0x3340, R0 ;  /* 0x0000334008287816 */ /* 0x000fe20000000000 */
[----:B------:R0:W-:Y:S01]  /*d2aa0*/  STL.64 [R1+0xb78], R56 ;  /* 0x000b783801007387 */ /* 0x0001e20000100a00 */
[----:B------:R-:W-:-:S03]  /*d2ab0*/  PRMT R8, R39, 0x3340, R9 ;  /* 0x0000334027087816 */ /* 0x000fc60000000009 */
[----:B------:R-:W-:Y:S04]  /*d2ac0*/  STL [R1+0x60], R40 ;  /* 0x0000602801007387 */ /* 0x000fe80000100800 */
[----:B------:R1:W-:Y:S01]  /*d2ad0*/  STL [R1+0x31c], R8 ;  /* 0x00031c0801007387 */ /* 0x0003e20000100800 */
[----:B0-----:R-:W-:-:S05]  /*d2ae0*/  IADD3 R56, P1, R3, R26, RZ ;  /* 0x0000001a03387210 */ /* 0x001fca0007f3e0ff */
[----:B------:R-:W-:Y:S01]  /*d2af0*/  IMAD.X R57, R4, 0x1, R25, P1 ;  /* 0x0000000104397824 */ /* 0x000fe200008e0619 */
[----:B------:R-:W-:Y:S02]  /*d2b00*/  LOP3.LUT R43, R45, 0xffff, RZ, 0xc0, !PT ;  /* 0x0000ffff2d2b7812 */ /* 0x000fe400078ec0ff */
[----:B--2---:R-:W-:Y:S02]  /*d2b10*/  LOP3.LUT R41, R54, 0xffff, RZ, 0xc0, !PT ;  /* 0x0000ffff36297812 */ /* 0x004fe400078ec0ff */
[----:B---3--:R-:W-:Y:S02]  /*d2b20*/  LOP3.LUT R39, R51, 0xffff, RZ, 0xc0, !PT ;  /* 0x0000ffff33277812 */ /* 0x008fe400078ec0ff */
[----:B------:R-:W2:Y:S02]  /*d2b30*/  LDL.LU R51, [R1+0x45c] ;  /* 0x00045c0001337983 */ /* 0x000ea40000300800 */
[----:B-1----:R-:W-:Y:S02]  /*d2b40*/  PRMT R8, R39, 0x3340, R0 ;  /* 0x0000334027087816 */ /* 0x002fe40000000000 */
[----:B------:R-:W-:-:S04]  /*d2b50*/  SHF.R.U32.HI R39, RZ, 0x8, R39 ;  /* 0x00000008ff277819 */ /* 0x000fc80000011627 */
[----:B------:R-:W-:Y:S02]  /*d2b60*/  LOP3.LUT R39, R39, 0xffff, RZ, 0xc0, !PT ;  /* 0x0000ffff27277812 */ /* 0x000fe400078ec0ff */
[----:B----4-:R-:W-:Y:S02]  /*d2b70*/  LOP3.LUT R40, R50, 0xffff, RZ, 0xc0, !PT ;  /* 0x0000ffff32287812 */ /* 0x010fe400078ec0ff */
[----:B------:R-:W3:Y:S02]  /*d2b80*/  LDL.LU R50, [R1+0x3d0] ;  /* 0x0003d00001327983 */ /* 0x000ee40000300800 */
        /* <DEDUP_REMOVED lines=8> */
[----:B------:R-:W-:Y:S01]  /*d2c10*/  PRMT R8, R39, 0x3340, R0 ;  /* 0x0000334027087816 */ /* 0x000fe20000000000 */
[----:B------:R-:W-:Y:S04]  /*d2c20*/  STL.64 [R1+0xb70], R56 ;  /* 0x000b703801007387 */ /* 0x000fe80000100a00 */
[----:B------:R-:W-:Y:S04]  /*d2c30*/  STL [R1+0x22c], R9 ;  /* 0x00022c0901007387 */ /* 0x000fe80000100800 */
[----:B------:R0:W-:Y:S04]  /*d2c40*/  STL [R1+0x54], R8 ;  /* 0x0000540801007387 */ /* 0x0001e80000100800 */
[----:B------:R-:W4:Y:S01]  /*d2c50*/  LDL.LU R45, [R1+0x58a4] ;  /* 0x0058a400012d7983 */ /* 0x000f220000300800 */
[----:B------:R-:W-:-:S02]  /*d2c60*/  LOP3.LUT R40, R53, 0xffff, RZ, 0xc0, !PT ;  /* 0x0000ffff35287812 */ /* 0x000fc400078ec0ff */
[----:B0-----:R-:W-:Y:S02]  /*d2c70*/  PRMT R8, R43, 0x3340, R0 ;  /* 0x000033402b087816 */ /* 0x001fe40000000000 */
[----:B------:R-:W-:Y:S02]  /*d2c80*/  LOP3.LUT R39, R49, 0xffff, RZ, 0xc0, !PT ;  /* 0x0000ffff31277812 */ /* 0x000fe400078ec0ff */
[----:B------:R-:W3:Y:S02]  /*d2c90*/  LDL.LU R49, [R1+0x420] ;  /* 0x0004200001317983 */ /* 0x000ee40000300800 */
[----:B------:R-:W-:-:S04]  /*d2ca0*/  PRMT R9, R40, 0x3340, R39 ;  /* 0x0000334028097816 */ /* 0x000fc80000000027 */
        /* <DEDUP_REMOVED lines=15> */
[----:B----4-:R-:W-:-:S03]  /*d2da0*/  LOP3.LUT R41, R45, 0xffff, RZ, 0xc0, !PT ;  /* 0x0000ffff2d297812 */ /* 0x010fc600078ec0ff */
[----:B------:R-:W4:Y:S01]  /*d2db0*/  LDL.LU R45, [R1+0x58a0] ;  /* 0x0058a000012d7983 */ /* 0x000f220000300800 */
[----:B--2---:R-:W-:Y:S02]  /*d2dc0*/  LOP3.LUT R40, R51, 0xffff, RZ, 0xc0, !PT ;  /* 0x0000ffff33287812 */ /* 0x004fe400078ec0ff */
[----:B---3--:R-:W-:Y:S02]  /*d2dd0*/  LOP3.LUT R39, R50, 0xffff, RZ, 0xc0, !PT ;  /* 0x0000ffff32277812 */ /* 0x008fe400078ec0ff */
[----:B0-----:R-:W-:Y:S02]  /*d2de0*/  PRMT R8, R41, 0x3340, R0 ;  /* 0x0000334029087816 */ /* 0x001fe40000000000 */
[----:B------:R-:W-:-:S04]  /*d2df0*/  PRMT R9, R40, 0x3340, R39 ;  /* 0x0000334028097816 */ /* 0x000fc80000000027 */
[----:B-1----:R-:W-:Y:S02]  /*d2e00*/  PRMT R2, R9, 0x5410, R8 ;  /* 0x0000541009027816 */ /* 0x002fe40000000008 */
[----:B------:R-:W-:Y:S02]  /*d2e10*/  SHF.R.U32.HI R8, RZ, 0x8, R43 ;  /* 0x00000008ff087819 */ /* 0x000fe4000001162b */
[----:B------:R-:W-:Y:S02]  /*d2e20*/  IADD3 R50, P1, R3, R22, RZ ;  /* 0x0000001603327210 */ /* 0x000fe40007f3e0ff */
[----:B------:R-:W-:Y:S02]  /*d2e30*/  LOP3.LUT R8, R8, 0xffff, RZ, 0xc0, !PT ;  /* 0x0000ffff08087812 */ /* 0x000fe400078ec0ff */
[----:B------:R-:W-:Y:S01]  /*d2e40*/  SHF.R.U32.HI R40, RZ, 0x8, R40 ;  /* 0x00000008ff287819 */ /* 0x000fe20000011628 */
[----:B------:R-:W-:Y:S01]  /*d2e50*/  IMAD.X R51, R4, 0x1, R21, P1 ;  /* 0x0000000104337824 */ /* 0x000fe200008e0615 */
[----:B------:R-:W-:-:S02]  /*d2e60*/  SHF.R.U32.HI R9, RZ, 0x8, R39 ;  /* 0x00000008ff097819 */ /* 0x000fc40000011627 */
[----:B------:R-:W-:Y:S01]  /*d2e70*/  PRMT R8, R8, 0x3340, R0 ;  /* 0x0000334008087816 */ /* 0x000fe20000000000 */
[----:B------:R0:W-:Y:S01]  /*d2e80*/  STL [R1+0x1f60], R2 ;  /* 0x001f600201007387 */ /* 0x0001e20000100800 */
[----:B------:R-:W-:Y:S02]  /*d2e90*/  LOP3.LUT R39, R40, 0xffff, RZ, 0xc0, !PT ;  /* 0x0000ffff28277812 */ /* 0x000fe400078ec0ff */
[----:B------:R-:W-:Y:S01]  /*d2ea0*/  LOP3.LUT R9, R9, 0xffff, RZ, 0xc0, !PT ;  /* 0x0000ffff09097812 */ /* 0x000fe200078ec0ff */
[----:B------:R1:W-:Y:S04]  /*d2eb0*/  STL.64 [R1+0xb60], R50 ;  /* 0x000b603201007387 */ /* 0x0003e80000100a00 */
[----:B------:R2:W-:Y:S01]  /*d2ec0*/  STL [R1+0x48], R8 ;  /* 0x0000480801007387 */ /* 0x0005e20000100800 */
[----:B0-----:R-:W-:-:S02]  /*d2ed0*/  PRMT R2, R39, 0x3340, R9 ;  /* 0x0000334027027816 */ /* 0x001fc40000000009 */
[----:B-1----:R-:W-:Y:S02]  /*d2ee0*/  IADD3 R50, P1, R3, R20, RZ ;  /* 0x0000001403327210 */ /* 0x002fe40007f3e0ff */
[----:B--2---:R-:W-:Y:S01]  /*d2ef0*/  SHF.R.U32.HI R8, RZ, 0x8, R41 ;  /* 0x00000008ff087819 */ /* 0x004fe20000011629 */
[----:B------:R0:W-:Y:S03]  /*d2f00*/  STL [R1+0x238], R2 ;  /* 0x0002380201007387 */ /* 0x0001e60000100800 */
[----:B------:R-:W-:Y:S01]  /*d2f10*/  LOP3.LUT R8, R8, 0xffff, RZ, 0xc0, !PT ;  /* 0x0000ffff08087812 */ /* 0x000fe200078ec0ff */
[----:B------:R-:W-:Y:S01]  /*d2f20*/  IMAD.X R51, R4, 0x1, R19, P1 ;  /* 0x0000000104337824 */ /* 0x000fe200008e0613 */
[----:B------:R-:W-:Y:S02]  /*d2f30*/  LOP3.LUT R41, R47, 0xffff, RZ, 0xc0, !PT ;  /* 0x0000ffff2f297812 */ /* 0x000fe400078ec0ff */
[----:B0-----:R-:W-:-:S02]  /*d2f40*/  PRMT R2, R8, 0x3340, R0 ;  /* 0x0000334008027816 */ /* 0x001fc40000000000 */
[----:B------:R0:W-:Y:S04]  /*d2f50*/  STL.64 [R1+0xb58], R50 ;  /* 0x000b583201007387 */ /* 0x0001e80000100a00 */
[----:B------:R1:W-:Y:S04]  /*d2f60*/  STL [R1+0x44], R2 ;  /* 0x0000440201007387 */ /* 0x0003e80000100800 */
[----:B------:R-:W2:Y:S01]  /*d2f70*/  LDL.LU R47, [R1+0x589c] ;  /* 0x00589c00012f7983 */ /* 0x000ea20000300800 */
[----:B----4-:R-:W-:-:S03]  /*d2f80*/  LOP3.LUT R39, R45, 0xffff, RZ, 0xc0, !PT ;  /* 0x0000ffff2d277812 */ /* 0x010fc600078ec0ff */
[----:B------:R-:W3:Y:S01]  /*d2f90*/  LDL.LU R45, [R1+0x5898] ;  /* 0x00589800012d7983 */ /* 0x000ee20000300800 */
[----:B------:R-:W-:Y:S02]  /*d2fa0*/  LOP3.LUT R40, R49, 0xffff, RZ, 0xc0, !PT ;  /* 0x0000ffff31287812 */ /* 0x000fe400078ec0ff */
[----:B------:R-:W-:Y:S01]  /*d2fb0*/  PRMT R8, R41, 0x3340, R0 ;  /* 0x0000334029087816 */ /* 0x000fe20000000000 */
[----:B------:R-:W4:Y:S01]  /*d2fc0*/  LDL.LU R57, [R1+0x538] ;  /* 0x0005380001397983 */ /* 0x000f220000300800 */
[----:B------:R-:W-:Y:S02]  /*d2fd0*/  PRMT R9, R40, 0x3340, R39 ;  /* 0x0000334028097816 */ /* 0x000fe40000000027 */
[----:B0-----:R-:W-:Y:S01]  /*d2fe0*/  IADD3 R50, P1, R3, R18, RZ ;  /* 0x0000001203327210 */ /* 0x001fe20007f3e0ff */
[----:B------:R-:W4:Y:S01]  /*d2ff0*/  LDL.LU R56, [R1+0x4db4] ;  /* 0x004db40001387983 */ /* 0x000f220000300800 */
[----:B-1----:R-:W-:Y:S02]  /*d3000*/  PRMT R2, R9, 0x5410, R8 ;  /* 0x0000541009027816 */ /* 0x002fe40000000008 */
[----:B------:R-:W-:Y:S01]  /*d3010*/  SHF.R.U32.HI R8, RZ, 0x8, R40 ;  /* 0x00000008ff087819 */ /* 0x000fe20000011628 */
[----:B------:R-:W-:Y:S01]  /*d3020*/  IMAD.X R51, R4, 0x1, R17, P1 ;  /* 0x0000000104337824 */ /* 0x000fe200008e0611 */
[----:B------:R-:W-:Y:S01]  /*d3030*/  SHF.R.U32.HI R4, RZ, 0x8, R39 ;  /* 0x00000008ff047819 */ /* 0x000fe20000011627 */
[----:B------:R0:W-:Y:S01]  /*d3040*/  STL [R1+0x1f58], R2 ;  /* 0x001f580201007387 */ /* 0x0001e20000100800 */
[----:B------:R-:W-:-:S02]  /*d3050*/  LOP3.LUT R8, R8, 0xffff, RZ, 0xc0, !PT ;  /* 0x0000ffff08087812 */ /* 0x000fc400078ec0ff */
[----:B------:R-:W-:Y:S01]  /*d3060*/  LOP3.LUT R4, R4, 0xffff, RZ, 0xc0, !PT ;  /* 0x0000ffff04047812 */ /* 0x000fe200078ec0ff */
[----:B0-----:R-:W4:Y:S03]  /*d3070*/  LDL.LU R2, [R1+0x4d60] ;  /* 0x004d600001027983 */ /* 0x001f260000300800 */
[----:B------:R-:W-:Y:S02]  /*d3080*/  PRMT R4, R8, 0x3340, R4 ;  /* 0x0000334008047816 */ /* 0x000fe40000000004 */
[----:B------:R-:W-:Y:S01]  /*d3090*/  LOP3.LUT R46, R46, 0xffff, RZ, 0xc0, !PT ;  /* 0x0000ffff2e2e7812 */ /* 0x000fe200078ec0ff */
[----:B------:R-:W-:Y:S01]  /*d30a0*/  STL.64 [R1+0xb50], R50 ;  /* 0x000b503201007387 */ /* 0x000fe20000100a00 */
[----:B--2---:R-:W-:Y:S02]  /*d30b0*/  LOP3.LUT R9, R47, 0xffff, RZ, 0xc0, !PT ;  /* 0x0000ffff2f097812 */ /* 0x004fe400078ec0ff */
[----:B---3--:R-:W-:-:S02]  /*d30c0*/  LOP3.LUT R39, R45, 0xffff, RZ, 0xc0, !PT ;  /* 0x0000ffff2d277812 */ /* 0x008fc400078ec0ff */
[----:B------:R-:W2:Y:S02]  /*d30d0*/  LDL.LU R45, [R1+0x5894] ;  /* 0x00589400012d7983 */ /* 0x000ea40000300800 */
[----:B------:R-:W-:Y:S02]  /*d30e0*/  PRMT R8, R39, 0x3340, R9 ;  /* 0x0000334027087816 */ /* 0x000fe40000000009 */
[----:B------:R0:W-:Y:S04]  /*d30f0*/  STL [R1+0x234], R4 ;  /* 0x0002340401007387 */ /* 0x0001e80000100800 */
[----:B------:R-:W-:Y:S04]  /*d3100*/  STL [R1+0x5818], R46 ;  /* 0x0058182e01007387 */ /* 0x000fe80000100800 */
[----:B------:R-:W3:Y:S01]  /*d3110*/  LDL.LU R54, [R1+0x4db8] ;  /* 0x004db80001367983 */ /* 0x000ee20000300800 */
[----:B0-----:R-:W-:-:S03]  /*d3120*/  PRMT R4, R46, 0x3340, R0 ;  /* 0x000033402e047816 */ /* 0x001fc60000000000 */
[----:B------:R-:W3:Y:S01]  /*d3130*/  LDL.LU R53, [R1+0x53c] ;  /* 0x00053c0001357983 */ /* 0x000ee20000300800 */
[----:B------:R-:W-:-:S05]  /*d3140*/  PRMT R4, R8, 0x5410, R4 ;  /* 0x0000541008047816 */ /* 0x000fca0000000004 */
[----:B------:R0:W-:Y:S04]  /*d3150*/  STL [R1+0x1f4c], R4 ;  /* 0x001f4c0401007387 */ /* 0x0001e80000100800 */
[----:B------:R-:W3:Y:S04]  /*d3160*/  LDL.LU R51, [R1+0x4d68] ;  /* 0x004d680001337983 */ /* 0x000ee80000300800 */
[----:B------:R-:W3:Y:S04]  /*d3170*/  LDL.LU R50, [R1+0x4d84] ;  /* 0x004d840001327983 */ /* 0x000ee80000300800 */
[----:B------:R-:W3:Y:S01]  /*d3180*/  LDL.LU R49, [R1+0x4d38] ;  /* 0x004d380001317983 */ /* 0x000ee20000300800 */
[----:B------:R-:W-:-:S02]  /*d3190*/  SHF.R.U32.HI R39, RZ, 0x8, R39 ;  /* 0x00000008ff277819 */ /* 0x000fc40000011627 */
[----:B------:R-:W-:Y:S02]  /*d31a0*/  SHF.R.U32.HI R8, RZ, 0x8, R9 ;  /* 0x00000008ff087819 */ /* 0x000fe40000011609 */
[----:B0-----:R-:W-:Y:S02]  /*d31b0*/  SHF.R.U32.HI R4, RZ, 0x8, R41 ;  /* 0x00000008ff047819 */ /* 0x001fe40000011629 */
[----:B------:R-:W-:Y:S02]  /*d31c0*/  LOP3.LUT R9, R39, 0xffff, RZ, 0xc0, !PT ;  /* 0x0000ffff27097812 */ /* 0x000fe400078ec0ff */
[----:B------:R-:W-:Y:S02]  /*d31d0*/  LOP3.LUT R8, R8, 0xffff, RZ, 0xc0, !PT ;  /* 0x0000ffff08087812 */ /* 0x000fe400078ec0ff */
[----:B------:R-:W-:Y:S02]  /*d31e0*/  LOP3.LUT R4, R4, 0xffff, RZ, 0xc0, !PT ;  /* 0x0000ffff04047812 */ /* 0x000fe400078ec0ff */
[----:B------:R-:W-:-:S02]  /*d31f0*/  PRMT R47, R9, 0x3340, R8 ;  /* 0x00003340092f7816 */ /* 0x000fc40000000008 */
[----:B------:R-:W-:Y:S02]  /*d3200*/  PRMT R4, R4, 0x3340, R0 ;  /* 0x0000334004047816 */ /* 0x000fe40000000000 */
[----:B----4-:R-:W-:Y:S02]  /*d3210*/  LOP3.LUT R9, R57, 0xffff, RZ, 0xc0, !PT ;  /* 0x0000ffff39097812 */ /* 0x010fe400078ec0ff */
[----:B------:R-:W-:Y:S02]  /*d3220*/  LOP3.LUT R40, R56, 0xffff, RZ, 0xc0, !PT ;  /* 0x0000ffff38287812 */ /* 0x000fe400078ec0ff */
[----:B------:R-:W-:Y:S01]  /*d3230*/  LOP3.LUT R39, R2, 0xffff, RZ, 0xc0, !PT ;  /* 0x0000ffff02277812 */ /* 0x000fe200078ec0ff */
[----:B------:R-:W-:Y:S01]  /*d3240*/  STL [R1+0x56a8], R47 ;  /* 0x0056a82f01007387 */ /* 0x000fe20000100800 */
[----:B------:R-:W-:Y:S01]  /*d3250*/  VIADD R3, R3, UR6 ;  /* 0x0000000603037c36 */ /* 0x000fe20008000000 */
[----:B------:R-:W-:Y:S01]  /*d3260*/  ULDC UR6, c[0x0][0x248] ;  /* 0x0000920000067ab9 */ /* 0x000fe20000000800 */
[----:B------:R-:W-:Y:S01]  /*d3270*/  PRMT R8, R40, 0x3340, R39 ;  /* 0x0000334028087816 */ /* 0x000fe20000000027 */
[----:B------:R0:W-:Y:S01]  /*d3280*/  STL [R1+0x40], R4 ;  /* 0x0000400401007387 */ /* 0x0001e20000100800 */
[----:B------:R-:W-:-:S02]  /*d3290*/  SHF.R.U32.HI R40, RZ, 0x8, R40 ;  /* 0x00000008ff287819 */ /* 0x000fc40000011628 */
[----:B------:R-:W-:Y:S02]  /*d32a0*/  IADD3 R46, P1, R3, R16, RZ ;  /* 0x00000010032e7210 */ /* 0x000fe40007f3e0ff */
[----:B0-----:R-:W-:-:S04]  /*d32b0*/  PRMT R4, R9, 0x3340, R0 ;  /* 0x0000334009047816 */ /* 0x001fc80000000000 */
[----:B------:R-:W-:Y:S02]  /*d32c0*/  PRMT R2, R8, 0x5410, R4 ;  /* 0x0000541008027816 */ /* 0x000fe40000000004 */
[----:B------:R-:W-:Y:S02]  /*d32d0*/  SHF.R.S32.HI R4, RZ, 0x1f, R3 ;  /* 0x0000001fff047819 */ /* 0x000fe40000011403 */
[----:B------:R-:W-:Y:S02]  /*d32e0*/  SHF.R.U32.HI R8, RZ, 0x8, R39 ;  /* 0x00000008ff087819 */ /* 0x000fe40000011627 */
[----:B------:R-:W-:Y:S01]  /*d32f0*/  SHF.R.U32.HI R39, RZ, 0x8, R9 ;  /* 0x00000008ff277819 */ /* 0x000fe20000011609 */
[----:B------:R-:W-:Y:S01]  /*d3300*/  IMAD.X R47, R4, 0x1, R38, P1 ;  /* 0x00000001042f7824 */ /* 0x000fe200008e0626 */
[----:B------:R-:W-:Y:S02]  /*d3310*/  LOP3.LUT R9, R40, 0xffff, RZ, 0xc0, !PT ;  /* 0x0000ffff28097812 */ /* 0x000fe400078ec0ff */
[----:B------:R-:W-:Y:S01]  /*d3320*/  LOP3.LUT R8, R8, 0xffff, RZ, 0xc0, !PT ;  /* 0x0000ffff08087812 */ /* 0x000fe200078ec0ff */
[----:B------:R0:W-:Y:S01]  /*d3330*/  STL [R1+0x1f3c], R2 ;  /* 0x001f3c0201007387 */ /* 0x0001e20000100800 */
[----:B------:R-:W-:-:S02]  /*d3340*/  LOP3.LUT R39, R39, 0xffff, RZ, 0xc0, !PT ;  /* 0x0000ffff27277812 */ /* 0x000fc400078ec0ff */
[----:B------:R-:W-:Y:S01]  /*d3350*/  PRMT R8, R9, 0x3340, R8 ;  /* 0x0000334009087816 */ /* 0x000fe20000000008 */
[----:B------:R2:W-:Y:S04]  /*d3360*/  STL.64 [R1+0xb40], R46 ;  /* 0x000b402e01007387 */ /* 0x0005e80000100a00 */
[----:B------:R1:W-:Y:S01]  /*d3370*/  STL [R1+0x180], R8 ;  /* 0x0001800801007387 */ /* 0x0003e20000100800 */
[----:B0-----:R-:W-:-:S05]  /*d3380*/  PRMT R2, R39, 0x3340, R0 ;  /* 0x0000334027027816 */ /* 0x001fca0000000000 */
[----:B------:R0:W-:Y:S01]  /*d3390*/  STL [R1+0x3c], R2 ;  /* 0x00003c0201007387 */ /* 0x0001e20000100800 */
[----:B--2---:R-:W-:-:S03]  /*d33a0*/  LOP3.LUT R47, R45, 0xffff, RZ, 0xc0, !PT ;  /* 0x0000ffff2d2f7812 */ /* 0x004fc600078ec0ff */
[----:B------:R-:W2:Y:S04]  /*d33b0*/  LDL.LU R45, [R1+0x5890] ;  /* 0x00589000012d7983 */ /* 0x000ea80000300800 */
[----:B------:R-:W4:Y:S01]  /*d33c0*/  LDL.LU R57, [R1+0x4ed0] ;  /* 0x004ed00001397983 */ /* 0x000f220000300800 */
[----:B---3--:R-:W-:Y:S02]  /*d33d0*/  LOP3.LUT R43, R54, 0xffff, RZ, 0xc0, !PT ;  /* 0x0000ffff362b7812 */ /* 0x008fe400078ec0ff */
[----:B------:R-:W-:Y:S02]  /*d33e0*/  LOP3.LUT R46, R53, 0xffff, RZ, 0xc0, !PT ;  /* 0x0000ffff352e7812 */ /* 0x000fe400078ec0ff */
[----:B------:R-:W3:Y:S02]  /*d33f0*/  LDL.LU R53, [R1+0x4e50] ;  /* 0x004e500001357983 */ /* 0x000ee40000300800 */
[----:B-1----:R-:W-:-:S02]  /*d3400*/  PRMT R8, R46, 0x3340, R0 ;  /* 0x000033402e087816 */ /* 0x002fc40000000000 */
[----:B------:R-:W-:-:S04]  /*d3410*/  LOP3.LUT R40, R51, 0xffff, RZ, 0xc0, !PT ;  /* 0x0000ffff33287812 */ /* 0x000fc800078ec0ff */
[----:B------:R-:W-:-:S04]  /*d3420*/  PRMT R9, R43, 0x3340, R40 ;  /* 0x000033402b097816 */ /* 0x000fc80000000028 */
[----:B0-----:R-:W-:-:S05]  /*d3430*/  PRMT R2, R9, 0x5410, R8 ;  /* 0x0000541009027816 */ /* 0x001fca0000000008 */
[----:B------:R0:W-:Y:S04]  /*d3440*/  STL [R1+0x1f28], R2 ;  /* 0x001f280201007387 */ /* 0x0001e80000100800 */
[----:B------:R-:W2:Y:S01]  /*d3450*/  LDL.LU R51, [R1+0x4e94] ;  /* 0x004e940001337983 */ /* 0x000ea20000300800 */
[----:B------:R-:W-:Y:S02]  /*d3460*/  LOP3.LUT R41, R50, 0xffff, RZ, 0xc0, !PT ;  /* 0x0000ffff32297812 */ /* 0x000fe400078ec0ff */
[----:B------:R-:W-:Y:S02]  /*d3470*/  LOP3.LUT R39, R49, 0xffff, RZ, 0xc0, !PT ;  /* 0x0000ffff31277812 */ /* 0x000fe400078ec0ff */
[----:B------:R-:W-:Y:S02]  /*d3480*/  PRMT R8, R47, 0x3340, R0 ;  /* 0x000033402f087816 */ /* 0x000fe40000000000 */
[----:B------:R-:W-:-:S04]  /*d3490*/  PRMT R9, R41, 0x3340, R39 ;  /* 0x0000334029097816 */ /* 0x000fc80000000027 */
[----:B0-----:R-:W-:Y:S02]  /*d34a0*/  PRMT R2, R9, 0x5410, R8 ;  /* 0x0000541009027816 */ /* 0x001fe40000000008 */
[----:B------:R-:W-:-:S05]  /*d34b0*/  IADD3 R8, P1, R3, R15, RZ ;  /* 0x0000000f03087210 */ /* 0x000fca0007f3e0ff */
[----:B------:R-:W-:Y:S01]  /*d34c0*/  IMAD.X R9, R4, 0x1, R37, P1 ;  /* 0x0000000104097824 */ /* 0x000fe200008e0625 */
[----:B------:R-:W-:Y:S04]  /*d34d0*/  STL [R1+0x1f24], R2 ;  /* 0x001f240201007387 */ /* 0x000fe80000100800 */
[----:B------:R0:W-:Y:S04]  /*d34e0*/  STL.64 [R1+0xb38], R8 ;  /* 0x000b380801007387 */ /* 0x0001e80000100a00 */
[----:B------:R-:W2:Y:S01]  /*d34f0*/  LDL.LU R50, [R1+0x4eb8] ;  /* 0x004eb80001327983 */ /* 0x000ea20000300800 */
[----:B------:R-:W-:-:S02]  /*d3500*/  SHF.R.U32.HI R43, RZ, 0x8, R43 ;  /* 0x00000008ff2b7819 */ /* 0x000fc4000001162b */
[----:B------:R-:W-:Y:S02]  /*d3510*/  SHF.R.U32.HI R41, RZ, 0x8, R41 ;  /* 0x00000008ff297819 */ /* 0x000fe40000011629 */
[----:B0-----:R-:W-:Y:S02]  /*d3520*/  SHF.R.U32.HI R9, RZ, 0x8, R40 ;  /* 0x00000008ff097819 */ /* 0x001fe40000011628 */
[----:B------:R-:W-:Y:S02]  /*d3530*/  SHF.R.U32.HI R8, RZ, 0x8, R39 ;  /* 0x00000008ff087819 */ /* 0x000fe40000011627 */
[----:B------:R-:W-:Y:S02]  /*d3540*/  LOP3.LUT R40, R43, 0xffff, RZ, 0xc0, !PT ;  /* 0x0000ffff2b287812 */ /* 0x000fe400078ec0ff */
[----:B------:R-:W-:Y:S02]  /*d3550*/  LOP3.LUT R39, R9, 0xffff, RZ, 0xc0, !PT ;  /* 0x0000ffff09277812 */ /* 0x000fe400078ec0ff */
[----:B------:R-:W-:-:S02]  /*d3560*/  LOP3.LUT R9, R41, 0xffff, RZ, 0xc0, !PT ;  /* 0x0000ffff29097812 */ /* 0x000fc400078ec0ff */
[----:B------:R-:W-:Y:S02]  /*d3570*/  LOP3.LUT R8, R8, 0xffff, RZ, 0xc0, !PT ;  /* 0x0000ffff08087812 */ /* 0x000fe400078ec0ff */
[----:B------:R-:W-:Y:S02]  /*d3580*/  PRMT R2, R40, 0x3340, R39 ;  /* 0x0000334028027816 */ /* 0x000fe40000000027 */
[----:B------:R-:W-:-:S03]  /*d3590*/  PRMT R8, R9, 0x3340, R8 ;  /* 0x0000334009087816 */ /* 0x000fc60000000008 */
[----:B------:R0:W-:Y:S01]  /*d35a0*/  STL [R1+0x324], R2 ;  /* 0x0003240201007387 */ /* 0x0001e20000100800 */
[----:B------:R-:W-:-:S03]  /*d35b0*/  IADD3 R40, P1, R3, R14, RZ ;  /* 0x0000000e03287210 */ /* 0x000fc60007f3e0ff */
[----:B------:R-:W2:Y:S01]  /*d35c0*/  LDL.LU R56, [R1+0x4e38] ;  /* 0x004e380001387983 */ /* 0x000ea20000300800 */
[----:B------:R-:W-:-:S03]  /*d35d0*/  SHF.R.U32.HI R9, RZ, 0x8, R46 ;  /* 0x00000008ff097819 */ /* 0x000fc6000001162e */
[----:B0-----:R-:W2:Y:S04]  /*d35e0*/  LDL.LU R2, [R1+0x4e74] ;  /* 0x004e740001027983 */ /* 0x001ea80000300800 */
[----:B------:R0:W-:Y:S01]  /*d35f0*/  STL [R1+0x320], R8 ;  /* 0x0003200801007387 */ /* 0x0001e20000100800 */
[----:B------:R-:W-:Y:S01]  /*d3600*/  IMAD.X R41, R4, 0x1, R13, P1 ;  /* 0x0000000104297824 */ /* 0x000fe200008e060d */
[----:B------:R-:W-:Y:S02]  /*d3610*/  LOP3.LUT R9, R9, 0xffff, RZ, 0xc0, !PT ;  /* 0x0000ffff09097812 */ /* 0x000fe400078ec0ff */
[----:B------:R-:W2:Y:S04]  /*d3620*/  LDL.LU R54, [R1+0x4da8] ;  /* 0x004da80001367983 */ /* 0x000ea80000300800 */
[----:B------:R-:W2:Y:S01]  /*d3630*/  LDL.LU R49, [R1+0x528] ;  /* 0x0005280001317983 */ /* 0x000ea20000300800 */
[----:B0-----:R-:W-:-:S04]  /*d3640*/  SHF.R.U32.HI R8, RZ, 0x8, R47 ;  /* 0x00000008ff087819 */ /* 0x001fc8000001162f */
[----:B------:R-:W-:Y:S01]  /*d3650*/  LOP3.LUT R8, R8, 0xffff, RZ, 0xc0, !PT ;  /* 0x0000ffff08087812 */ /* 0x000fe200078ec0ff */
[----:B------:R0:W-:Y:S04]  /*d3660*/  STL.64 [R1+0x5888], R14 ;  /* 0x0058880e01007387 */ /* 0x0001e80000100a00 */
[----:B------:R-:W-:Y:S01]  /*d3670*/  STL.64 [R1+0xb30], R40 ;  /* 0x000b302801007387 */ /* 0x000fe20000100a00 */
[--C-:B0-----:R-:W-:Y:S02]  /*d3680*/  PRMT R14, R8, 0x3340, R0.reuse ;  /* 0x00003340080e7816 */ /* 0x101fe40000000000 */
[----:B------:R-:W-:-:S03]  /*d3690*/  PRMT R8, R9, 0x3340, R0 ;  /* 0x0000334009087816 */ /* 0x000fc60000000000 */
[----:B------:R0:W-:Y:S04]  /*d36a0*/  STL [R1+0x2fc], R14 ;  /* 0x0002fc0e01007387 */ /* 0x0001e80000100800 */
[----:B------:R1:W-:Y:S01]  /*d36b0*/  STL [R1+0x304], R8 ;  /* 0x0003040801007387 */ /* 0x0003e20000100800 */
[----:B0-----:R-:W-:-:S05]  /*d36c0*/  IADD3 R14, P1, R3, R12, RZ ;  /* 0x0000000c030e7210 */ /* 0x001fca0007f3e0ff */
[----:B------:R-:W-:Y:S01]  /*d36d0*/  IMAD.X R15, R4, 0x1, R11, P1 ;  /* 0x00000001040f7824 */ /* 0x000fe200008e060b */
[----:B----4-:R-:W-:Y:S02]  /*d36e0*/  LOP3.LUT R41, R57, 0xffff, RZ, 0xc0, !PT ;  /* 0x0000ffff39297812 */ /* 0x010fe400078ec0ff */
[----:B---3--:R-:W-:-:S04]  /*d36f0*/  LOP3.LUT R39, R53, 0xffff, RZ, 0xc0, !PT ;  /* 0x0000ffff35277812 */ /* 0x008fc800078ec0ff */
[----:B-1----:R-:W-:Y:S02]  /*d3700*/  PRMT R8, R39, 0x3340, R0 ;  /* 0x0000334027087816 */ /* 0x002fe40000000000 */
[----:B--2---:R-:W-:-:S04]  /*d3710*/  LOP3.LUT R40, R51, 0xffff, RZ, 0xc0, !PT ;  /* 0x0000ffff33287812 */ /* 0x004fc800078ec0ff */
        /* <DEDUP_REMOVED lines=10> */
[----:B------:R-:W-:Y:S01]  /*d37c0*/  PRMT R8, R8, 0x3340, R0 ;  /* 0x0000334008087816 */ /* 0x000fe20000000000 */
[----:B------:R0:W-:Y:S01]  /*d37d0*/  STL.64 [R1+0xb20], R14 ;  /* 0x000b200e01007387 */ /* 0x0001e20000100a00 */
[----:B------:R-:W-:-:S03]  /*d37e0*/  LOP3.LUT R43, R50, 0xffff, RZ, 0xc0, !PT ;  /* 0x0000ffff322b7812 */ /* 0x000fc600078ec0ff */
[----:B------:R-:W-:Y:S04]  /*d37f0*/  STL [R1+0x5f0], R9 ;  /* 0x0005f00901007387 */ /* 0x000fe80000100800 */
[----:B------:R-:W2:Y:S04]  /*d3800*/  LDL.LU R53, [R1+0x4ef4] ;  /* 0x004ef40001357983 */ /* 0x000ea80000300800 */
[----:B------:R1:W-:Y:S04]  /*d3810*/  STL [R1+0x300], R8 ;  /* 0x0003000801007387 */ /* 0x0003e80000100800 */
[----:B------:R-:W3:Y:S04]  /*d3820*/  LDL.LU R51, [R1+0x4e60] ;  /* 0x004e600001337983 */ /* 0x000ee80000300800 */
[----:B------:R-:W4:Y:S01]  /*d3830*/  LDL.LU R50, [R1+0x4ea8] ;  /* 0x004ea80001327983 */ /* 0x000f220000300800 */
[----:B0-----:R-:W-:-:S02]  /*d3840*/  LOP3.LUT R14, R56, 0xffff, RZ, 0xc0, !PT ;  /* 0x0000ffff380e7812 */ /* 0x001fc400078ec0ff */
[----:B------:R-:W-:Y:S02]  /*d3850*/  LOP3.LUT R41, R2, 0xffff, RZ, 0xc0, !PT ;  /* 0x0000ffff02297812 */ /* 0x000fe400078ec0ff */
[----:B-1----:R-:W-:Y:S02]  /*d3860*/  PRMT R8, R14, 0x3340, R0 ;  /* 0x000033400e087816 */ /* 0x002fe40000000000 */
[----:B------:R-:W-:Y:S02]  /*d3870*/  PRMT R9, R43, 0x3340, R41 ;  /* 0x000033402b097816 */ /* 0x000fe40000000029 */
[----:B------:R-:W-:Y:S02]  /*d3880*/  LOP3.LUT R39, R45, 0xffff, RZ, 0xc0, !PT ;  /* 0x0000ffff2d277812 */ /* 0x000fe400078ec0ff */
[----:B------:R-:W-:Y:S02]  /*d3890*/  LOP3.LUT R40, R54, 0xffff, RZ, 0xc0, !PT ;  /* 0x0000ffff36287812 */ /* 0x000fe400078ec0ff */
[----:B------:R-:W-:-:S02]  /*d38a0*/  PRMT R2, R9, 0x5410, R8 ;  /* 0x0000541009027816 */ /* 0x000fc40000000008 */
[----:B------:R-:W-:Y:S02]  /*d38b0*/  LOP3.LUT R49, R49, 0xffff, RZ, 0xc0, !PT ;  /* 0x0000ffff31317812 */ /* 0x000fe400078ec0ff */
[----:B------:R-:W-:Y:S02]  /*d38c0*/  PRMT R9, R40, 0x3340, R39 ;  /* 0x0000334028097816 */ /* 0x000fe40000000027 */
[----:B------:R-:W-:Y:S01]  /*d38d0*/  PRMT R8, R49, 0x3340, R0 ;  /* 0x0000334031087816 */ /* 0x000fe20000000000 */
[----:B------:R-:W-:Y:S04]  /*d38e0*/  STL [R1+0x581c], R49 ;  /* 0x00581c3101007387 */ /* 0x000fe80000100800 */
[----:B------:R0:W-:Y:S02]  /*d38f0*/  STL [R1+0x1eb0], R2 ;  /* 0x001eb00201007387 */ /* 0x0001e40000100800 */
[----:B0-----:R-:W-:-:S05]  /*d3900*/  PRMT R2, R9, 0x5410, R8 ;  /* 0x0000541009027816 */ /* 0x001fca0000000008 */
[----:B------:R0:W-:Y:S04]  /*d3910*/  STL [R1+0x1ebc], R2 ;  /* 0x001ebc0201007387 */ /* 0x0001e80000100800 */
[----:B------:R-:W4:Y:S01]  /*d3920*/  LDL.LU R56, [R1+0x504c] ;  /* 0x00504c0001387983 */ /* 0x000f220000300800 */
[----:B------:R-:W-:Y:S02]  /*d3930*/  SHF.R.U32.HI R40, RZ, 0x8, R40 ;  /* 0x00000008ff287819 */ /* 0x000fe40000011628 */
[----:B------:R-:W-:Y:S01]  /*d3940*/  SHF.R.U32.HI R39, RZ, 0x8, R39 ;  /* 0x00000008ff277819 */ /* 0x000fe20000011627 */
[----:B0-----:R-:W4:Y:S01]  /*d3950*/  LDL.LU R2, [R1+0x4fb0] ;  /* 0x004fb00001027983 */ /* 0x001f220000300800 */
[----:B------:R-:W-:-:S03]  /*d3960*/  SHF.R.U32.HI R9, RZ, 0x8, R43 ;  /* 0x00000008ff097819 */ /* 0x000fc6000001162b */
[----:B------:R-:W4:Y:S01]  /*d3970*/  LDL.LU R54, [R1+0x4fd0] ;  /* 0x004fd00001367983 */ /* 0x000f220000300800 */
        /* <DEDUP_REMOVED lines=35> */
[----:B------:R-:W-:-:S03]  /*d3bb0*/  LOP3.LUT R40, R56, 0xffff, RZ, 0xc0, !PT ;  /* 0x0000ffff38287812 */ /* 0x000fc600078ec0ff */
[----:B------:R-:W4:Y:S01]  /*d3bc0*/  LDL.LU R56, [R1+0x5040] ;  /* 0x0050400001387983 */ /* 0x000f220000300800 */
[----:B------:R-:W-:-:S03]  /*d3bd0*/  LOP3.LUT R43, R2, 0xffff, RZ, 0xc0, !PT ;  /* 0x0000ffff022b7812 */ /* 0x000fc600078ec0ff */
[----:B------:R-:W4:Y:S01]  /*d3be0*/  LDL.LU R2, [R1+0x4f94] ;  /* 0x004f940001027983 */ /* 0x000f220000300800 */
[----:B------:R-:W-:Y:S02]  /*d3bf0*/  LOP3.LUT R39, R54, 0xffff, RZ, 0xc0, !PT ;  /* 0x0000ffff36277812 */ /* 0x000fe400078ec0ff */
[----:B0-----:R-:W-:Y:S02]  /*d3c00*/  PRMT R8, R43, 0x3340, R0 ;  /* 0x000033402b087816 */ /* 0x001fe40000000000 */
[----:B------:R-:W-:-:S04]  /*d3c10*/  PRMT R9, R40, 0x3340, R39 ;  /* 0x0000334028097816 */ /* 0x000fc80000000027 */
[----:B------:R-:W-:Y:S02]  /*d3c20*/  PRMT R8, R9, 0x5410, R8 ;  /* 0x0000541009087816 */ /* 0x000fe40000000008 */
[----:B------:R-:W-:-:S03]  /*d3c30*/  IADD3 R14, P1, R3, R36, RZ ;  /* 0x00000024030e7210 */ /* 0x000fc60007f3e0ff */
[----:B------:R0:W-:Y:S01]  /*d3c40*/  STL [R1+0x1e98], R8 ;  /* 0x001e980801007387 */ /* 0x0001e20000100800 */
[----:B------:R-:W-:-:S03]  /*d3c50*/  SHF.R.U32.HI R40, RZ, 0x8, R40 ;  /* 0x00000008ff287819 */ /* 0x000fc60000011628 */
[----:B------:R-:W4:Y:S01]  /*d3c60*/  LDL.LU R54, [R1+0x4fbc] ;  /* 0x004fbc0001367983 */ /* 0x000f220000300800 */
[----:B------:R-:W-:Y:S01]  /*d3c70*/  SHF.R.U32.HI R9, RZ, 0x8, R39 ;  /* 0x00000008ff097819 */ /* 0x000fe20000011627 */
[----:B------:R-:W-:Y:S01]  /*d3c80*/  IMAD.X R15, R4, 0x1, R35, P1 ;  /* 0x00000001040f7824 */ /* 0x000fe200008e0623 */
[----:B0-----:R-:W-:Y:S02]  /*d3c90*/  SHF.R.U32.HI R8, RZ, 0x8, R41 ;  /* 0x00000008ff087819 */ /* 0x001fe40000011629 */
[----:B------:R-:W-:Y:S02]  /*d3ca0*/  LOP3.LUT R39, R40, 0xffff, RZ, 0xc0, !PT ;  /* 0x0000ffff28277812 */ /* 0x000fe400078ec0ff */
[----:B------:R-:W-:Y:S02]  /*d3cb0*/  LOP3.LUT R8, R8, 0xffff, RZ, 0xc0, !PT ;  /* 0x0000ffff08087812 */ /* 0x000fe400078ec0ff */
[----:B------:R-:W-:Y:S01]  /*d3cc0*/  LOP3.LUT R9, R9, 0xffff, RZ, 0xc0, !PT ;  /* 0x0000ffff09097812 */ /* 0x000fe200078ec0ff */
[----:B------:R0:W-:Y:S02]  /*d3cd0*/  STL.64 [R1+0xaf8], R14 ;  /* 0x000af80e01007387 */ /* 0x0001e40000100a00 */
[----:B0-----:R-:W-:-:S02]  /*d3ce0*/  PRMT R14, R8, 0x3340, R0 ;  /* 0x00003340080e7816 */ /* 0x001fc40000000000 */
        /* <DEDUP_REMOVED lines=23> */
[----:B------:R-:W-:Y:S01]  /*d3e60*/  LOP3.LUT R40, R56, 0xffff, RZ, 0xc0, !PT ;  /* 0x0000ffff38287812 */ /* 0x000fe200078ec0ff */
[----:B------:R-:W-:Y:S01]  /*d3e70*/  STL.64 [R1+0xaf0], R14 ;  /* 0x000af00e01007387 */ /* 0x000fe20000100a00 */
[----:B------:R-:W-:-:S03]  /*d3e80*/  LOP3.LUT R41, R2, 0xffff, RZ, 0xc0, !PT ;  /* 0x0000ffff02297812 */ /* 0x000fc600078ec0ff */
[----:B------:R-:W-:Y:S04]  /*d3e90*/  STL [R1+0x5e4], R9 ;  /* 0x0005e40901007387 */ /* 0x000fe80000100800 */
[----:B------:R0:W-:Y:S04]  /*d3ea0*/  STL [R1+0x2f4], R8 ;  /* 0x0002f40801007387 */ /* 0x0001e80000100800 */
[----:B------:R-:W4:Y:S01]  /*d3eb0*/  LDL.LU R57, [R1+0x49c] ;  /* 0x00049c0001397983 */ /* 0x000f220000300800 */
[----:B------:R-:W-:-:S03]  /*d3ec0*/  LOP3.LUT R39, R54, 0xffff, RZ, 0xc0, !PT ;  /* 0x0000ffff36277812 */ /* 0x000fc600078ec0ff */
[----:B------:R-:W4:Y:S01]  /*d3ed0*/  LDL.LU R56, [R1+0x310] ;  /* 0x0003100001387983 */ /* 0x000f220000300800 */
[----:B0-----:R-:W-:Y:S02]  /*d3ee0*/  PRMT R8, R41, 0x3340, R0 ;  /* 0x0000334029087816 */ /* 0x001fe40000000000 */
[----:B------:R-:W-:-:S04]  /*d3ef0*/  PRMT R9, R40, 0x3340, R39 ;  /* 0x0000334028097816 */ /* 0x000fc80000000027 */
[----:B------:R-:W-:Y:S02]  /*d3f00*/  PRMT R2, R9, 0x5410, R8 ;  /* 0x0000541009027816 */ /* 0x000fe40000000008 */
[----:B------:R-:W-:-:S03]  /*d3f10*/  SHF.R.U32.HI R8, RZ, 0x8, R43 ;  /* 0x00000008ff087819 */ /* 0x000fc6000001162b */
[----:B------:R0:W-:Y:S01]  /*d3f20*/  STL [R1+0x1e90], R2 ;  /* 0x001e900201007387 */ /* 0x0001e20000100800 */
[----:B------:R-:W-:-:S03]  /*d3f30*/  IADD3 R14, P1, R3, R32, RZ ;  /* 0x00000020030e7210 */ /* 0x000fc60007f3e0ff */
[----:B------:R-:W4:Y:S01]  /*d3f40*/  LDL.LU R54, [R1+0x40c] ;  /* 0x00040c0001367983 */ /* 0x000f220000300800 */
[----:B------:R-:W-:Y:S02]  /*d3f50*/  SHF.R.U32.HI R40, RZ, 0x8, R40 ;  /* 0x00000008ff287819 */ /* 0x000fe40000011628 */
[----:B------:R-:W-:Y:S02]  /*d3f60*/  SHF.R.U32.HI R9, RZ, 0x8, R39 ;  /* 0x00000008ff097819 */ /* 0x000fe40000011627 */
[----:B------:R-:W-:Y:S01]  /*d3f70*/  LOP3.LUT R8, R8, 0xffff, RZ, 0xc0, !PT ;  /* 0x0000ffff08087812 */ /* 0x000fe200078ec0ff */
[----:B------:R-:W-:Y:S01]  /*d3f80*/  IMAD.X R15, R4, 0x1, R31, P1 ;  /* 0x00000001040f7824 */ /* 0x000fe200008e061f */
[----:B------:R-:W-:Y:S02]  /*d3f90*/  LOP3.LUT R39, R40, 0xffff, RZ, 0xc0, !PT ;  /* 0x0000ffff28277812 */ /* 0x000fe400078ec0ff */
[----:B------:R-:W-:Y:S02]  /*d3fa0*/  LOP3.LUT R9, R9, 0xffff, RZ, 0xc0, !PT ;  /* 0x0000ffff09097812 */ /* 0x000fe400078ec0ff */
[----:B0-----:R-:W-:Y:S01]  /*d3fb0*/  PRMT R2, R8, 0x3340, R0 ;  /* 0x0000334008027816 */ /* 0x001fe20000000000 */
[----:B------:R-:W-:Y:S01]  /*d3fc0*/  STL.64 [R1+0xae0], R14 ;  /* 0x000ae00e01007387 */ /* 0x000fe20000100a00 */
        /* <DEDUP_REMOVED lines=13> */
[----:B------:R-:W-:Y:S02]  /*d40a0*/  IADD3 R14, P1, R3, R30, RZ ;  /* 0x0000001e030e7210 */ /* 0x000fe40007f3e0ff */
[----:B------:R-:W-:Y:S02]  /*d40b0*/  SHF.R.U32.HI R40, RZ, 0x8, R40 ;  /* 0x00000008ff287819 */ /* 0x000fe40000011628 */
[----:B------:R-:W-:Y:S02]  /*d40c0*/  SHF.R.U32.HI R9, RZ, 0x8, R39 ;  /* 0x00000008ff097819 */ /* 0x000fe40000011627 */
[----:B0-----:R-:W-:Y:S01]  /*d40d0*/  SHF.R.U32.HI R8, RZ, 0x8, R41 ;  /* 0x00000008ff087819 */ /* 0x001fe20000011629 */
[----:B------:R-:W-:Y:S01]  /*d40e0*/  IMAD.X R15, R4, 0x1, R29, P1 ;  /* 0x00000001040f7824 */ /* 0x000fe200008e061d */
[----:B------:R-:W-:-:S02]  /*d40f0*/  LOP3.LUT R39, R40, 0xffff, RZ, 0xc0, !PT ;  /* 0x0000ffff28277812 */ /* 0x000fc400078ec0ff */
[----:B------:R-:W-:Y:S02]  /*d4100*/  LOP3.LUT R8, R8, 0xffff, RZ, 0xc0, !PT ;  /* 0x0000ffff08087812 */ /* 0x000fe400078ec0ff */
[----:B------:R-:W-:Y:S01]  /*d4110*/  LOP3.LUT R9, R9, 0xffff, RZ, 0xc0, !PT ;  /* 0x0000ffff09097812 */ /* 0x000fe200078ec0ff */
[----:B------:R0:W-:Y:S01]  /*d4120*/  STL.64 [R1+0xad8], R14 ;  /* 0x000ad80e01007387 */ /* 0x0001e20000100a00 */
[----:B------:R-:W-:Y:S02]  /*d4130*/  LOP3.LUT R40, R57, 0xffff, RZ, 0xc0, !PT ;  /* 0x0000ffff39287812 */ /* 0x000fe400078ec0ff */
[----:B0-----:R-:W-:Y:S02]  /*d4140*/  PRMT R14, R8, 0x3340, R0 ;  /* 0x00003340080e7816 */ /* 0x001fe40000000000 */
[----:B------:R-:W-:Y:S02]  /*d4150*/  PRMT R8, R39, 0x3340, R9 ;  /* 0x0000334027087816 */ /* 0x000fe40000000009 */
[----:B------:R-:W-:Y:S01]  /*d4160*/  LOP3.LUT R43, R56, 0xffff, RZ, 0xc0, !PT ;  /* 0x0000ffff382b7812 */ /* 0x000fe200078ec0ff */
[----:B------:R-:W-:Y:S04]  /*d4170*/  STL [R1+0x2e8], R14 ;  /* 0x0002e80e01007387 */ /* 0x000fe80000100800 */
[----:B------:R0:W-:Y:S01]  /*d4180*/  STL [R1+0x5d0], R8 ;  /* 0x0005d00801007387 */ /* 0x0001e20000100800 */
[----:B------:R-:W-:-:S02]  /*d4190*/  LOP3.LUT R39, R54, 0xffff, RZ, 0xc0, !PT ;  /* 0x0000ffff36277812 */ /* 0x000fc400078ec0ff */
[----:B0-----:R-:W-:Y:S02]  /*d41a0*/  PRMT R8, R43, 0x3340, R0 ;  /* 0x000033402b087816 */ /* 0x001fe40000000000 */
[----:B------:R-:W-:Y:S02]  /*d41b0*/  PRMT R9, R40, 0x3340, R39 ;  /* 0x0000334028097816 */ /* 0x000fe40000000027 */
[----:B------:R-:W-:Y:S02]  /*d41c0*/  IADD3 R14, P1, R3, R28, RZ ;  /* 0x0000001c030e7210 */ /* 0x000fe40007f3e0ff */
[----:B------:R-:W-:-:S03]  /*d41d0*/  PRMT R8, R9, 0x5410, R8 ;  /* 0x0000541009087816 */ /* 0x000fc60000000008 */
[----:B------:R-:W-:Y:S02]  /*d41e0*/  IMAD.X R15, R4, 0x1, R27, P1 ;  /* 0x00000001040f7824 */ /* 0x000fe400008e061b */
[----:B------:R0:W-:Y:S04]  /*d41f0*/  STL [R1+0x1e7c], R8 ;  /* 0x001e7c0801007387 */ /* 0x0001e80000100800 */
[----:B------:R-:W4:Y:S01]  /*d4200*/  LDL.LU R59, [R1+0x4e0c] ;  /* 0x004e0c00013b7983 */ /* 0x000f220000300800 */
[----:B------:R-:W-:-:S03]  /*d4210*/  SHF.R.U32.HI R40, RZ, 0x8, R40 ;  /* 0x00000008ff287819 */ /* 0x000fc60000011628 */
[----:B------:R-:W4:Y:S01]  /*d4220*/  LDL.LU R60, [R1+0x4d78] ;  /* 0x004d7800013c7983 */ /* 0x000f220000300800 */
[----:B------:R-:W-:Y:S02]  /*d4230*/  SHF.R.U32.HI R9, RZ, 0x8, R39 ;  /* 0x00000008ff097819 */ /* 0x000fe40000011627 */
[----:B0-----:R-:W-:Y:S01]  /*d4240*/  SHF.R.U32.HI R8, RZ, 0x8, R2 ;  /* 0x00000008ff087819 */ /* 0x001fe20000011602 */
[----:B------:R0:W-:Y:S04]  /*d4250*/  STL.64 [R1+0xaa8], R14 ;  /* 0x000aa80e01007387 */ /* 0x0001e80000100a00 */
[----:B------:R-:W4:Y:S01]  /*d4260*/  LDL.LU R52, [R1+0x4dc8] ;  /* 0x004dc80001347983 */ /* 0x000f220000300800 */
[----:B------:R-:W-:Y:S02]  /*d4270*/  LOP3.LUT R8, R8, 0xffff, RZ, 0xc0, !PT ;  /* 0x0000ffff08087812 */ /* 0x000fe400078ec0ff */
[----:B------:R-:W-:-:S02]  /*d4280*/  LOP3.LUT R39, R40, 0xffff, RZ, 0xc0, !PT ;  /* 0x0000ffff28277812 */ /* 0x000fc400078ec0ff */
[----:B------:R-:W-:Y:S02]  /*d4290*/  LOP3.LUT R9, R9, 0xffff, RZ, 0xc0, !PT ;  /* 0x0000ffff09097812 */ /* 0x000fe400078ec0ff */
[----:B------:R-:W-:Y:S02]  /*d42a0*/  PRMT R8, R8, 0x3340, R0 ;  /* 0x0000334008087816 */ /* 0x000fe40000000000 */
[----:B------:R-:W-:-:S03]  /*d42b0*/  PRMT R2, R39, 0x3340, R9 ;  /* 0x0000334027027816 */ /* 0x000fc60000000009 */
[----:B------:R1:W-:Y:S01]  /*d42c0*/  STL [R1+0x2e4], R8 ;  /* 0x0002e40801007387 */ /* 0x0003e20000100800 */
[----:B0-----:R-:W-:-:S03]  /*d42d0*/  IADD3 R14, P1, R3, R26, RZ ;  /* 0x0000001a030e7210 */ /* 0x001fc60007f3e0ff */
[----:B------:R0:W-:Y:S02]  /*d42e0*/  STL [R1+0x5c4], R2 ;  /* 0x0005c40201007387 */ /* 0x0001e40000100800 */
[----:B------:R-:W-:Y:S01]  /*d42f0*/  IMAD.X R15, R4, 0x1, R25, P1 ;  /* 0x00000001040f7824 */ /* 0x000fe200008e0619 */
[----:B--2---:R-:W-:Y:S02]  /*d4300*/  LOP3.LUT R40, R53, 0xffff, RZ, 0xc0, !PT ;  /* 0x0000ffff35287812 */ /* 0x004fe400078ec0ff */
[----:B---3--:R-:W-:-:S04]  /*d4310*/  LOP3.LUT R41, R51, 0xffff, RZ, 0xc0, !PT ;  /* 0x0000ffff33297812 */ /* 0x008fc800078ec0ff */
[----:B-1----:R-:W-:Y:S02]  /*d4320*/  PRMT R8, R41, 0x3340, R0 ;  /* 0x0000334029087816 */ /* 0x002fe40000000000 */
[----:B----4-:R-:W-:-:S04]  /*d4330*/  LOP3.LUT R39, R50, 0xffff, RZ, 0xc0, !PT ;  /* 0x0000ffff32277812 */ /* 0x010fc800078ec0ff */
[----:B------:R-:W-:-:S04]  /*d4340*/  PRMT R9, R40, 0x3340, R39 ;  /* 0x0000334028097816 */ /* 0x000fc80000000027 */
[----:B0-----:R-:W-:-:S05]  /*d4350*/  PRMT R2, R9, 0x5410, R8 ;  /* 0x0000541009027816 */ /* 0x001fca0000000008 */
[----:B------:R0:W-:Y:S04]  /*d4360*/  STL [R1+0x1e78], R2 ;  /* 0x001e780201007387 */ /* 0x0001e80000100800 */
[----:B------:R-:W2:Y:S04]  /*d4370*/  LDL.LU R57, [R1+0x250] ;  /* 0x0002500001397983 */ /* 0x000ea80000300800 */
[----:B------:R-:W2:Y:S04]  /*d4380*/  LDL.LU R56, [R1+0x788] ;  /* 0x0007880001387983 */ /* 0x000ea80000300800 */
[----:B0-----:R-:W3:Y:S04]  /*d4390*/  LDL.LU R2, [R1+0x23c] ;  /* 0x00023c0001027983 */ /* 0x001ee80000300800 */
[----:B------:R0:W-:Y:S04]  /*d43a0*/  STL.64 [R1+0xaa0], R14 ;  /* 0x000aa00e01007387 */ /* 0x0001e80000100a00 */
[----:B------:R-:W3:Y:S04]  /*d43b0*/  LDL.LU R54, [R1+0x780] ;  /* 0x0007800001367983 */ /* 0x000ee80000300800 */
        /* <DEDUP_REMOVED lines=9> */
[----:B0-----:R-:W-:-:S02]  /*d4450*/  PRMT R14, R8, 0x3340, R0 ;  /* 0x00003340080e7816 */ /* 0x001fc40000000000 */
[----:B------:R-:W-:Y:S02]  /*d4460*/  PRMT R8, R39, 0x3340, R9 ;  /* 0x0000334027087816 */ /* 0x000fe40000000009 */
[----:B------:R-:W-:Y:S02]  /*d4470*/  LOP3.LUT R40, R59, 0xffff, RZ, 0xc0, !PT ;  /* 0x0000ffff3b287812 */ /* 0x000fe400078ec0ff */
[----:B------:R-:W-:Y:S01]  /*d4480*/  LOP3.LUT R43, R60, 0xffff, RZ, 0xc0, !PT ;  /* 0x0000ffff3c2b7812 */ /* 0x000fe200078ec0ff */
[----:B------:R-:W-:Y:S04]  /*d4490*/  STL [R1+0x2dc], R14 ;  /* 0x0002dc0e01007387 */ /* 0x000fe80000100800 */
[----:B------:R0:W-:Y:S01]  /*d44a0*/  STL [R1+0x598], R8 ;  /* 0x0005980801007387 */ /* 0x0001e20000100800 */
[----:B------:R-:W-:-:S04]  /*d44b0*/  LOP3.LUT R39, R52, 0xffff, RZ, 0xc0, !PT ;  /* 0x0000ffff34277812 */ /* 0x000fc800078ec0ff */
[----:B------:R-:W-:Y:S02]  /*d44c0*/  PRMT R9, R40, 0x3340, R39 ;  /* 0x0000334028097816 */ /* 0x000fe40000000027 */
[----:B0-----:R-:W-:-:S04]  /*d44d0*/  PRMT R8, R43, 0x3340, R0 ;  /* 0x000033402b087816 */ /* 0x001fc80000000000 */
[----:B------:R-:W-:Y:S02]  /*d44e0*/  PRMT R8, R9, 0x5410, R8 ;  /* 0x0000541009087816 */ /* 0x000fe40000000008 */
[----:B------:R-:W-:-:S03]  /*d44f0*/  IADD3 R14, P1, R3, R24, RZ ;  /* 0x00000018030e7210 */ /* 0x000fc60007f3e0ff */
[----:B------:R0:W-:Y:S01]  /*d4500*/  STL [R1+0x1e74], R8 ;  /* 0x001e740801007387 */ /* 0x0001e20000100800 */
[----:B------:R-:W-:Y:S02]  /*d4510*/  SHF.R.U32.HI R40, RZ, 0x8, R40 ;  /* 0x00000008ff287819 */ /* 0x000fe40000011628 */
[----:B------:R-:W-:Y:S01]  /*d4520*/  SHF.R.U32.HI R9, RZ, 0x8, R39 ;  /* 0x00000008ff097819 */ /* 0x000fe20000011627 */
[----:B------:R-:W-:Y:S01]  /*d4530*/  IMAD.X R15, R4, 0x1, R23, P1 ;  /* 0x00000001040f7824 */ /* 0x000fe200008e0617 */
[----:B------:R-:W-:Y:S02]  /*d4540*/  LOP3.LUT R39, R40, 0xffff, RZ, 0xc0, !PT ;  /* 0x0000ffff28277812 */ /* 0x000fe400078ec0ff */
[----:B0-----:R-:W-:Y:S02]  /*d4550*/  SHF.R.U32.HI R8, RZ, 0x8, R41 ;  /* 0x00000008ff087819 */ /* 0x001fe40000011629 */
[----:B------:R-:W-:Y:S02]  /*d4560*/  LOP3.LUT R9, R9, 0xffff, RZ, 0xc0, !PT ;  /* 0x0000ffff09097812 */ /* 0x000fe400078ec0ff */
[----:B------:R-:W-:Y:S01]  /*d4570*/  LOP3.LUT R8, R8, 0xffff, RZ, 0xc0, !PT ;  /* 0x0000ffff08087812 */ /* 0x000fe200078ec0ff */
[----:B------:R0:W-:Y:S03]  /*d4580*/  STL.64 [R1+0xa38], R14 ;  /* 0x000a380e01007387 */ /* 0x0001e60000100a00 */
[----:B------:R-:W-:-:S02]  /*d4590*/  PRMT R40, R8, 0x3340, R0 ;  /* 0x0000334008287816 */ /* 0x000fc40000000000 */
[----:B------:R-:W-:-:S03]  /*d45a0*/  PRMT R8, R39, 0x3340, R9 ;  /* 0x0000334027087816 */ /* 0x000fc60000000009 */
[----:B------:R-:W-:Y:S01]  /*d45b0*/  STL [R1+0x2e0], R40 ;  /* 0x0002e02801007387 */ /* 0x000fe20000100800 */
[----:B0-----:R-:W-:-:S03]  /*d45c0*/  IADD3 R14, P1, R3, R22, RZ ;  /* 0x00000016030e7210 */ /* 0x001fc60007f3e0ff */
[----:B------:R-:W-:Y:S02]  /*d45d0*/  STL [R1+0x594], R8 ;  /* 0x0005940801007387 */ /* 0x000fe40000100800 */
[----:B------:R-:W-:-:S05]  /*d45e0*/  IMAD.X R15, R4, 0x1, R21, P1 ;  /* 0x00000001040f7824 */ /* 0x000fca00008e0615 */
[----:B------:R0:W-:Y:S02]  /*d45f0*/  STL.64 [R1+0xa68], R14 ;  /* 0x000a680e01007387 */ /* 0x0001e40000100a00 */
[----:B0-----:R-:W-:-:S05]  /*d4600*/  IADD3 R14, P1, R3, R20, RZ ;  /* 0x00000014030e7210 */ /* 0x001fca0007f3e0ff */
[----:B------:R-:W-:Y:S01]  /*d4610*/  IMAD.X R15, R4, 0x1, R19, P1 ;  /* 0x00000001040f7824 */ /* 0x000fe200008e0613 */
[----:B--2---:R-:W-:-:S05]  /*d4620*/  PRMT R8, R56, 0x5410, R57 ;  /* 0x0000541038087816 */ /* 0x004fca0000000039 */
[----:B------:R0:W-:Y:S04]  /*d4630*/  STL [R1+0x1d98], R8 ;  /* 0x001d980801007387 */ /* 0x0001e80000100800 */
[----:B------:R-:W2:Y:S01]  /*d4640*/  LDL.LU R45, [R1+0x21c] ;  /* 0x00021c00012d7983 */ /* 0x000ea20000300800 */
[----:B---3--:R-:W-:Y:S02]  /*d4650*/  PRMT R2, R54, 0x5410, R2 ;  /* 0x0000541036027816 */ /* 0x008fe40000000002 */
[----:B----4-:R-:W-:Y:S02]  /*d4660*/  LOP3.LUT R40, R50, 0xffff, RZ, 0xc0, !PT ;  /* 0x0000ffff32287812 */ /* 0x010fe400078ec0ff */
[----:B------:R-:W-:Y:S02]  /*d4670*/  LOP3.LUT R41, R53, 0xffff, RZ, 0xc0, !PT ;  /* 0x0000ffff35297812 */ /* 0x000fe400078ec0ff */
[----:B------:R-:W-:-:S02]  /*d4680*/  LOP3.LUT R39, R51, 0xffff, RZ, 0xc0, !PT ;  /* 0x0000ffff33277812 */ /* 0x000fc400078ec0ff */
[----:B0-----:R-:W-:Y:S02]  /*d4690*/  PRMT R8, R41, 0x3340, R0 ;  /* 0x0000334029087816 */ /* 0x001fe40000000000 */
[----:B------:R-:W-:Y:S01]  /*d46a0*/  PRMT R9, R40, 0x3340, R39 ;  /* 0x0000334028097816 */ /* 0x000fe20000000027 */
[----:B------:R0:W-:Y:S04]  /*d46b0*/  STL [R1+0x1d9c], R2 ;  /* 0x001d9c0201007387 */ /* 0x0001e80000100800 */
[----:B------:R-:W2:Y:S01]  /*d46c0*/  LDL.LU R50, [R1+0x778] ;  /* 0x0007780001327983 */ /* 0x000ea20000300800 */
[----:B0-----:R-:W-:Y:S02]  /*d46d0*/  PRMT R2, R9, 0x5410, R8 ;  /* 0x0000541009027816 */ /* 0x001fe40000000008 */
[----:B------:R-:W-:-:S02]  /*d46e0*/  SHF.R.U32.HI R9, RZ, 0x8, R40 ;  /* 0x00000008ff097819 */ /* 0x000fc40000011628 */
[----:B------:R-:W-:Y:S01]  /*d46f0*/  SHF.R.U32.HI R8, RZ, 0x8, R39 ;  /* 0x00000008ff087819 */ /* 0x000fe20000011627 */
[----:B------:R0:W-:Y:S01]  /*d4700*/  STL [R1+0x1e70], R2 ;  /* 0x001e700201007387 */ /* 0x0001e20000100800 */
[----:B------:R-:W-:-:S03]  /*d4710*/  LOP3.LUT R9, R9, 0xffff, RZ, 0xc0, !PT ;  /* 0x0000ffff09097812 */ /* 0x000fc600078ec0ff */
[----:B------:R-:W3:Y:S01]  /*d4720*/  LDL.LU R49, [R1+0x230] ;  /* 0x0002300001317983 */ /* 0x000ee20000300800 */
[----:B------:R-:W-:-:S03]  /*d4730*/  LOP3.LUT R8, R8, 0xffff, RZ, 0xc0, !PT ;  /* 0x0000ffff08087812 */ /* 0x000fc600078ec0ff */
[----:B------:R-:W3:Y:S04]  /*d4740*/  LDL.LU R47, [R1+0x774] ;  /* 0x00077400012f7983 */ /* 0x000ee80000300800 */
[----:B------:R-:W4:Y:S01]  /*d4750*/  LDL.LU R46, [R1+0x210] ;  /* 0x00021000012e7983 */ /* 0x000f220000300800 */
[----:B0-----:R-:W-:-:S03]  /*d4760*/  PRMT R2, R9, 0x3340, R8 ;  /* 0x0000334009027816 */ /* 0x001fc60000000008 */
[----:B------:R0:W-:Y:S04]  /*d4770*/  STL.64 [R1+0xa30], R14 ;  /* 0x000a300e01007387 */ /* 0x0001e80000100a00 */
[----:B------:R-:W4:Y:S04]  /*d4780*/  LDL.LU R59, [R1+0x764] ;  /* 0x00076400013b7983 */ /* 0x000f280000300800 */
[----:B------:R-:W2:Y:S04]  /*d4790*/  LDL.LU R40, [R1+0x77c] ;  /* 0x00077c0001287983 */ /* 0x000ea80000300800 */
[----:B------:R-:W2:Y:S04]  /*d47a0*/  LDL.LU R39, [R1+0x228] ;  /* 0x0002280001277983 */ /* 0x000ea80000300800 */
[----:B------:R-:W3:Y:S04]  /*d47b0*/  LDL.LU R9, [R1+0x240] ;  /* 0x0002400001097983 */ /* 0x000ee80000300800 */
[----:B------:R-:W3:Y:S01]  /*d47c0*/  LDL.LU R8, [R1+0x784] ;  /* 0x0007840001087983 */ /* 0x000ee20000300800 */
[----:B0-----:R-:W-:-:S03]  /*d47d0*/  IADD3 R14, P1, R3, R18, RZ ;  /* 0x00000012030e7210 */ /* 0x001fc60007f3e0ff */
[----:B------:R0:W-:Y:S04]  /*d47e0*/  STL [R1+0x590], R2 ;  /* 0x0005900201007387 */ /* 0x0001e80000100800 */
[----:B------:R-:W4:Y:S01]  /*d47f0*/  LDL.LU R60, [R1+0x20c] ;  /* 0x00020c00013c7983 */ /* 0x000f220000300800 */
[----:B------:R-:W-:-:S03]  /*d4800*/  IMAD.X R15, R4, 0x1, R17, P1 ;  /* 0x00000001040f7824 */ /* 0x000fc600008e0611 */
[----:B------:R-:W4:Y:S04]  /*d4810*/  LDL.LU R52, [R1+0x770] ;  /* 0x0007700001347983 */ /* 0x000f280000300800 */
[----:B------:R-:W4:Y:S04]  /*d4820*/  LDL.LU R57, [R1+0x74c] ;  /* 0x00074c0001397983 */ /* 0x000f280000300800 */
[----:B------:R-:W4:Y:S04]  /*d4830*/  LDL.LU R56, [R1+0x4e30] ;  /* 0x004e300001387983 */ /* 0x000f280000300800 */
[----:B0-----:R-:W4:Y:S04]  /*d4840*/  LDL.LU R2, [R1+0x4d90] ;  /* 0x004d900001027983 */ /* 0x001f280000300800 */
[----:B------:R-:W4:Y:S04]  /*d4850*/  LDL.LU R54, [R1+0x4de0] ;  /* 0x004de00001367983 */ /* 0x000f280000300800 */
[----:B------:R-:W4:Y:S04]  /*d4860*/  LDL.LU R53, [R1+0x474] ;  /* 0x0004740001357983 */ /* 0x000f280000300800 */
[----:B------:R-:W4:Y:S04]  /*d4870*/  LDL.LU R51, [R1+0x30c] ;  /* 0x00030c0001337983 */ /* 0x000f280000300800 */
[----:B------:R0:W-:Y:S04]  /*d4880*/  STL.64 [R1+0xa98], R14 ;  /* 0x000a980e01007387 */ /* 0x0001e80000100a00 */
[----:B0-----:R-:W4:Y:S01]  /*d4890*/  LDL.LU.64 R14, [R1+0x5888] ;  /* 0x00588800010e7983 */ /* 0x001f220000300a00 */
[----:B------:R-:W-:Y:S01]  /*d48a0*/  VIADD R3, R3, UR6 ;  /* 0x0000000603037c36 */ /* 0x000fe20008000000 */
[----:B------:R-:W-:Y:S01]  /*d48b0*/  SHF.R.U32.HI R42, RZ, 0x8, R42 ;  /* 0x00000008ff2a7819 */ /* 0x000fe2000001162a */
[----:B------:R-:W-:Y:S01]  /*d48c0*/  ULDC UR6, c[0x0][0x248] ;  /* 0x0000920000067ab9 */ /* 0x000fe20000000800 */
[----:B--2---:R-:W-:-:S02]  /*d48d0*/  PRMT R4, R40, 0x5410, R39 ;  /* 0x0000541028047816 */ /* 0x004fc40000000027 */
[----:B------:R-:W-:Y:S02]  /*d48e0*/  PRMT R39, R50, 0x5410, R45 ;  /* 0x0000541032277816 */ /* 0x000fe4000000002d */
[----:B---3--:R-:W-:-:S05]  /*d48f0*/  PRMT R8, R8, 0x5410, R9 ;  /* 0x0000541008087816 */ /* 0x008fca0000000009 */
[----:B------:R0:W-:Y:S04]  /*d4900*/  STL [R1+0x1d8c], R8 ;  /* 0x001d8c0801007387 */ /* 0x0001e80000100800 */
[----:B------:R1:W-:Y:S04]  /*d4910*/  STL [R1+0x1d88], R4 ;  /* 0x001d880401007387 */ /* 0x0003e80000100800 */
[----:B------:R-:W-:Y:S04]  /*d4920*/  STL [R1+0x1d7c], R39 ;  /* 0x001d7c2701007387 */ /* 0x000fe80000100800 */
[----:B------:R-:W2:Y:S01]  /*d4930*/  LDL.LU R50, [R1+0x3e4] ;  /* 0x0003e40001327983 */ /* 0x000ea20000300800 */
[----:B0-----:R-:W-:-:S02]  /*d4940*/  IADD3 R8, P1, R3, R16, RZ ;  /* 0x0000001003087210 */ /* 0x001fc40007f3e0ff */
[----:B-1----:R-:W-:-:S05]  /*d4950*/  SHF.R.S32.HI R4, RZ, 0x1f, R3 ;  /* 0x0000001fff047819 */ /* 0x002fca0000011403 */
[----:B------:R-:W-:-:S05]  /*d4960*/  IMAD.X R9, R4, 0x1, R38, P1 ;  /* 0x0000000104097824 */ /* 0x000fca00008e0626 */
[----:B------:R0:W-:Y:S02]  /*d4970*/  STL.64 [R1+0xa28], R8 ;  /* 0x000a280801007387 */ /* 0x0001e40000100a00 */
[----:B0-----:R-:W-:Y:S02]  /*d4980*/  SHF.R.U32.HI R8, RZ, 0x8, R41 ;  /* 0x00000008ff087819 */ /* 0x001fe40000011629 */
[----:B------:R-:W-:Y:S02]  /*d4990*/  SHF.R.U32.HI R9, RZ, 0x8, R43 ;  /* 0x00000008ff097819 */ /* 0x000fe4000001162b */
[----:B------:R-:W-:Y:S02]  /*d49a0*/  LOP3.LUT R8, R8, 0xffff, RZ, 0xc0, !PT ;  /* 0x0000ffff08087812 */ /* 0x000fe400078ec0ff */
[----:B------:R-:W-:Y:S02]  /*d49b0*/  LOP3.LUT R9, R9, 0xffff, RZ, 0xc0, !PT ;  /* 0x0000ffff09097812 */ /* 0x000fe400078ec0ff */
[----:B----4-:R-:W-:-:S02]  /*d49c0*/  IADD3 R40, P1, R3, R15, RZ ;  /* 0x0000000f03287210 */ /* 0x010fc40007f3e0ff */
[--C-:B------:R-:W-:Y:S02]  /*d49d0*/  PRMT R39, R8, 0x3340, R0.reuse ;  /* 0x0000334008277816 */ /* 0x100fe40000000000 */
[----:B------:R-:W-:Y:S01]  /*d49e0*/  PRMT R8, R9, 0x3340, R0 ;  /* 0x0000334009087816 */ /* 0x000fe20000000000 */
[----:B------:R-:W-:Y:S02]  /*d49f0*/  IMAD.X R41, R4, 0x1, R37, P1 ;  /* 0x0000000104297824 */ /* 0x000fe400008e0625 */
[----:B------:R-:W-:Y:S04]  /*d4a00*/  STL [R1+0x2d8], R39 ;  /* 0x0002d82701007387 */ /* 0x000fe80000100800 */
[----:B------:R0:W-:Y:S04]  /*d4a10*/  STL [R1+0x2d4], R8 ;  /* 0x0002d40801007387 */ /* 0x0001e80000100800 */
[----:B------:R1:W-:Y:S01]  /*d4a20*/  STL.64 [R1+0xa20], R40 ;  /* 0x000a202801007387 */ /* 0x0003e20000100a00 */
[----:B0-----:R-:W-:-:S02]  /*d4a30*/  PRMT R8, R47, 0x5410, R49 ;  /* 0x000054102f087816 */ /* 0x001fc40000000031 */
[----:B-1----:R-:W-:-:S05]  /*d4a40*/  PRMT R40, R59, 0x5410, R46 ;  /* 0x000054103b287816 */ /* 0x002fca000000002e */
[----:B------:R-:W-:Y:S04]  /*d4a50*/  STL [R1+0x585c], R40 ;  /* 0x00585c2801007387 */ /* 0x000fe80000100800 */
[----:B------:R0:W-:Y:S01]  /*d4a60*/  STL [R1+0x1d78], R8 ;  /* 0x001d780801007387 */ /* 0x0001e20000100800 */
[----:B------:R-:W-:Y:S02]  /*d4a70*/  LOP3.LUT R42, R42, 0xffff, RZ, 0xc0, !PT ;  /* 0x0000ffff2a2a7812 */ /* 0x000fe400078ec0ff */
[----:B------:R-:W-:Y:S02]  /*d4a80*/  PRMT R39, R52, 0x5410, R60 ;  /* 0x0000541034277816 */ /* 0x000fe4000000003c */
[----:B0-----:R-:W-:Y:S02]  /*d4a90*/  IADD3 R8, P1, R3, R14, RZ ;  /* 0x0000000e03087210 */ /* 0x001fe40007f3e0ff */
[----:B------:R-:W-:-:S03]  /*d4aa0*/  PRMT R42, R42, 0x3340, R0 ;  /* 0x000033402a2a7816 */ /* 0x000fc60000000000 */
[----:B------:R-:W-:Y:S01]  /*d4ab0*/  IMAD.X R9, R4, 0x1, R13, P1 ;  /* 0x0000000104097824 */ /* 0x000fe200008e060d */
[----:B------:R-:W-:Y:S04]  /*d4ac0*/  STL [R1+0x5860], R39 ;  /* 0x0058602701007387 */ /* 0x000fe80000100800 */
[----:B------:R0:W-:Y:S01]  /*d4ad0*/  STL.64 [R1+0xa18], R8 ;  /* 0x000a180801007387 */ /* 0x0001e20000100a00 */
[----:B------:R-:W-:Y:S02]  /*d4ae0*/  LOP3.LUT R40, R2, 0xffff, RZ, 0xc0, !PT ;  /* 0x0000ffff02287812 */ /* 0x000fe400078ec0ff */
[----:B0-----:R-:W-:-:S05]  /*d4af0*/  PRMT R8, R57, 0x5410, R42 ;  /* 0x0000541039087816 */ /* 0x001fca000000002a */
[----:B------:R0:W-:Y:S04]  /*d4b00*/  STL [R1], R8 ;  /* 0x0000000801007387 */ /* 0x0001e80000100800 */
[----:B------:R-:W3:Y:S01]  /*d4b10*/  LDL.LU R49, [R1+0x224] ;  /* 0x0002240001317983 */ /* 0x000ee20000300800 */
[----:B------:R-:W-:-:S03]  /*d4b20*/  LOP3.LUT R39, R56, 0xffff, RZ, 0xc0, !PT ;  /* 0x0000ffff38277812 */ /* 0x000fc600078ec0ff */
[----:B------:R-:W3:Y:S01]  /*d4b30*/  LDL.LU R47, [R1+0x768] ;  /* 0x00076800012f7983 */ /* 0x000ee20000300800 */
[----:B------:R-:W-:-:S03]  /*d4b40*/  LOP3.LUT R43, R54, 0xffff, RZ, 0xc0, !PT ;  /* 0x0000ffff362b7812 */ /* 0x000fc600078ec0ff */
[----:B------:R-:W4:Y:S04]  /*d4b50*/  LDL.LU R46, [R1+0x204] ;  /* 0x00020400012e7983 */ /* 0x000f280000300800 */
[----:B------:R-:W4:Y:S01]  /*d4b60*/  LDL.LU R52, [R1+0x75c] ;  /* 0x00075c0001347983 */ /* 0x000f220000300800 */
[----:B0-----:R-:W-:Y:S02]  /*d4b70*/  PRMT R8, R40, 0x3340, R0 ;  /* 0x0000334028087816 */ /* 0x001fe40000000000 */
[----:B------:R-:W-:Y:S01]  /*d4b80*/  PRMT R9, R39, 0x3340, R43 ;  /* 0x0000334027097816 */ /* 0x000fe2000000002b */
[----:B------:R-:W4:Y:S01]  /*d4b90*/  LDL.LU R57, [R1+0x4e18] ;  /* 0x004e180001397983 */ /* 0x000f220000300800 */
[----:B------:R-:W-:-:S03]  /*d4ba0*/  LOP3.LUT R51, R51, 0xffff, RZ, 0xc0, !PT ;  /* 0x0000ffff33337812 */ /* 0x000fc600078ec0ff */
[----:B------:R-:W4:Y:S01]  /*d4bb0*/  LDL.LU R56, [R1+0x4d7c] ;  /* 0x004d7c0001387983 */ /* 0x000f220000300800 */
[----:B------:R-:W-:-:S03]  /*d4bc0*/  PRMT R9, R9, 0x5410, R8 ;  /* 0x0000541009097816 */ /* 0x000fc60000000008 */
[----:B------:R-:W4:Y:S01]  /*d4bd0*/  LDL.LU R2, [R1+0x4dd0] ;  /* 0x004dd00001027983 */ /* 0x000f220000300800 */
[----:B------:R-:W-:-:S03]  /*d4be0*/  LOP3.LUT R42, R53, 0xffff, RZ, 0xc0, !PT ;  /* 0x0000ffff352a7812 */ /* 0x000fc600078ec0ff */
[----:B------:R-:W-:Y:S01]  /*d4bf0*/  STL [R1+0x5820], R51 ;  /* 0x0058203301007387 */ /* 0x000fe20000100800 */
[----:B------:R-:W-:-:S03]  /*d4c00*/  PRMT R8, R51, 0x3340, R0 ;  /* 0x0000334033087816 */ /* 0x000fc60000000000 */
[----:B------:R0:W-:Y:S01]  /*d4c10*/  STL [R1+0x1e68], R9 ;  /* 0x001e680901007387 */ /* 0x0001e20000100800 */
[----:B--2---:R-:W-:Y:S02]  /*d4c20*/  LOP3.LUT R41, R50, 0xffff, RZ, 0xc0, !PT ;  /* 0x0000ffff32297812 */ /* 0x004fe400078ec0ff */
[----:B------:R-:W-:Y:S02]  /*d4c30*/  IADD3 R50, P1, R3, R12, RZ ;  /* 0x0000000c03327210 */ /* 0x000fe40007f3e0ff */
[----:B0-----:R-:W-:-:S03]  /*d4c40*/  PRMT R9, R42, 0x3340, R41 ;  /* 0x000033402a097816 */ /* 0x001fc60000000029 */
[----:B------:R-:W-:Y:S01]  /*d4c50*/  IMAD.X R51, R4, 0x1, R11, P1 ;  /* 0x0000000104337824 */ /* 0x000fe200008e060b */
[----:B------:R-:W-:-:S05]  /*d4c60*/  PRMT R8, R9, 0x5410, R8 ;  /* 0x0000541009087816 */ /* 0x000fca0000000008 */
[----:B------:R0:W-:Y:S04]  /*d4c70*/  STL [R1+0x1e6c], R8 ;  /* 0x001e6c0801007387 */ /* 0x0001e80000100800 */
[----:B------:R1:W-:Y:S04]  /*d4c80*/  STL.64 [R1+0xa10], R50 ;  /* 0x000a103201007387 */ /* 0x0003e80000100a00 */
[----:B------:R-:W2:Y:S04]  /*d4c90*/  LDL.LU R59, [R1+0x208] ;  /* 0x00020800013b7983 */ /* 0x000ea80000300800 */
[----:B------:R-:W2:Y:S01]  /*d4ca0*/  LDL.LU R60, [R1+0x738] ;  /* 0x00073800013c7983 */ /* 0x000ea20000300800 */
[----:B------:R-:W-:-:S02]  /*d4cb0*/  SHF.R.U32.HI R42, RZ, 0x8, R42 ;  /* 0x00000008ff2a7819 */ /* 0x000fc4000001162a */
[----:B------:R-:W-:Y:S02]  /*d4cc0*/  SHF.R.U32.HI R41, RZ, 0x8, R41 ;  /* 0x00000008ff297819 */ /* 0x000fe40000011629 */
[----:B------:R-:W-:Y:S02]  /*d4cd0*/  SHF.R.U32.HI R9, RZ, 0x8, R39 ;  /* 0x00000008ff097819 */ /* 0x000fe40000011627 */
[----:B0-----:R-:W-:Y:S02]  /*d4ce0*/  SHF.R.U32.HI R8, RZ, 0x8, R43 ;  /* 0x00000008ff087819 */ /* 0x001fe4000001162b */
[----:B------:R-:W-:Y:S02]  /*d4cf0*/  LOP3.LUT R42, R42, 0xffff, RZ, 0xc0, !PT ;  /* 0x0000ffff2a2a7812 */ /* 0x000fe400078ec0ff */
[----:B------:R-:W-:Y:S02]  /*d4d00*/  LOP3.LUT R41, R41, 0xffff, RZ, 0xc0, !PT ;  /* 0x0000ffff29297812 */ /* 0x000fe400078ec0ff */
[----:B------:R-:W-:-:S02]  /*d4d10*/  LOP3.LUT R9, R9, 0xffff, RZ, 0xc0, !PT ;  /* 0x0000ffff09097812 */ /* 0x000fc400078ec0ff */
[----:B------:R-:W-:Y:S02]  /*d4d20*/  LOP3.LUT R8, R8, 0xffff, RZ, 0xc0, !PT ;  /* 0x0000ffff08087812 */ /* 0x000fe400078ec0ff */
[----:B-1----:R-:W-:Y:S02]  /*d4d30*/  PRMT R50, R42, 0x3340, R41 ;  /* 0x000033402a327816 */ /* 0x002fe40000000029 */
[----:B------:R-:W-:-:S03]  /*d4d40*/  PRMT R8, R9, 0x3340, R8 ;  /* 0x0000334009087816 */ /* 0x000fc60000000008 */
[----:B------:R-:W-:Y:S04]  /*d4d50*/  STL [R1+0x56b0], R50 ;  /* 0x0056b03201007387 */ /* 0x000fe80000100800 */
[----:B------:R3:W-:Y:S04]  /*d4d60*/  STL [R1+0x584], R8 ;  /* 0x0005840801007387 */ /* 0x0007e80000100800 */
[----:B------:R-:W2:Y:S04]  /*d4d70*/  LDL.LU R54, [R1+0x220] ;  /* 0x0002200001367983 */ /* 0x000ea80000300800 */
[----:B------:R-:W2:Y:S01]  /*d4d80*/  LDL.LU R53, [R1+0x760] ;  /* 0x0007600001357983 */ /* 0x000ea20000300800 */
[----:B------:R-:W-:-:S05]  /*d4d90*/  IADD3 R42, P1, R3, R10, RZ ;  /* 0x0000000a032a7210 */ /* 0x000fca0007f3e0ff */
[----:B------:R-:W-:-:S05]  /*d4da0*/  IMAD.X R43, R4, 0x1, R7, P1 ;  /* 0x00000001042b7824 */ /* 0x000fca00008e0607 */
[----:B------:R4:W-:Y:S01]  /*d4db0*/  STL.64 [R1+0xa08], R42 ;  /* 0x000a082a01007387 */ /* 0x0009e20000100a00 */
[----:B---3--:R-:W-:Y:S02]  /*d4dc0*/  PRMT R8, R47, 0x5410, R49 ;  /* 0x000054102f087816 */ /* 0x008fe40000000031 */
[----:B----4-:R-:W-:Y:S02]  /*d4dd0*/  PRMT R42, R52, 0x5410, R46 ;  /* 0x00005410342a7816 */ /* 0x010fe4000000002e */
[----:B------:R-:W-:-:S03]  /*d4de0*/  LOP3.LUT R43, R57, 0xffff, RZ, 0xc0, !PT ;  /* 0x0000ffff392b7812 */ /* 0x000fc600078ec0ff */
[----:B------:R0:W-:Y:S04]  /*d4df0*/  STL [R1+0x5864], R42 ;  /* 0x0058642a01007387 */ /* 0x0001e80000100800 */
[----:B------:R1:W-:Y:S01]  /*d4e00*/  STL [R1+0x1d6c], R8 ;  /* 0x001d6c0801007387 */ /* 0x0003e20000100800 */
[----:B------:R-:W-:-:S03]  /*d4e10*/  LOP3.LUT R41, R2, 0xffff, RZ, 0xc0, !PT ;  /* 0x0000ffff02297812 */ /* 0x000fc600078ec0ff */
[----:B------:R-:W3:Y:S01]  /*d4e20*/  LDL.LU R51, [R1+0xc] ;  /* 0x00000c0001337983 */ /* 0x000ee20000300800 */
[----:B0-----:R-:W-:Y:S02]  /*d4e30*/  LOP3.LUT R42, R56, 0xffff, RZ, 0xc0, !PT ;  /* 0x0000ffff382a7812 */ /* 0x001fe400078ec0ff */
[----:B------:R-:W-:Y:S01]  /*d4e40*/  PRMT R9, R43, 0x3340, R41 ;  /* 0x000033402b097816 */ /* 0x000fe20000000029 */
[----:B------:R-:W3:Y:S01]  /*d4e50*/  LDL.LU R39, [R1+0x728] ;  /* 0x0007280001277983 */ /* 0x000ee20000300800 */
[----:B-1----:R-:W-:-:S03]  /*d4e60*/  PRMT R8, R42, 0x3340, R0 ;  /* 0x000033402a087816 */ /* 0x002fc60000000000 */
[----:B------:R-:W4:Y:S01]  /*d4e70*/  LDL.LU R45, [R1+0x4] ;  /* 0x00000400012d7983 */ /* 0x000f220000300800 */
[----:B------:R-:W-:-:S03]  /*d4e80*/  PRMT R8, R9, 0x5410, R8 ;  /* 0x0000541009087816 */ /* 0x000fc60000000008 */
[----:B------:R-:W4:Y:S04]  /*d4e90*/  LDL.LU R52, [R1+0x734] ;  /* 0x0007340001347983 */ /* 0x000f280000300800 */
[----:B------:R-:W4:Y:S01]  /*d4ea0*/  LDL.LU R2, [R1+0x4f68] ;  /* 0x004f680001027983 */ /* 0x000f220000300800 */
[----:B------:R-:W-:-:S03]  /*d4eb0*/  SHF.R.U32.HI R9, RZ, 0x8, R43 ;  /* 0x00000008ff097819 */ /* 0x000fc6000001162b */
[----:B------:R-:W4:Y:S01]  /*d4ec0*/  LDL.LU R57, [R1+0x4ec8] ;  /* 0x004ec80001397983 */ /* 0x000f220000300800 */
[----:B------:R-:W-:-:S03]  /*d4ed0*/  IADD3 R46, P1, R3, R6, RZ ;  /* 0x00000006032e7210 */ /* 0x000fc60007f3e0ff */
[----:B------:R-:W4:Y:S04]  /*d4ee0*/  LDL.LU R56, [R1+0x4f20] ;  /* 0x004f200001387983 */ /* 0x000f280000300800 */
[----:B------:R0:W-:Y:S01]  /*d4ef0*/  STL [R1+0x1e64], R8 ;  /* 0x001e640801007387 */ /* 0x0001e20000100800 */
[----:B------:R-:W-:Y:S01]  /*d4f00*/  LOP3.LUT R9, R9, 0xffff, RZ, 0xc0, !PT ;  /* 0x0000ffff09097812 */ /* 0x000fe200078ec0ff */
[----:B------:R-:W-:Y:S01]  /*d4f10*/  IMAD.X R47, R4, 0x1, R5, P1 ;  /* 0x00000001042f7824 */ /* 0x000fe200008e0605 */
[----:B0-----:R-:W-:-:S04]  /*d4f20*/  SHF.R.U32.HI R8, RZ, 0x8, R41 ;  /* 0x00000008ff087819 */ /* 0x001fc80000011629 */
[----:B------:R-:W-:Y:S01]  /*d4f30*/  LOP3.LUT R8, R8, 0xffff, RZ, 0xc0, !PT ;  /* 0x0000ffff08087812 */ /* 0x000fe200078ec0ff */
[----:B------:R-:W-:Y:S03]  /*d4f40*/  STL.64 [R1+0xa60], R46 ;  /* 0x000a602e01007387 */ /* 0x000fe60000100a00 */
[----:B------:R-:W-:Y:S02]  /*d4f50*/  PRMT R8, R9, 0x3340, R8 ;  /* 0x0000334009087816 */ /* 0x000fe40000000008 */
[----:B--2---:R-:W-:-:S05]  /*d4f60*/  PRMT R41, R60, 0x5410, R59 ;  /* 0x000054103c297816 */ /* 0x004fca000000003b */
[----:B------:R-:W-:Y:S04]  /*d4f70*/  STL [R1+0x5858], R41 ;  /* 0x0058582901007387 */ /* 0x000fe80000100800 */
[----:B------:R0:W-:Y:S02]  /*d4f80*/  STL [R1+0x578], R8 ;  /* 0x0005780801007387 */ /* 0x0001e40000100800 */
[----:B0-----:R-:W-:-:S05]  /*d4f90*/  IADD3 R8, P1, R3, R36, RZ ;  /* 0x0000002403087210 */ /* 0x001fca0007f3e0ff */
[----:B------:R-:W-:-:S05]  /*d4fa0*/  IMAD.X R9, R4, 0x1, R35, P1 ;  /* 0x0000000104097824 */ /* 0x000fca00008e0623 */
[----:B------:R0:W-:Y:S02]  /*d4fb0*/  STL.64 [R1+0xa58], R8 ;  /* 0x000a580801007387 */ /* 0x0001e40000100a00 */
[----:B0-----:R-:W-:-:S04]  /*d4fc0*/  SHF.R.U32.HI R8, RZ, 0x8, R42 ;  /* 0x00000008ff087819 */ /* 0x001fc8000001162a */
[----:B------:R-:W-:-:S04]  /*d4fd0*/  LOP3.LUT R8, R8, 0xffff, RZ, 0xc0, !PT ;  /* 0x0000ffff08087812 */ /* 0x000fc800078ec0ff */
[----:B------:R-:W-:Y:S02]  /*d4fe0*/  PRMT R8, R8, 0x3340, R0 ;  /* 0x0000334008087816 */ /* 0x000fe40000000000 */
[----:B------:R-:W-:Y:S02]  /*d4ff0*/  PRMT R43, R53, 0x5410, R54 ;  /* 0x00005410352b7816 */ /* 0x000fe40000000036 */
        /* <DEDUP_REMOVED lines=8> */
[----:B------:R-:W2:Y:S04]  /*d5080*/  LDL.LU R46, [R1+0x4f7c] ;  /* 0x004f7c00012e7983 */ /* 0x000ea80000300800 */
[----:B------:R3:W-:Y:S04]  /*d5090*/  STL.64 [R1+0xa90], R8 ;  /* 0x000a900801007387 */ /* 0x0007e80000100a00 */
[----:B------:R-:W2:Y:S04]  /*d50a0*/  LDL.LU R59, [R1+0x4edc] ;  /* 0x004edc00013b7983 */ /* 0x000ea80000300800 */
[----:B------:R-:W2:Y:S01]  /*d50b0*/  LDL.LU R60, [R1+0x4f34] ;  /* 0x004f3400013c7983 */ /* 0x000ea20000300800 */
[----:B------:R-:W-:-:S02]  /*d50c0*/  IADD3 R50, P1, R3, R32, RZ ;  /* 0x0000002003327210 */ /* 0x000fc40007f3e0ff */
[----:B---3--:R-:W-:Y:S02]  /*d50d0*/  PRMT R9, R39, 0x5410, R51 ;  /* 0x0000541027097816 */ /* 0x008fe40000000033 */
[----:B----4-:R-:W-:-:S03]  /*d50e0*/  PRMT R8, R52, 0x5410, R45 ;  /* 0x0000541034087816 */ /* 0x010fc6000000002d */
[----:B------:R-:W-:Y:S01]  /*d50f0*/  STL [R1+0xc], R9 ;  /* 0x00000c0901007387 */ /* 0x000fe20000100800 */
[----:B------:R-:W-:-:S03]  /*d5100*/  LOP3.LUT R2, R2, 0xffff, RZ, 0xc0, !PT ;  /* 0x0000ffff02027812 */ /* 0x000fc600078ec0ff */
[----:B------:R0:W-:Y:S01]  /*d5110*/  STL [R1+0x4], R8 ;  /* 0x0000040801007387 */ /* 0x0001e20000100800 */
[----:B------:R-:W-:Y:S02]  /*d5120*/  LOP3.LUT R42, R57, 0xffff, RZ, 0xc0, !PT ;  /* 0x0000ffff392a7812 */ /* 0x000fe400078ec0ff */
[----:B------:R-:W-:Y:S02]  /*d5130*/  LOP3.LUT R39, R56, 0xffff, RZ, 0xc0, !PT ;  /* 0x0000ffff38277812 */ /* 0x000fe400078ec0ff */
[----:B0-----:R-:W-:Y:S02]  /*d5140*/  PRMT R8, R42, 0x3340, R0 ;  /* 0x000033402a087816 */ /* 0x001fe40000000000 */
[----:B------:R-:W-:Y:S01]  /*d5150*/  PRMT R9, R2, 0x3340, R39 ;  /* 0x0000334002097816 */ /* 0x000fe20000000027 */
[----:B------:R-:W-:-:S03]  /*d5160*/  IMAD.X R51, R4, 0x1, R31, P1 ;  /* 0x0000000104337824 */ /* 0x000fc600008e061f */
[----:B------:R-:W-:-:S05]  /*d5170*/  PRMT R8, R9, 0x5410, R8 ;  /* 0x0000541009087816 */ /* 0x000fca0000000008 */
[----:B------:R0:W-:Y:S04]  /*d5180*/  STL [R1+0x1e60], R8 ;  /* 0x001e600801007387 */ /* 0x0001e80000100800 */
[----:B------:R-:W-:Y:S04]  /*d5190*/  STL.64 [R1+0xa50], R50 ;  /* 0x000a503201007387 */ /* 0x000fe80000100a00 */
[----:B------:R-:W3:Y:S04]  /*d51a0*/  LDL.LU R52, [R1+0x10] ;  /* 0x0000100001347983 */ /* 0x000ee80000300800 */
[----:B------:R-:W3:Y:S01]  /*d51b0*/  LDL.LU R57, [R1+0x71c] ;  /* 0x00071c0001397983 */ /* 0x000ee20000300800 */
[----:B0-----:R-:W-:-:S02]  /*d51c0*/  SHF.R.U32.HI R8, RZ, 0x8, R40 ;  /* 0x00000008ff087819 */ /* 0x001fc40000011628 */
[----:B------:R-:W-:Y:S02]  /*d51d0*/  SHF.R.U32.HI R2, RZ, 0x8, R2 ;  /* 0x00000008ff027819 */ /* 0x000fe40000011602 */
[----:B------:R-:W-:Y:S02]  /*d51e0*/  SHF.R.U32.HI R9, RZ, 0x8, R39 ;  /* 0x00000008ff097819 */ /* 0x000fe40000011627 */
[----:B------:R-:W-:Y:S02]  /*d51f0*/  LOP3.LUT R8, R8, 0xffff, RZ, 0xc0, !PT ;  /* 0x0000ffff08087812 */ /* 0x000fe400078ec0ff */
[----:B------:R-:W-:Y:S02]  /*d5200*/  LOP3.LUT R2, R2, 0xffff, RZ, 0xc0, !PT ;  /* 0x0000ffff02027812 */ /* 0x000fe400078ec0ff */
[----:B------:R-:W-:Y:S02]  /*d5210*/  LOP3.LUT R9, R9, 0xffff, RZ, 0xc0, !PT ;  /* 0x0000ffff09097812 */ /* 0x000fe400078ec0ff */
[----:B------:R-:W-:-:S02]  /*d5220*/  PRMT R8, R8, 0x3340, R0 ;  /* 0x0000334008087816 */ /* 0x000fc40000000000 */
[----:B------:R-:W-:Y:S02]  /*d5230*/  PRMT R2, R2, 0x3340, R9 ;  /* 0x0000334002027816 */ /* 0x000fe40000000009 */
[----:B------:R-:W-:Y:S01]  /*d5240*/  IADD3 R40, P1, R3, R30, RZ ;  /* 0x0000001e03287210 */ /* 0x000fe20007f3e0ff */
[----:B------:R-:W-:Y:S04]  /*d5250*/  STL [R1+0x2cc], R8 ;  /* 0x0002cc0801007387 */ /* 0x000fe80000100800 */
[----:B------:R0:W-:Y:S01]  /*d5260*/  STL [R1+0x574], R2 ;  /* 0x0005740201007387 */ /* 0x0001e20000100800 */
[----:B------:R-:W-:-:S03]  /*d5270*/  IMAD.X R41, R4, 0x1, R29, P1 ;  /* 0x0000000104297824 */ /* 0x000fc600008e061d */
[----:B------:R-:W4:Y:S04]  /*d5280*/  LDL.LU R56, [R1+0x1cc] ;  /* 0x0001cc0001387983 */ /* 0x000f280000300800 */
[----:B0-----:R-:W4:Y:S04]  /*d5290*/  LDL.LU R2, [R1+0x720] ;  /* 0x0007200001027983 */ /* 0x001f280000300800 */
[----:B------:R-:W-:Y:S01]  /*d52a0*/  STL.64 [R1+0xa88], R40 ;  /* 0x000a882801007387 */ /* 0x000fe20000100a00 */
[----:B--2---:R-:W-:-:S03]  /*d52b0*/  PRMT R8, R53, 0x5410, R54 ;  /* 0x0000541035087816 */ /* 0x004fc60000000036 */
[----:B------:R-:W2:Y:S04]  /*d52c0*/  LDL.LU R54, [R1+0x24] ;  /* 0x0000240001367983 */ /* 0x000ea80000300800 */
[----:B------:R-:W2:Y:S04]  /*d52d0*/  LDL.LU R53, [R1+0x708] ;  /* 0x0007080001357983 */ /* 0x000ea80000300800 */
[----:B------:R0:W-:Y:S02]  /*d52e0*/  STL [R1+0x8], R8 ;  /* 0x0000080801007387 */ /* 0x0001e40000100800 */
[----:B0-----:R-:W-:-:S02]  /*d52f0*/  PRMT R8, R47, 0x5410, R49 ;  /* 0x000054102f087816 */ /* 0x001fc40000000031 */
[----:B------:R-:W-:-:S03]  /*d5300*/  LOP3.LUT R46, R46, 0xffff, RZ, 0xc0, !PT ;  /* 0x0000ffff2e2e7812 */ /* 0x000fc600078ec0ff */
[----:B------:R0:W-:Y:S01]  /*d5310*/  STL [R1+0x14], R8 ;  /* 0x0000140801007387 */ /* 0x0001e20000100800 */
[----:B------:R-:W-:-:S03]  /*d5320*/  LOP3.LUT R41, R59, 0xffff, RZ, 0xc0, !PT ;  /* 0x0000ffff3b297812 */ /* 0x000fc600078ec0ff */
[----:B------:R-:W2:Y:S01]  /*d5330*/  LDL.LU R39, [R1+0x28] ;  /* 0x0000280001277983 */ /* 0x000ea20000300800 */
[----:B------:R-:W-:-:S03]  /*d5340*/  LOP3.LUT R43, R60, 0xffff, RZ, 0xc0, !PT ;  /* 0x0000ffff3c2b7812 */ /* 0x000fc600078ec0ff */
[----:B------:R-:W2:Y:S01]  /*d5350*/  LDL.LU R40, [R1+0x718] ;  /* 0x0007180001287983 */ /* 0x000ea20000300800 */
[----:B0-----:R-:W-:Y:S02]  /*d5360*/  PRMT R8, R41, 0x3340, R0 ;  /* 0x0000334029087816 */ /* 0x001fe40000000000 */
[----:B------:R-:W-:Y:S01]  /*d5370*/  PRMT R9, R46, 0x3340, R43 ;  /* 0x000033402e097816 */ /* 0x000fe2000000002b */
[----:B------:R-:W2:Y:S03]  /*d5380*/  LDL.LU R45, [R1+0x4f54] ;  /* 0x004f5400012d7983 */ /* 0x000ea60000300800 */
[----:B------:R-:W-:Y:S01]  /*d5390*/  PRMT R8, R9, 0x5410, R8 ;  /* 0x0000541009087816 */ /* 0x000fe20000000008 */
[----:B------:R-:W2:Y:S01]  /*d53a0*/  LDL.LU R49, [R1+0x4ebc] ;  /* 0x004ebc0001317983 */ /* 0x000ea20000300800 */
[----:B------:R-:W-:-:S03]  /*d53b0*/  SHF.R.U32.HI R9, RZ, 0x8, R46 ;  /* 0x00000008ff097819 */ /* 0x000fc6000001162e */
[----:B------:R-:W2:Y:S04]  /*d53c0*/  LDL.LU R47, [R1+0x4f10] ;  /* 0x004f1000012f7983 */ /* 0x000ea80000300800 */
[----:B------:R0:W-:Y:S01]  /*d53d0*/  STL [R1+0x1e5c], R8 ;  /* 0x001e5c0801007387 */ /* 0x0001e20000100800 */
[----:B------:R-:W-:Y:S02]  /*d53e0*/  IADD3 R50, P1, R3, R28, RZ ;  /* 0x0000001c03327210 */ /* 0x000fe40007f3e0ff */
[----:B------:R-:W-:Y:S02]  /*d53f0*/  LOP3.LUT R9, R9, 0xffff, RZ, 0xc0, !PT ;  /* 0x0000ffff09097812 */ /* 0x000fe400078ec0ff */
[----:B0-----:R-:W-:-:S04]  /*d5400*/  SHF.R.U32.HI R8, RZ, 0x8, R43 ;  /* 0x00000008ff087819 */ /* 0x001fc8000001162b */
[----:B------:R-:W-:Y:S01]  /*d5410*/  LOP3.LUT R8, R8, 0xffff, RZ, 0xc0, !PT ;  /* 0x0000ffff08087812 */ /* 0x000fe200078ec0ff */
[----:B------:R-:W-:-:S03]  /*d5420*/  IMAD.X R51, R4, 0x1, R27, P1 ;  /* 0x0000000104337824 */ /* 0x000fc600008e061b */
[----:B------:R-:W-:Y:S02]  /*d5430*/  PRMT R46, R9, 0x3340, R8 ;  /* 0x00003340092e7816 */ /* 0x000fe40000000008 */
[----:B------:R-:W-:Y:S01]  /*d5440*/  IADD3 R8, P1, R3, R26, RZ ;  /* 0x0000001a03087210 */ /* 0x000fe20007f3e0ff */
[----:B------:R-:W-:Y:S04]  /*d5450*/  STL.64 [R1+0xa48], R50 ;  /* 0x000a483201007387 */ /* 0x000fe80000100a00 */
[----:B------:R-:W-:Y:S01]  /*d5460*/  IMAD.X R9, R4, 0x1, R25, P1 ;  /* 0x0000000104097824 */ /* 0x000fe200008e0619 */
[----:B------:R0:W-:Y:S01]  /*d5470*/  STL [R1+0x570], R46 ;  /* 0x0005702e01007387 */ /* 0x0001e20000100800 */
[----:B---3--:R-:W-:-:S05]  /*d5480*/  PRMT R43, R57, 0x5410, R52 ;  /* 0x00005410392b7816 */ /* 0x008fca0000000034 */
[----:B------:R-:W-:Y:S04]  /*d5490*/  STL [R1+0x18], R43 ;  /* 0x0000182b01007387 */ /* 0x000fe80000100800 */
[----:B------:R1:W-:Y:S04]  /*d54a0*/  STL.64 [R1+0xac0], R8 ;  /* 0x000ac00801007387 */ /* 0x0003e80000100a00 */
[----:B0-----:R-:W3:Y:S04]  /*d54b0*/  LDL.LU R46, [R1+0x1c4] ;  /* 0x0001c400012e7983 */ /* 0x001ee80000300800 */
[----:B------:R-:W3:Y:S01]  /*d54c0*/  LDL.LU R60, [R1+0x714] ;  /* 0x00071400013c7983 */ /* 0x000ee20000300800 */
[----:B-1----:R-:W-:-:S04]  /*d54d0*/  SHF.R.U32.HI R8, RZ, 0x8, R41 ;  /* 0x00000008ff087819 */ /* 0x002fc80000011629 */
[----:B------:R-:W-:-:S04]  /*d54e0*/  LOP3.LUT R8, R8, 0xffff, RZ, 0xc0, !PT ;  /* 0x0000ffff08087812 */ /* 0x000fc800078ec0ff */
[----:B------:R-:W-:Y:S02]  /*d54f0*/  PRMT R8, R8, 0x3340, R0 ;  /* 0x0000334008087816 */ /* 0x000fe40000000000 */
[----:B----4-:R-:W-:-:S03]  /*d5500*/  PRMT R2, R2, 0x5410, R56 ;  /* 0x0000541002027816 */ /* 0x010fc60000000038 */
[----:B------:R0:W-:Y:S04]  /*d5510*/  STL [R1+0x2c8], R8 ;  /* 0x0002c80801007387 */ /* 0x0001e80000100800 */
[----:B------:R2:W-:Y:S04]  /*d5520*/  STL [R1+0x10], R2 ;  /* 0x0000100201007387 */ /* 0x0005e80000100800 */
[----:B------:R-:W4:Y:S01]  /*d5530*/  LDL.LU R59, [R1+0x1c0] ;  /* 0x0001c000013b7983 */ /* 0x000f220000300800 */
[----:B0-----:R-:W-:-:S03]  /*d5540*/  IADD3 R8, P1, R3, R24, RZ ;  /* 0x0000001803087210 */ /* 0x001fc60007f3e0ff */
[----:B------:R-:W4:Y:S02]  /*d5550*/  LDL.LU R52, [R1+0x6f8] ;  /* 0x0006f80001347983 */ /* 0x000f240000300800 */
[----:B------:R-:W-:-:S05]  /*d5560*/  IMAD.X R9, R4, 0x1, R23, P1 ;  /* 0x0000000104097824 */ /* 0x000fca00008e0617 */
[----:B------:R-:W-:Y:S01]  /*d5570*/  STL.64 [R1+0xa80], R8 ;  /* 0x000a800801007387 */ /* 0x000fe20000100a00 */
[----:B--2---:R-:W-:-:S05]  /*d5580*/  PRMT R2, R53, 0x5410, R54 ;  /* 0x0000541035027816 */ /* 0x004fca0000000036 */
[----:B------:R0:W-:Y:S04]  /*d5590*/  STL [R1+0x24], R2 ;  /* 0x0000240201007387 */ /* 0x0001e80000100800 */
[----:B------:R-:W2:Y:S04]  /*d55a0*/  LDL.LU R57, [R1+0x30] ;  /* 0x0000300001397983 */ /* 0x000ea80000300800 */
[----:B------:R-:W2:Y:S04]  /*d55b0*/  LDL.LU R56, [R1+0x704] ;  /* 0x0007040001387983 */ /* 0x000ea80000300800 */
[----:B0-----:R-:W2:Y:S04]  /*d55c0*/  LDL.LU R2, [R1+0x4f6c] ;  /* 0x004f6c0001027983 */ /* 0x001ea80000300800 */
[----:B------:R-:W2:Y:S04]  /*d55d0*/  LDL.LU R54, [R1+0x4ecc] ;  /* 0x004ecc0001367983 */ /* 0x000ea80000300800 */
[----:B------:R-:W2:Y:S01]  /*d55e0*/  LDL.LU R53, [R1+0x4f24] ;  /* 0x004f240001357983 */ /* 0x000ea20000300800 */
[----:B------:R-:W-:-:S02]  /*d55f0*/  PRMT R8, R40, 0x5410, R39 ;  /* 0x0000541028087816 */ /* 0x000fc40000000027 */
[----:B------:R-:W-:-:S03]  /*d5600*/  LOP3.LUT R39, R45, 0xffff, RZ, 0xc0, !PT ;  /* 0x0000ffff2d277812 */ /* 0x000fc600078ec0ff */
[----:B------:R0:W-:Y:S01]  /*d5610*/  STL [R1+0x1c], R8 ;  /* 0x00001c0801007387 */ /* 0x0001e20000100800 */
[----:B------:R-:W-:Y:S02]  /*d5620*/  LOP3.LUT R40, R49, 0xffff, RZ, 0xc0, !PT ;  /* 0x0000ffff31287812 */ /* 0x000fe400078ec0ff */
[----:B------:R-:W-:Y:S02]  /*d5630*/  LOP3.LUT R41, R47, 0xffff, RZ, 0xc0, !PT ;  /* 0x0000ffff2f297812 */ /* 0x000fe400078ec0ff */
[----:B0-----:R-:W-:Y:S02]  /*d5640*/  PRMT R8, R40, 0x3340, R0 ;  /* 0x0000334028087816 */ /* 0x001fe40000000000 */
        /* <DEDUP_REMOVED lines=11> */
[----:B------:R-:W-:-:S02]  /*d5700*/  IADD3 R42, P1, R3, R20, RZ ;  /* 0x00000014032a7210 */ /* 0x000fc40007f3e0ff */
[----:B------:R-:W-:Y:S02]  /*d5710*/  PRMT R41, R8, 0x3340, R0 ;  /* 0x0000334008297816 */ /* 0x000fe40000000000 */
[----:B------:R-:W-:Y:S01]  /*d5720*/  PRMT R8, R39, 0x3340, R9 ;  /* 0x0000334027087816 */ /* 0x000fe20000000009 */
[----:B------:R0:W-:Y:S01]  /*d5730*/  STL.64 [R1+0xab8], R50 ;  /* 0x000ab83201007387 */ /* 0x0001e20000100a00 */
[----:B------:R-:W-:-:S03]  /*d5740*/  IMAD.X R43, R4, 0x1, R19, P1 ;  /* 0x00000001042b7824 */ /* 0x000fc600008e0613 */
[----:B------:R-:W-:Y:S04]  /*d5750*/  STL [R1+0x2c4], R41 ;  /* 0x0002c42901007387 */ /* 0x000fe80000100800 */
[----:B------:R3:W-:Y:S04]  /*d5760*/  STL [R1+0x550], R8 ;  /* 0x0005500801007387 */ /* 0x0007e80000100800 */
[----:B0-----:R-:W2:Y:S04]  /*d5770*/  LDL.LU R51, [R1+0x1e4] ;  /* 0x0001e40001337983 */ /* 0x001ea80000300800 */
[----:B------:R-:W2:Y:S04]  /*d5780*/  LDL.LU R45, [R1+0x6dc] ;  /* 0x0006dc00012d7983 */ /* 0x000ea80000300800 */
[----:B------:R-:W-:Y:S01]  /*d5790*/  STL.64 [R1+0xab0], R42 ;  /* 0x000ab02a01007387 */ /* 0x000fe20000100a00 */
[----:B---3--:R-:W-:-:S05]  /*d57a0*/  PRMT R8, R60, 0x5410, R46 ;  /* 0x000054103c087816 */ /* 0x008fca000000002e */
[----:B------:R0:W-:Y:S04]  /*d57b0*/  STL [R1+0x20], R8 ;  /* 0x0000200801007387 */ /* 0x0001e80000100800 */
[----:B------:R-:W3:Y:S04]  /*d57c0*/  LDL.LU R49, [R1+0x1ac] ;  /* 0x0001ac0001317983 */ /* 0x000ee80000300800 */
[----:B------:R-:W3:Y:S01]  /*d57d0*/  LDL.LU R60, [R1+0x6e8] ;  /* 0x0006e800013c7983 */ /* 0x000ee20000300800 */
[----:B0-----:R-:W-:-:S05]  /*d57e0*/  IADD3 R8, P1, R3, R18, RZ ;  /* 0x0000001203087210 */ /* 0x001fca0007f3e0ff */
[----:B------:R-:W-:-:S05]  /*d57f0*/  IMAD.X R9, R4, 0x1, R17, P1 ;  /* 0x0000000104097824 */ /* 0x000fca00008e0611 */
[----:B------:R4:W-:Y:S02]  /*d5800*/  STL.64 [R1+0xad0], R8 ;  /* 0x000ad00801007387 */ /* 0x0009e40000100a00 */
[----:B----4-:R-:W-:-:S05]  /*d5810*/  PRMT R8, R52, 0x5410, R59 ;  /* 0x0000541034087816 */ /* 0x010fca000000003b */
[----:B------:R-:W-:Y:S01]  /*d5820*/  STL [R1+0x2c], R8 ;  /* 0x00002c0801007387 */ /* 0x000fe20000100800 */
[----:B--2---:R-:W-:-:S05]  /*d5830*/  PRMT R4, R56, 0x5410, R57 ;  /* 0x0000541038047816 */ /* 0x004fca0000000039 */
[----:B------:R0:W-:Y:S04]  /*d5840*/  STL [R1+0x28], R4 ;  /* 0x0000280401007387 */ /* 0x0001e80000100800 */
[----:B------:R-:W2:Y:S04]  /*d5850*/  LDL.LU R52, [R1+0x1a4] ;  /* 0x0001a40001347983 */ /* 0x000ea80000300800 */
[----:B------:R-:W2:Y:S01]  /*d5860*/  LDL.LU R57, [R1+0x6d8] ;  /* 0x0006d80001397983 */ /* 0x000ea20000300800 */
[----:B------:R-:W-:Y:S02]  /*d5870*/  LOP3.LUT R41, R2, 0xffff, RZ, 0xc0, !PT ;  /* 0x0000ffff02297812 */ /* 0x000fe400078ec0ff */
[----:B------:R-:W-:Y:S01]  /*d5880*/  LOP3.LUT R39, R54, 0xffff, RZ, 0xc0, !PT ;  /* 0x0000ffff36277812 */ /* 0x000fe200078ec0ff */
[----:B------:R-:W4:Y:S01]  /*d5890*/  LDL.LU R56, [R1+0x34] ;  /* 0x0000340001387983 */ /* 0x000f220000300800 */
[----:B------:R-:W-:-:S03]  /*d58a0*/  LOP3.LUT R9, R53, 0xffff, RZ, 0xc0, !PT ;  /* 0x0000ffff35097812 */ /* 0x000fc600078ec0ff */
[----:B------:R-:W4:Y:S01]  /*d58b0*/  LDL.LU R2, [R1+0x6c8] ;  /* 0x0006c80001027983 */ /* 0x000f220000300800 */
[----:B0-----:R-:W-:Y:S02]  /*d58c0*/  PRMT R4, R39, 0x3340, R0 ;  /* 0x0000334027047816 */ /* 0x001fe40000000000 */
[----:B------:R-:W-:-:S04]  /*d58d0*/  PRMT R8, R41, 0x3340, R9 ;  /* 0x0000334029087816 */ /* 0x000fc80000000009 */
[----:B------:R-:W-:-:S05]  /*d58e0*/  PRMT R4, R8, 0x5410, R4 ;  /* 0x0000541008047816 */ /* 0x000fca0000000004 */
[----:B------:R0:W-:Y:S04]  /*d58f0*/  STL [R1+0x1e54], R4 ;  /* 0x001e540401007387 */ /* 0x0001e80000100800 */
[----:B------:R-:W4:Y:S04]  /*d5900*/  LDL.LU R54, [R1+0x198] ;  /* 0x0001980001367983 */ /* 0x000f280000300800 */
[----:B------:R-:W4:Y:S01]  /*d5910*/  LDL.LU R53, [R1+0x6d4] ;  /* 0x0006d40001357983 */ /* 0x000f220000300800 */
[----:B------:R-:W-:Y:S02]  /*d5920*/  SHF.R.U32.HI R8, RZ, 0x8, R41 ;  /* 0x00000008ff087819 */ /* 0x000fe40000011629 */
[----:B0-----:R-:W-:Y:S01]  /*d5930*/  SHF.R.U32.HI R4, RZ, 0x8, R9 ;  /* 0x00000008ff047819 */ /* 0x001fe20000011609 */
[----:B------:R-:W-:Y:S01]  /*d5940*/  VIADD R3, R3, UR6 ;  /* 0x0000000603037c36 */ /* 0x000fe20008000000 */
[----:B------:R-:W-:Y:S01]  /*d5950*/  LOP3.LUT R8, R8, 0xffff, RZ, 0xc0, !PT ;  /* 0x0000ffff08087812 */ /* 0x000fe200078ec0ff */
[----:B------:R-:W4:Y:S01]  /*d5960*/  LDL.LU R47, [R1+0x510c] ;  /* 0x00510c00012f7983 */ /* 0x000f220000300800 */
[----:B------:R-:W-:Y:S01]  /*d5970*/  LOP3.LUT R4, R4, 0xffff, RZ, 0xc0, !PT ;  /* 0x0000ffff04047812 */ /* 0x000fe200078ec0ff */
[----:B------:R-:W-:-:S02]  /*d5980*/  ULDC UR6, c[0x0][0x248] ;  /* 0x0000920000067ab9 */ /* 0x000fc40000000800 */
[----:B------:R-:W4:Y:S01]  /*d5990*/  LDL.LU R46, [R1+0x50a0] ;  /* 0x0050a000012e7983 */ /* 0x000f220000300800 */
[----:B------:R-:W-:Y:S02]  /*d59a0*/  PRMT R4, R8, 0x3340, R4 ;  /* 0x0000334008047816 */ /* 0x000fe40000000004 */
[----:B------:R-:W-:-:S03]  /*d59b0*/  IADD3 R42, P1, R3, R16, RZ ;  /* 0x00000010032a7210 */ /* 0x000fc60007f3e0ff */
[----:B------:R0:W-:Y:S04]  /*d59c0*/  STL [R1+0x54c], R4 ;  /* 0x00054c0401007387 */ /* 0x0001e80000100800 */
[----:B------:R-:W4:Y:S01]  /*d59d0*/  LDL.LU R59, [R1+0x50cc] ;  /* 0x0050cc00013b7983 */ /* 0x000f220000300800 */
[----:B0-----:R-:W-:-:S05]  /*d59e0*/  SHF.R.S32.HI R4, RZ, 0x1f, R3 ;  /* 0x0000001fff047819 */ /* 0x001fca0000011403 */
[----:B------:R-:W-:Y:S01]  /*d59f0*/  IMAD.X R43, R4, 0x1, R38, P1 ;  /* 0x00000001042b7824 */ /* 0x000fe200008e0626 */
[----:B------:R-:W-:-:S04]  /*d5a00*/  PRMT R8, R45, 0x5410, R51 ;  /* 0x000054102d087816 */ /* 0x000fc80000000033 */
[----:B------:R-:W-:Y:S04]  /*d5a10*/  STL.64 [R1+0xae8], R42 ;  /* 0x000ae82a01007387 */ /* 0x000fe80000100a00 */
[----:B------:R0:W-:Y:S02]  /*d5a20*/  STL [R1+0x30], R8 ;  /* 0x0000300801007387 */ /* 0x0001e40000100800 */
[----:B0-----:R-:W-:Y:S01]  /*d5a30*/  VIADD R8, R3, UR6 ;  /* 0x0000000603087c36 */ /* 0x001fe20008000000 */
[----:B------:R-:W-:-:S04]  /*d5a40*/  ULDC UR6, c[0x0][0x228] ;  /* 0x00008a0000067ab9 */ /* 0x000fc80000000800 */
[----:B------:R-:W-:Y:S02]  /*d5a50*/  IADD3 R42, P1, R8, R16, RZ ;  /* 0x00000010082a7210 */ /* 0x000fe40007f3e0ff */
[----:B---3--:R-:W-:-:S05]  /*d5a60*/  PRMT R9, R60, 0x5410, R49 ;  /* 0x000054103c097816 */ /* 0x008fca0000000031 */
[----:B------:R0:W-:Y:S02]  /*d5a70*/  STL [R1+0x94c], R9 ;  /* 0x00094c0901007387 */ /* 0x0001e40000100800 */
[----:B0-----:R-:W-:-:S05]  /*d5a80*/  SHF.R.S32.HI R9, RZ, 0x1f, R8 ;  /* 0x0000001fff097819 */ /* 0x001fca0000011408 */
[----:B------:R-:W-:Y:S01]  /*d5a90*/  IMAD.X R43, R9, 0x1, R38, P1 ;  /* 0x00000001092b7824 */ /* 0x000fe200008e0626 */
[----:B------:R-:W-:-:S04]  /*d5aa0*/  SHF.R.U32.HI R16, RZ, 0x8, R39 ;  /* 0x00000008ff107819 */ /* 0x000fc80000011627 */
[----:B------:R0:W-:Y:S01]  /*d5ab0*/  STL.64 [R1+0xb48], R42 ;  /* 0x000b482a01007387 */ /* 0x0001e20000100a00 */
[----:B------:R-:W-:Y:S02]  /*d5ac0*/  LOP3.LUT R16, R16, 0xffff, RZ, 0xc0, !PT ;  /* 0x0000ffff10107812 */ /* 0x000fe400078ec0ff */
[----:B0-----:R-:W-:Y:S02]  /*d5ad0*/  IADD3 R42, P1, R3, R15, RZ ;  /* 0x0000000f032a7210 */ /* 0x001fe40007f3e0ff */
[----:B------:R-:W-:-:S03]  /*d5ae0*/  PRMT R16, R16, 0x3340, R0 ;  /* 0x0000334010107816 */ /* 0x000fc60000000000 */
[----:B------:R-:W-:Y:S01]  /*d5af0*/  IMAD.X R43, R4, 0x1, R37, P1 ;  /* 0x00000001042b7824 */ /* 0x000fe200008e0625 */
[----:B--2---:R-:W-:-:S05]  /*d5b00*/  PRMT R38, R57, 0x5410, R52 ;  /* 0x0000541039267816 */ /* 0x004fca0000000034 */
[----:B------:R0:W-:Y:S01]  /*d5b10*/  STL [R1+0x5844], R38 ;  /* 0x0058442601007387 */ /* 0x0001e20000100800 */
[----:B----4-:R-:W-:Y:S02]  /*d5b20*/  PRMT R2, R2, 0x5410, R56 ;  /* 0x0000541002027816 */ /* 0x010fe40000000038 */
[----:B0-----:R-:W-:Y:S01]  /*d5b30*/  IADD3 R38, P1, R8, R15, RZ ;  /* 0x0000000f08267210 */ /* 0x001fe20007f3e0ff */
[----:B------:R0:W-:Y:S04]  /*d5b40*/  STL [R1+0x2c0], R16 ;  /* 0x0002c01001007387 */ /* 0x0001e80000100800 */
[----:B------:R-:W-:Y:S01]  /*d5b50*/  IMAD.X R39, R9, 0x1, R37, P1 ;  /* 0x0000000109277824 */ /* 0x000fe200008e0625 */
[----:B------:R-:W-:Y:S04]  /*d5b60*/  STL.64 [R1+0xac8], R42 ;  /* 0x000ac82a01007387 */ /* 0x000fe80000100a00 */
[----:B------:R-:W2:Y:S04]  /*d5b70*/  LDL.LU R60, [R1+0x1d8] ;  /* 0x0001d800013c7983 */ /* 0x000ea80000300800 */
[----:B------:R-:W-:Y:S04]  /*d5b80*/  STL.64 [R1+0xb28], R38 ;  /* 0x000b282601007387 */ /* 0x000fe80000100a00 */
[----:B------:R1:W-:Y:S04]  /*d5b90*/  STL [R1+0x34], R2 ;  /* 0x0000340201007387 */ /* 0x0003e80000100800 */
[----:B------:R-:W2:Y:S01]  /*d5ba0*/  LDL.LU R52, [R1+0x6d0] ;  /* 0x0006d00001347983 */ /* 0x000ea20000300800 */
[----:B0-----:R-:W-:-:S03]  /*d5bb0*/  PRMT R16, R53, 0x5410, R54 ;  /* 0x0000541035107816 */ /* 0x001fc60000000036 */
[----:B------:R-:W3:Y:S04]  /*d5bc0*/  LDL.LU R57, [R1+0x190] ;  /* 0x0001900001397983 */ /* 0x000ee80000300800 */
[----:B------:R-:W3:Y:S04]  /*d5bd0*/  LDL.LU R56, [R1+0x6b8] ;  /* 0x0006b80001387983 */ /* 0x000ee80000300800 */
[----:B-1----:R-:W4:Y:S04]  /*d5be0*/  LDL.LU R2, [R1+0x5128] ;  /* 0x0051280001027983 */ /* 0x002f280000300800 */
[----:B------:R-:W4:Y:S04]  /*d5bf0*/  LDL.LU R54, [R1+0x50b4] ;  /* 0x0050b40001367983 */ /* 0x000f280000300800 */
[----:B------:R-:W4:Y:S01]  /*d5c00*/  LDL.LU R53, [R1+0x50d8] ;  /* 0x0050d80001357983 */ /* 0x000f220000300800 */
[----:B------:R-:W-:-:S02]  /*d5c10*/  LOP3.LUT R39, R47, 0xffff, RZ, 0xc0, !PT ;  /* 0x0000ffff2f277812 */ /* 0x000fc400078ec0ff */
[----:B------:R-:W-:Y:S01]  /*d5c20*/  LOP3.LUT R38, R59, 0xffff, RZ, 0xc0, !PT ;  /* 0x0000ffff3b267812 */ /* 0x000fe200078ec0ff */
[----:B------:R0:W-:Y:S01]  /*d5c30*/  STL [R1+0x5848], R16 ;  /* 0x0058481001007387 */ /* 0x0001e20000100800 */
[----:B------:R-:W-:Y:S02]  /*d5c40*/  IADD3 R42, P1, R3, R14, RZ ;  /* 0x0000000e032a7210 */ /* 0x000fe40007f3e0ff */
[----:B------:R-:W-:Y:S02]  /*d5c50*/  PRMT R37, R39, 0x3340, R38 ;  /* 0x0000334027257816 */ /* 0x000fe40000000026 */
[----:B0-----:R-:W-:-:S04]  /*d5c60*/  LOP3.LUT R16, R46, 0xffff, RZ, 0xc0, !PT ;  /* 0x0000ffff2e107812 */ /* 0x001fc800078ec0ff */
[----:B------:R-:W-:Y:S01]  /*d5c70*/  PRMT R15, R16, 0x3340, R15 ;  /* 0x00003340100f7816 */ /* 0x000fe2000000000f */
[----:B------:R-:W-:Y:S01]  /*d5c80*/  IMAD.X R43, R4, 0x1, R13, P1 ;  /* 0x00000001042b7824 */ /* 0x000fe200008e060d */
[----:B------:R-:W-:Y:S02]  /*d5c90*/  IADD3 R14, P1, R8, R14, RZ ;  /* 0x0000000e080e7210 */ /* 0x000fe40007f3e0ff */
[----:B------:R-:W-:-:S05]  /*d5ca0*/  PRMT R15, R37, 0x5410, R15 ;  /* 0x00005410250f7816 */ /* 0x000fca000000000f */
[----:B------:R0:W-:Y:S04]  /*d5cb0*/  STL [R1+0x1e50], R15 ;  /* 0x001e500f01007387 */ /* 0x0001e80000100800 */
[----:B------:R-:W-:Y:S01]  /*d5cc0*/  STL.64 [R1+0xa78], R42 ;  /* 0x000a782a01007387 */ /* 0x000fe20000100a00 */
[----:B0-----:R-:W-:Y:S01]  /*d5cd0*/  IMAD.X R15, R9, 0x1, R13, P1 ;  /* 0x00000001090f7824 */ /* 0x001fe200008e060d */
[----:B------:R-:W-:-:S04]  /*d5ce0*/  SHF.R.U32.HI R13, RZ, 0x8, R40 ;  /* 0x00000008ff0d7819 */ /* 0x000fc80000011628 */
[----:B------:R0:W-:Y:S01]  /*d5cf0*/  STL.64 [R1+0xb18], R14 ;  /* 0x000b180e01007387 */ /* 0x0001e20000100a00 */
[----:B------:R-:W-:-:S04]  /*d5d00*/  LOP3.LUT R13, R13, 0xffff, RZ, 0xc0, !PT ;  /* 0x0000ffff0d0d7812 */ /* 0x000fc800078ec0ff */
[----:B------:R-:W-:Y:S02]  /*d5d10*/  PRMT R37, R13, 0x3340, R0 ;  /* 0x000033400d257816 */ /* 0x000fe40000000000 */
[----:B0-----:R-:W-:Y:S02]  /*d5d20*/  SHF.R.U32.HI R15, RZ, 0x8, R39 ;  /* 0x00000008ff0f7819 */ /* 0x001fe40000011627 */
[----:B------:R-:W-:Y:S02]  /*d5d30*/  SHF.R.U32.HI R14, RZ, 0x8, R38 ;  /* 0x00000008ff0e7819 */ /* 0x000fe40000011626 */
[----:B------:R-:W-:Y:S02]  /*d5d40*/  LOP3.LUT R15, R15, 0xffff, RZ, 0xc0, !PT ;  /* 0x0000ffff0f0f7812 */ /* 0x000fe400078ec0ff */
[----:B------:R-:W-:Y:S02]  /*d5d50*/  LOP3.LUT R14, R14, 0xffff, RZ, 0xc0, !PT ;  /* 0x0000ffff0e0e7812 */ /* 0x000fe400078ec0ff */
[----:B------:R-:W-:-:S02]  /*d5d60*/  IADD3 R38, P1, R3, R12, RZ ;  /* 0x0000000c03267210 */ /* 0x000fc40007f3e0ff */
[----:B------:R-:W-:-:S03]  /*d5d70*/  PRMT R13, R15, 0x3340, R14 ;  /* 0x000033400f0d7816 */ /* 0x000fc6000000000e */
[--C-:B------:R-:W-:Y:S01]  /*d5d80*/  IMAD.X R39, R4, 0x1, R11.reuse, P1 ;  /* 0x0000000104277824 */ /* 0x100fe200008e060b */
[----:B------:R-:W-:Y:S01]  /*d5d90*/  IADD3 R12, P1, R8, R12, RZ ;  /* 0x0000000c080c7210 */ /* 0x000fe20007f3e0ff */
[----:B------:R-:W-:Y:S04]  /*d5da0*/  STL [R1+0x2bc], R37 ;  /* 0x0002bc2501007387 */ /* 0x000fe80000100800 */
[----:B------:R0:W-:Y:S04]  /*d5db0*/  STL [R1+0x548], R13 ;  /* 0x0005480d01007387 */ /* 0x0001e80000100800 */
[----:B------:R-:W4:Y:S04]  /*d5dc0*/  LDL.LU R49, [R1+0x1a0] ;  /* 0x0001a00001317983 */ /* 0x000f280000300800 */
[----:B------:R-:W4:Y:S01]  /*d5dd0*/  LDL.LU R47, [R1+0x6c4] ;  /* 0x0006c400012f7983 */ /* 0x000f220000300800 */
[----:B0-----:R-:W-:-:S03]  /*d5de0*/  IMAD.X R13, R9, 0x1, R11, P1 ;  /* 0x00000001090d7824 */ /* 0x001fc600008e060b */
[----:B------:R0:W-:Y:S04]  /*d5df0*/  STL.64 [R1+0xa40], R38 ;  /* 0x000a402601007387 */ /* 0x0001e80000100a00 */
[----:B------:R2:W-:Y:S01]  /*d5e00*/  STL.64 [R1+0xb00], R12 ;  /* 0x000b000c01007387 */ /* 0x0005e20000100a00 */
[----:B0-----:R-:W-:-:S05]  /*d5e10*/  IADD3 R38, P1, R3, R10, RZ ;  /* 0x0000000a03267210 */ /* 0x001fca0007f3e0ff */
[----:B------:R-:W-:Y:S01]  /*d5e20*/  IMAD.X R39, R4, 0x1, R7, P1 ;  /* 0x0000000104277824 */ /* 0x000fe200008e0607 */
[----:B--2---:R-:W-:-:S05]  /*d5e30*/  PRMT R12, R52, 0x5410, R60 ;  /* 0x00005410340c7816 */ /* 0x004fca000000003c */
[----:B------:R3:W-:Y:S02]  /*d5e40*/  STL [R1+0x5838], R12 ;  /* 0x0058380c01007387 */ /* 0x0007e40000100800 */
[----:B---3--:R-:W-:Y:S02]  /*d5e50*/  PRMT R12, R56, 0x5410, R57 ;  /* 0x00005410380c7816 */ /* 0x008fe40000000039 */
[----:B----4-:R-:W-:Y:S02]  /*d5e60*/  LOP3.LUT R15, R2, 0xffff, RZ, 0xc0, !PT ;  /* 0x0000ffff020f7812 */ /* 0x010fe400078ec0ff */
[----:B------:R-:W-:Y:S01]  /*d5e70*/  LOP3.LUT R37, R54, 0xffff, RZ, 0xc0, !PT ;  /* 0x0000ffff36257812 */ /* 0x000fe200078ec0ff */
[----:B------:R-:W-:Y:S01]  /*d5e80*/  STL [R1+0x38], R12 ;  /* 0x0000380c01007387 */ /* 0x000fe20000100800 */
[----:B------:R-:W-:-:S03]  /*d5e90*/  LOP3.LUT R14, R53, 0xffff, RZ, 0xc0, !PT ;  /* 0x0000ffff350e7812 */ /* 0x000fc600078ec0ff */
[----:B------:R-:W2:Y:S01]  /*d5ea0*/  LDL.LU R59, [R1+0x1bc] ;  /* 0x0001bc00013b7983 */ /* 0x000ea20000300800 */
[----:B------:R-:W-:Y:S02]  /*d5eb0*/  PRMT R11, R37, 0x3340, R11 ;  /* 0x00003340250b7816 */ /* 0x000fe4000000000b */
[----:B------:R-:W-:Y:S01]  /*d5ec0*/  PRMT R13, R15, 0x3340, R14 ;  /* 0x000033400f0d7816 */ /* 0x000fe2000000000e */
[----:B------:R-:W2:Y:S03]  /*d5ed0*/  LDL.LU R60, [R1+0x6c0] ;  /* 0x0006c000013c7983 */ /* 0x000ea60000300800 */
[----:B------:R-:W-:-:S05]  /*d5ee0*/  PRMT R2, R13, 0x5410, R11 ;  /* 0x000054100d027816 */ /* 0x000fca000000000b */
[----:B------:R0:W-:Y:S04]  /*d5ef0*/  STL [R1+0x1e4c], R2 ;  /* 0x001e4c0201007387 */ /* 0x0001e80000100800 */
[----:B------:R-:W3:Y:S04]  /*d5f00*/  LDL.LU R52, [R1+0x1b8] ;  /* 0x0001b80001347983 */ /* 0x000ee80000300800 */
[----:B------:R-:W3:Y:S04]  /*d5f10*/  LDL.LU R57, [R1+0x6a8] ;  /* 0x0006a80001397983 */ /* 0x000ee80000300800 */
[----:B------:R-:W4:Y:S04]  /*d5f20*/  LDL.LU R56, [R1+0x1b4] ;  /* 0x0001b40001387983 */ /* 0x000f280000300800 */
[----:B------:R-:W-:Y:S04]  /*d5f30*/  STL.64 [R1+0x9f0], R38 ;  /* 0x0009f02601007387 */ /* 0x000fe80000100a00 */
[----:B0-----:R-:W4:Y:S04]  /*d5f40*/  LDL.LU R2, [R1+0x6b0] ;  /* 0x0006b00001027983 */ /* 0x001f280000300800 */
[----:B------:R-:W4:Y:S04]  /*d5f50*/  LDL.LU R54, [R1+0x5104] ;  /* 0x0051040001367983 */ /* 0x000f280000300800 */
[----:B------:R-:W4:Y:S01]  /*d5f60*/  LDL.LU R53, [R1+0x5090] ;  /* 0x0050900001357983 */ /* 0x000f220000300800 */
[----:B------:R-:W-:-:S05]  /*d5f70*/  IADD3 R10, P1, R8, R10, RZ ;  /* 0x0000000a080a7210 */ /* 0x000fca0007f3e0ff */
[----:B------:R-:W-:Y:S01]  /*d5f80*/  IMAD.X R11, R9, 0x1, R7, P1 ;  /* 0x00000001090b7824 */ /* 0x000fe200008e0607 */
[----:B------:R-:W-:Y:S04]  /*d5f90*/  STL [R1+0x56b4], R7 ;  /* 0x0056b40701007387 */ /* 0x000fe80000100800 */
[----:B------:R0:W-:Y:S01]  /*d5fa0*/  STL.64 [R1+0xa70], R10 ;  /* 0x000a700a01007387 */ /* 0x0001e20000100a00 */
[----:B------:R-:W-:-:S03]  /*d5fb0*/  IADD3 R12, P1, R3, R6, RZ ;  /* 0x00000006030c7210 */ /* 0x000fc60007f3e0ff */
[----:B------:R-:W4:Y:S01]  /*d5fc0*/  LDL.LU R46, [R1+0x50bc] ;  /* 0x0050bc00012e7983 */ /* 0x000f220000300800 */
[----:B0-----:R-:W-:Y:S02]  /*d5fd0*/  SHF.R.U32.HI R11, RZ, 0x8, R15 ;  /* 0x00000008ff0b7819 */ /* 0x001fe4000001160f */
[----:B------:R-:W-:Y:S02]  /*d5fe0*/  SHF.R.U32.HI R10, RZ, 0x8, R14 ;  /* 0x00000008ff0a7819 */ /* 0x000fe4000001160e */
[----:B------:R-:W-:Y:S02]  /*d5ff0*/  LOP3.LUT R11, R11, 0xffff, RZ, 0xc0, !PT ;  /* 0x0000ffff0b0b7812 */ /* 0x000fe400078ec0ff */
[----:B------:R-:W-:Y:S01]  /*d6000*/  LOP3.LUT R10, R10, 0xffff, RZ, 0xc0, !PT ;  /* 0x0000ffff0a0a7812 */ /* 0x000fe200078ec0ff */
[----:B------:R-:W-:-:S03]  /*d6010*/  IMAD.X R13, R4, 0x1, R5, P1 ;  /* 0x00000001040d7824 */ /* 0x000fc600008e0605 */
[----:B------:R-:W-:Y:S02]  /*d6020*/  PRMT R7, R11, 0x3340, R10 ;  /* 0x000033400b077816 */ /* 0x000fe4000000000a */
[----:B------:R-:W-:Y:S02]  /*d6030*/  IADD3 R10, P1, R8, R6, RZ ;  /* 0x00000006080a7210 */ /* 0x000fe40007f3e0ff */
[----:B------:R-:W-:Y:S01]  /*d6040*/  PRMT R11, R47, 0x5410, R49 ;  /* 0x000054102f0b7816 */ /* 0x000fe20000000031 */
[----:B------:R-:W-:Y:S04]  /*d6050*/  STL [R1+0x540], R7 ;  /* 0x0005400701007387 */ /* 0x000fe80000100800 */
[----:B------:R0:W-:Y:S04]  /*d6060*/  STL [R1+0x5834], R11 ;  /* 0x0058340b01007387 */ /* 0x0001e80000100800 */
[----:B------:R1:W-:Y:S01]  /*d6070*/  STL [R1+0x56b8], R6 ;  /* 0x0056b80601007387 */ /* 0x0003e20000100800 */
[----:B0-----:R-:W-:-:S03]  /*d6080*/  IMAD.X R11, R9, 0x1, R5, P1 ;  /* 0x00000001090b7824 */ /* 0x001fc600008e0605 */
[----:B------:R-:W-:Y:S04]  /*d6090*/  STL.64 [R1+0xa00], R12 ;  /* 0x000a000c01007387 */ /* 0x000fe80000100a00 */
[----:B------:R-:W-:Y:S04]  /*d60a0*/  STL [R1+0x56bc], R5 ;  /* 0x0056bc0501007387 */ /* 0x000fe80000100800 */
[----:B------:R0:W-:Y:S01]  /*d60b0*/  STL.64 [R1+0x9f8], R10 ;  /* 0x0009f80a01007387 */ /* 0x0001e20000100a00 */
[----:B-1----:R-:W-:Y:S02]  /*d60c0*/  IADD3 R6, P1, R3, R36, RZ ;  /* 0x0000002403067210 */ /* 0x002fe40007f3e0ff */
[----:B0-----:R-:W-:-:S04]  /*d60d0*/  SHF.R.U32.HI R10, RZ, 0x8, R37 ;  /* 0x00000008ff0a7819 */ /* 0x001fc80000011625 */
[----:B------:R-:W-:Y:S01]  /*d60e0*/  LOP3.LUT R10, R10, 0xffff, RZ, 0xc0, !PT ;  /* 0x0000ffff0a0a7812 */ /* 0x000fe200078ec0ff */
[----:B------:R-:W-:-:S03]  /*d60f0*/  IMAD.X R7, R4, 0x1, R35, P1 ;  /* 0x0000000104077824 */ /* 0x000fc600008e0623 */
[----:B------:R-:W-:Y:S02]  /*d6100*/  PRMT R5, R10, 0x3340, R0 ;  /* 0x000033400a057816 */ /* 0x000fe40000000000 */
[----:B--2---:R-:W-:-:S05]  /*d6110*/  PRMT R37, R60, 0x5410, R59 ;  /* 0x000054103c257816 */ /* 0x004fca000000003b */
[----:B------:R-:W-:Y:S04]  /*d6120*/  STL [R1+0x583c], R37 ;  /* 0x00583c2501007387 */ /* 0x000fe80000100800 */
[----:B------:R-:W-:Y:S04]  /*d6130*/  STL [R1+0x2b8], R5 ;  /* 0x0002b80501007387 */ /* 0x000fe80000100800 */
[----:B------:R0:W-:Y:S02]  /*d6140*/  STL.64 [R1+0x9e8], R6 ;  /* 0x0009e80601007387 */ /* 0x0001e40000100a00 */
[----:B0-----:R-:W-:-:S02]  /*d6150*/  IADD3 R6, P1, R8, R36, RZ ;  /* 0x0000002408067210 */ /* 0x001fc40007f3e0ff */
[----:B---3--:R-:W-:-:S03]  /*d6160*/  PRMT R36, R57, 0x5410, R52 ;  /* 0x0000541039247816 */ /* 0x008fc60000000034 */
[----:B------:R-:W-:Y:S02]  /*d6170*/  IMAD.X R7, R9, 0x1, R35, P1 ;  /* 0x0000000109077824 */ /* 0x000fe400008e0623 */
[----:B------:R-:W-:Y:S04]  /*d6180*/  STL [R1+0x5830], R36 ;  /* 0x0058302401007387 */ /* 0x000fe80000100800 */
[----:B------:R0:W-:Y:S04]  /*d6190*/  STL.64 [R1+0x9e0], R6 ;  /* 0x0009e00601007387 */ /* 0x0001e80000100a00 */
[----:B------:R-:W2:Y:S01]  /*d61a0*/  LDL.LU R59, [R1+0x1e0] ;  /* 0x0001e000013b7983 */ /* 0x000ea20000300800 */
[----:B----4-:R-:W-:-:S03]  /*d61b0*/  PRMT R35, R2, 0x5410, R56 ;  /* 0x0000541002237816 */ /* 0x010fc60000000038 */
[----:B------:R-:W2:Y:S04]  /*d61c0*/  LDL.LU R60, [R1+0x698] ;  /* 0x00069800013c7983 */ /* 0x000ea80000300800 */
[----:B------:R-:W3:Y:S04]  /*d61d0*/  LDL.LU R52, [R1+0x1dc] ;  /* 0x0001dc0001347983 */ /* 0x000ee80000300800 */
[----:B------:R-:W3:Y:S01]  /*d61e0*/  LDL.LU R57, [R1+0x69c] ;  /* 0x00069c0001397983 */ /* 0x000ee20000300800 */
[----:B------:R-:W-:-:S03]  /*d61f0*/  LOP3.LUT R15, R54, 0xffff, RZ, 0xc0, !PT ;  /* 0x0000ffff360f7812 */ /* 0x000fc600078ec0ff */
[----:B------:R-:W4:Y:S01]  /*d6200*/  LDL.LU R56, [R1+0x511c] ;  /* 0x00511c0001387983 */ /* 0x000f220000300800 */
[----:B------:R-:W-:-:S03]  /*d6210*/  LOP3.LUT R2, R53, 0xffff, RZ, 0xc0, !PT ;  /* 0x0000ffff35027812 */ /* 0x000fc600078ec0ff */
[----:B------:R-:W-:Y:S04]  /*d6220*/  STL [R1+0x5840], R35 ;  /* 0x0058402301007387 */ /* 0x000fe80000100800 */
[----:B------:R-:W4:Y:S04]  /*d6230*/  LDL.LU R54, [R1+0x50a8] ;  /* 0x0050a80001367983 */ /* 0x000f280000300800 */
[----:B------:R-:W4:Y:S01]  /*d6240*/  LDL.LU R53, [R1+0x50d0] ;  /* 0x0050d00001357983 */ /* 0x000f220000300800 */
[----:B------:R-:W-:Y:S02]  /*d6250*/  LOP3.LUT R14, R46, 0xffff, RZ, 0xc0, !PT ;  /* 0x0000ffff2e0e7812 */ /* 0x000fe400078ec0ff */
[----:B------:R-:W-:-:S02]  /*d6260*/  PRMT R10, R2, 0x3340, R0 ;  /* 0x00003340020a7816 */ /* 0x000fc40000000000 */
[----:B------:R-:W-:Y:S02]  /*d6270*/  PRMT R13, R15, 0x3340, R14 ;  /* 0x000033400f0d7816 */ /* 0x000fe4000000000e */
[----:B0-----:R-:W-:Y:S02]  /*d6280*/  IADD3 R6, P1, R3, R34, RZ ;  /* 0x0000002203067210 */ /* 0x001fe40007f3e0ff */
[----:B------:R-:W-:-:S03]  /*d6290*/  PRMT R5, R13, 0x5410, R10 ;  /* 0x000054100d057816 */ /* 0x000fc6000000000a */
[----:B------:R-:W-:Y:S01]  /*d62a0*/  IMAD.X R7, R4, 0x1, R33, P1 ;  /* 0x0000000104077824 */ /* 0x000fe200008e0621 */
[----:B------:R-:W-:Y:S01]  /*d62b0*/  SHF.R.U32.HI R10, RZ, 0x8, R16 ;  /* 0x00000008ff0a7819 */ /* 0x000fe20000011610 */
[----:B------:R-:W-:Y:S01]  /*d62c0*/  STL [R1+0x1e48], R5 ;  /* 0x001e480501007387 */ /* 0x000fe20000100800 */
[----:B------:R-:W-:Y:S02]  /*d62d0*/  SHF.R.U32.HI R15, RZ, 0x8, R15 ;  /* 0x00000008ff0f7819 */ /* 0x000fe4000001160f */
[----:B------:R-:W-:Y:S01]  /*d62e0*/  SHF.R.U32.HI R13, RZ, 0x8, R14 ;  /* 0x00000008ff0d7819 */ /* 0x000fe2000001160e */
[----:B------:R0:W-:Y:S01]  /*d62f0*/  STL.64 [R1+0x9d8], R6 ;  /* 0x0009d80601007387 */ /* 0x0001e20000100a00 */
[----:B------:R-:W-:Y:S02]  /*d6300*/  LOP3.LUT R10, R10, 0xffff, RZ, 0xc0, !PT ;  /* 0x0000ffff0a0a7812 */ /* 0x000fe400078ec0ff */
[----:B------:R-:W-:Y:S02]  /*d6310*/  LOP3.LUT R14, R15, 0xffff, RZ, 0xc0, !PT ;  /* 0x0000ffff0f0e7812 */ /* 0x000fe400078ec0ff */
[----:B------:R-:W-:-:S02]  /*d6320*/  LOP3.LUT R13, R13, 0xffff, RZ, 0xc0, !PT ;  /* 0x0000ffff0d0d7812 */ /* 0x000fc400078ec0ff */
[----:B0-----:R-:W-:Y:S02]  /*d6330*/  IADD3 R6, P1, R8, R34, RZ ;  /* 0x0000002208067210 */ /* 0x001fe40007f3e0ff */
[----:B------:R-:W-:-:S03]  /*d6340*/  PRMT R10, R10, 0x3340, R0 ;  /* 0x000033400a0a7816 */ /* 0x000fc60000000000 */
[----:B------:R-:W-:Y:S01]  /*d6350*/  IMAD.X R7, R9, 0x1, R33, P1 ;  /* 0x0000000109077824 */ /* 0x000fe200008e0621 */
[----:B------:R-:W-:-:S04]  /*d6360*/  PRMT R5, R14, 0x3340, R13 ;  /* 0x000033400e057816 */ /* 0x000fc8000000000d */
[----:B------:R0:W-:Y:S04]  /*d6370*/  STL.64 [R1+0x9d0], R6 ;  /* 0x0009d00601007387 */ /* 0x0001e80000100a00 */
[----:B------:R-:W-:Y:S04]  /*d6380*/  STL [R1+0x2b4], R10 ;  /* 0x0002b40a01007387 */ /* 0x000fe80000100800 */
[----:B------:R-:W-:Y:S01]  /*d6390*/  STL [R1+0x53c], R5 ;  /* 0x00053c0501007387 */ /* 0x000fe20000100800 */
[----:B0-----:R-:W-:-:S03]  /*d63a0*/  IADD3 R6, P1, R3, R32, RZ ;  /* 0x0000002003067210 */ /* 0x001fc60007f3e0ff */
[----:B------:R-:W4:Y:S04]  /*d63b0*/  LDL.LU R45, [R1+0x1f0] ;  /* 0x0001f000012d7983 */ /* 0x000f280000300800 */
[----:B------:R-:W4:Y:S01]  /*d63c0*/  LDL.LU R49, [R1+0x690] ;  /* 0x0006900001317983 */ /* 0x000f220000300800 */
[----:B------:R-:W-:-:S05]  /*d63d0*/  IMAD.X R7, R4, 0x1, R31, P1 ;  /* 0x0000000104077824 */ /* 0x000fca00008e061f */
[----:B------:R0:W-:Y:S02]  /*d63e0*/  STL.64 [R1+0x9c8], R6 ;  /* 0x0009c80601007387 */ /* 0x0001e40000100a00 */
[----:B0-----:R-:W-:-:S05]  /*d63f0*/  IADD3 R6, P1, R8, R32, RZ ;  /* 0x0000002008067210 */ /* 0x001fca0007f3e0ff */
[----:B------:R-:W-:Y:S01]  /*d6400*/  IMAD.X R7, R9, 0x1, R31, P1 ;  /* 0x0000000109077824 */ /* 0x000fe200008e061f */
[----:B--2---:R-:W-:-:S05]  /*d6410*/  PRMT R13, R60, 0x5410, R59 ;  /* 0x000054103c0d7816 */ /* 0x004fca000000003b */
[----:B------:R-:W-:Y:S01]  /*d6420*/  STL [R1+0x584c], R13 ;  /* 0x00584c0d01007387 */ /* 0x000fe20000100800 */
[----:B---3--:R-:W-:-:S03]  /*d6430*/  PRMT R31, R57, 0x5410, R52 ;  /* 0x00005410391f7816 */ /* 0x008fc60000000034 */
[----:B------:R0:W-:Y:S04]  /*d6440*/  STL.64 [R1+0x9c0], R6 ;  /* 0x0009c00601007387 */ /* 0x0001e80000100a00 */
[----:B------:R-:W-:Y:S01]  /*d6450*/  STL [R1+0x5850], R31 ;  /* 0x0058501f01007387 */ /* 0x000fe20000100800 */
[----:B----4-:R-:W-:-:S03]  /*d6460*/  LOP3.LUT R32, R56, 0xffff, RZ, 0xc0, !PT ;  /* 0x0000ffff38207812 */ /* 0x010fc600078ec0ff */
[----:B------:R-:W2:Y:S01]  /*d6470*/  LDL.LU R47, [R1+0x200] ;  /* 0x00020000012f7983 */ /* 0x000ea20000300800 */
[----:B------:R-:W-:-:S03]  /*d6480*/  LOP3.LUT R33, R54, 0xffff, RZ, 0xc0, !PT ;  /* 0x0000ffff36217812 */ /* 0x000fc600078ec0ff */
[----:B------:R-:W2:Y:S01]  /*d6490*/  LDL.LU R46, [R1+0x694] ;  /* 0x00069400012e7983 */ /* 0x000ea20000300800 */
[----:B------:R-:W-:-:S03]  /*d64a0*/  LOP3.LUT R15, R53, 0xffff, RZ, 0xc0, !PT ;  /* 0x0000ffff350f7812 */ /* 0x000fc600078ec0ff */
[----:B------:R-:W3:Y:S01]  /*d64b0*/  LDL.LU R59, [R1+0x1ec] ;  /* 0x0001ec00013b7983 */ /* 0x000ee20000300800 */
[----:B------:R-:W-:Y:S02]  /*d64c0*/  PRMT R10, R33, 0x3340, R0 ;  /* 0x00003340210a7816 */ /* 0x000fe40000000000 */
[----:B------:R-:W-:Y:S01]  /*d64d0*/  PRMT R14, R32, 0x3340, R15 ;  /* 0x00003340200e7816 */ /* 0x000fe2000000000f */
[----:B------:R-:W3:Y:S03]  /*d64e0*/  LDL.LU R60, [R1+0x680] ;  /* 0x00068000013c7983 */ /* 0x000ee60000300800 */
[----:B------:R-:W-:Y:S01]  /*d64f0*/  PRMT R5, R14, 0x5410, R10 ;  /* 0x000054100e057816 */ /* 0x000fe2000000000a */
[----:B------:R-:W4:Y:S04]  /*d6500*/  LDL.LU R52, [R1+0x1e8] ;  /* 0x0001e80001347983 */ /* 0x000f280000300800 */
[----:B------:R-:W4:Y:S04]  /*d6510*/  LDL.LU R57, [R1+0x688] ;  /* 0x0006880001397983 */ /* 0x000f280000300800 */
[----:B------:R-:W4:Y:S04]  /*d6520*/  LDL.LU R56, [R1+0x51c] ;  /* 0x00051c0001387983 */ /* 0x000f280000300800 */
[----:B------:R-:W4:Y:S04]  /*d6530*/  LDL.LU R54, [R1+0x434] ;  /* 0x0004340001367983 */ /* 0x000f280000300800 */
[----:B------:R-:W-:Y:S04]  /*d6540*/  STL [R1+0x1e44], R5 ;  /* 0x001e440501007387 */ /* 0x000fe80000100800 */
[----:B------:R-:W4:Y:S01]  /*d6550*/  LDL.LU R53, [R1+0x4cc] ;  /* 0x0004cc0001357983 */ /* 0x000f220000300800 */
[----:B0-----:R-:W-:-:S05]  /*d6560*/  IADD3 R6, P1, R3, R30, RZ ;  /* 0x0000001e03067210 */ /* 0x001fca0007f3e0ff */
[----:B------:R-:W-:-:S05]  /*d6570*/  IMAD.X R7, R4, 0x1, R29, P1 ;  /* 0x0000000104077824 */ /* 0x000fca00008e061d */
[----:B------:R0:W-:Y:S01]  /*d6580*/  STL.64 [R1+0x9b8], R6 ;  /* 0x0009b80601007387 */ /* 0x0001e20000100a00 */
[----:B------:R-:W-:Y:S02]  /*d6590*/  SHF.R.U32.HI R14, RZ, 0x8, R32 ;  /* 0x00000008ff0e7819 */ /* 0x000fe40000011620 */
[----:B------:R-:W-:Y:S02]  /*d65a0*/  SHF.R.U32.HI R10, RZ, 0x8, R15 ;  /* 0x00000008ff0a7819 */ /* 0x000fe4000001160f */
[----:B0-----:R-:W-:-:S05]  /*d65b0*/  IADD3 R6, P1, R8, R30, RZ ;  /* 0x0000001e08067210 */ /* 0x001fca0007f3e0ff */
[----:B------:R-:W-:Y:S01]  /*d65c0*/  IMAD.X R7, R9, 0x1, R29, P1 ;  /* 0x0000000109077824 */ /* 0x000fe200008e061d */
[----:B------:R-:W-:Y:S02]  /*d65d0*/  LOP3.LUT R14, R14, 0xffff, RZ, 0xc0, !PT ;  /* 0x0000ffff0e0e7812 */ /* 0x000fe400078ec0ff */
[----:B------:R-:W-:Y:S02]  /*d65e0*/  LOP3.LUT R10, R10, 0xffff, RZ, 0xc0, !PT ;  /* 0x0000ffff0a0a7812 */ /* 0x000fe400078ec0ff */
[----:B------:R0:W-:Y:S01]  /*d65f0*/  STL.64 [R1+0x9b0], R6 ;  /* 0x0009b00601007387 */ /* 0x0001e20000100a00 */
[----:B------:R-:W-:Y:S02]  /*d6600*/  PRMT R15, R49, 0x5410, R45 ;  /* 0x00005410310f7816 */ /* 0x000fe4000000002d */
[----:B------:R-:W-:Y:S02]  /*d6610*/  PRMT R5, R14, 0x3340, R10 ;  /* 0x000033400e057816 */ /* 0x000fe4000000000a */
[----:B0-----:R-:W-:Y:S01]  /*d6620*/  IADD3 R6, P1, R3, R28, RZ ;  /* 0x0000001c03067210 */ /* 0x001fe20007f3e0ff */
[----:B------:R-:W-:Y:S04]  /*d6630*/  STL [R1+0x5854], R15 ;  /* 0x0058540f01007387 */ /* 0x000fe80000100800 */
[----:B------:R-:W-:Y:S01]  /*d6640*/  IMAD.X R7, R4, 0x1, R27, P1 ;  /* 0x0000000104077824 */ /* 0x000fe200008e061b */
[----:B------:R-:W-:Y:S04]  /*d6650*/  STL [R1+0x534], R5 ;  /* 0x0005340501007387 */ /* 0x000fe80000100800 */
[----:B------:R0:W-:Y:S01]  /*d6660*/  STL.64 [R1+0x9a8], R6 ;  /* 0x0009a80601007387 */ /* 0x0001e20000100a00 */
[----:B------:R-:W-:-:S02]  /*d6670*/  SHF.R.U32.HI R10, RZ, 0x8, R33 ;  /* 0x00000008ff0a7819 */ /* 0x000fc40000011621 */
[----:B0-----:R-:W-:-:S05]  /*d6680*/  IADD3 R6, P1, R8, R28, RZ ;  /* 0x0000001c08067210 */ /* 0x001fca0007f3e0ff */
[----:B------:R-:W-:Y:S01]  /*d6690*/  IMAD.X R7, R9, 0x1, R27, P1 ;  /* 0x0000000109077824 */ /* 0x000fe200008e061b */
[----:B------:R-:W-:-:S04]  /*d66a0*/  LOP3.LUT R10, R10, 0xffff, RZ, 0xc0, !PT ;  /* 0x0000ffff0a0a7812 */ /* 0x000fc800078ec0ff */
[----:B------:R0:W-:Y:S01]  /*d66b0*/  STL.64 [R1+0x9a0], R6 ;  /* 0x0009a00601007387 */ /* 0x0001e20000100a00 */
[----:B------:R-:W-:Y:S02]  /*d66c0*/  PRMT R5, R10, 0x3340, R0 ;  /* 0x000033400a057816 */ /* 0x000fe40000000000 */
[----:B0-----:R-:W-:-:S05]  /*d66d0*/  IADD3 R6, P1, R3, R26, RZ ;  /* 0x0000001a03067210 */ /* 0x001fca0007f3e0ff */
[----:B------:R-:W-:Y:S01]  /*d66e0*/  IMAD.X R7, R4, 0x1, R25, P1 ;  /* 0x0000000104077824 */ /* 0x000fe200008e0619 */
[----:B--2---:R-:W-:-:S05]  /*d66f0*/  PRMT R27, R46, 0x5410, R47 ;  /* 0x000054102e1b7816 */ /* 0x004fca000000002f */
[----:B------:R-:W-:Y:S04]  /*d6700*/  STL [R1+0x586c], R27 ;  /* 0x00586c1b01007387 */ /* 0x000fe80000100800 */
[----:B------:R-:W-:Y:S04]  /*d6710*/  STL [R1+0x2b0], R5 ;  /* 0x0002b00501007387 */ /* 0x000fe80000100800 */
[----:B------:R0:W-:Y:S02]  /*d6720*/  STL.64 [R1+0x998], R6 ;  /* 0x0009980601007387 */ /* 0x0001e40000100a00 */
[----:B0-----:R-:W-:-:S02]  /*d6730*/  IADD3 R6, P1, R8, R26, RZ ;  /* 0x0000001a08067210 */ /* 0x001fc40007f3e0ff */
[----:B---3--:R-:W-:-:S03]  /*d6740*/  PRMT R26, R60, 0x5410, R59 ;  /* 0x000054103c1a7816 */ /* 0x008fc6000000003b */
[----:B------:R-:W-:Y:S01]  /*d6750*/  IMAD.X R7, R9, 0x1, R25, P1 ;  /* 0x0000000109077824 */ /* 0x000fe200008e0619 */
[----:B----4-:R-:W-:Y:S02]  /*d6760*/  LOP3.LUT R29, R56, 0xffff, RZ, 0xc0, !PT ;  /* 0x0000ffff381d7812 */ /* 0x010fe400078ec0ff */
[----:B------:R-:W-:Y:S02]  /*d6770*/  LOP3.LUT R30, R54, 0xffff, RZ, 0xc0, !PT ;  /* 0x0000ffff361e7812 */ /* 0x000fe400078ec0ff */
[----:B------:R-:W-:Y:S01]  /*d6780*/  LOP3.LUT R28, R53, 0xffff, RZ, 0xc0, !PT ;  /* 0x0000ffff351c7812 */ /* 0x000fe200078ec0ff */
[----:B------:R-:W-:Y:S01]  /*d6790*/  STL [R1+0x5870], R26 ;  /* 0x0058701a01007387 */ /* 0x000fe20000100800 */
[----:B------:R-:W-:Y:S02]  /*d67a0*/  PRMT R10, R30, 0x3340, R0 ;  /* 0x000033401e0a7816 */ /* 0x000fe40000000000 */
[----:B------:R-:W-:Y:S01]  /*d67b0*/  PRMT R14, R29, 0x3340, R28 ;  /* 0x000033401d0e7816 */ /* 0x000fe2000000001c */
[----:B------:R0:W-:Y:S01]  /*d67c0*/  STL.64 [R1+0x990], R6 ;  /* 0x0009900601007387 */ /* 0x0001e20000100a00 */
[----:B------:R-:W-:-:S02]  /*d67d0*/  PRMT R25, R57, 0x5410, R52 ;  /* 0x0000541039197816 */ /* 0x000fc40000000034 */
[----:B------:R-:W-:Y:S02]  /*d67e0*/  PRMT R5, R14, 0x5410, R10 ;  /* 0x000054100e057816 */ /* 0x000fe4000000000a */
[----:B0-----:R-:W-:Y:S01]  /*d67f0*/  IADD3 R6, P1, R3, R24, RZ ;  /* 0x0000001803067210 */ /* 0x001fe20007f3e0ff */
[----:B------:R-:W-:Y:S04]  /*d6800*/  STL [R1+0x5874], R25 ;  /* 0x0058741901007387 */ /* 0x000fe80000100800 */
[----:B------:R-:W-:Y:S01]  /*d6810*/  IMAD.X R7, R4, 0x1, R23, P1 ;  /* 0x0000000104077824 */ /* 0x000fe200008e0617 */
[----:B------:R-:W-:Y:S04]  /*d6820*/  STL [R1+0x1e40], R5 ;  /* 0x001e400501007387 */ /* 0x000fe80000100800 */
[----:B------:R0:W-:Y:S01]  /*d6830*/  STL.64 [R1+0x988], R6 ;  /* 0x0009880601007387 */ /* 0x0001e20000100a00 */
[----:B------:R-:W-:-:S03]  /*d6840*/  SHF.R.U32.HI R10, RZ, 0x8, R2 ;  /* 0x00000008ff0a7819 */ /* 0x000fc60000011602 */
[----:B------:R-:W2:Y:S04]  /*d6850*/  LDL.LU R57, [R1+0x7dc] ;  /* 0x0007dc0001397983 */ /* 0x000ea80000300800 */
[----:B------:R-:W2:Y:S01]  /*d6860*/  LDL.LU R56, [R1+0x87c] ;  /* 0x00087c0001387983 */ /* 0x000ea20000300800 */
[----:B0-----:R-:W-:-:S05]  /*d6870*/  IADD3 R6, P1, R8, R24, RZ ;  /* 0x0000001808067210 */ /* 0x001fca0007f3e0ff */
[----:B------:R-:W-:-:S05]  /*d6880*/  IMAD.X R7, R9, 0x1, R23, P1 ;  /* 0x0000000109077824 */ /* 0x000fca00008e0617 */
[----:B------:R0:W-:Y:S04]  /*d6890*/  STL.64 [R1+0x980], R6 ;  /* 0x0009800601007387 */ /* 0x0001e80000100a00 */
        /* <DEDUP_REMOVED lines=8> */
[----:B0-----:R-:W-:Y:S01]  /*d6920*/  IADD3 R6, P1, R3, R20, RZ ;  /* 0x0000001403067210 */ /* 0x001fe20007f3e0ff */
[----:B------:R-:W-:Y:S04]  /*d6930*/  STL [R1+0x2ac], R10 ;  /* 0x0002ac0a01007387 */ /* 0x000fe80000100800 */
[----:B------:R-:W-:Y:S01]  /*d6940*/  STL [R1+0x528], R5 ;  /* 0x0005280501007387 */ /* 0x000fe20000100800 */
[----:B------:R-:W-:-:S03]  /*d6950*/  IMAD.X R7, R4, 0x1, R19, P1 ;  /* 0x0000000104077824 */ /* 0x000fc600008e0613 */
[----:B------:R-:W4:Y:S04]  /*d6960*/  LDL.LU R54, [R1+0x4df0] ;  /* 0x004df00001367983 */ /* 0x000f280000300800 */
[----:B------:R0:W-:Y:S04]  /*d6970*/  STL.64 [R1+0x978], R6 ;  /* 0x0009780601007387 */ /* 0x0001e80000100a00 */
[----:B------:R-:W4:Y:S04]  /*d6980*/  LDL.LU R41, [R1+0x7cc] ;  /* 0x0007cc0001297983 */ /* 0x000f280000300800 */
[----:B------:R-:W4:Y:S04]  /*d6990*/  LDL.LU R42, [R1+0x218] ;  /* 0x00021800012a7983 */ /* 0x000f280000300800 */
[----:B------:R-:W4:Y:S01]  /*d69a0*/  LDL.LU R53, [R1+0x684] ;  /* 0x0006840001357983 */ /* 0x000f220000300800 */
[----:B0-----:R-:W-:-:S05]  /*d69b0*/  IADD3 R6, P1, R8, R20, RZ ;  /* 0x0000001408067210 */ /* 0x001fca0007f3e0ff */
[----:B------:R-:W-:-:S05]  /*d69c0*/  IMAD.X R7, R9, 0x1, R19, P1 ;  /* 0x0000000109077824 */ /* 0x000fca00008e0613 */
[----:B------:R0:W-:Y:S04]  /*d69d0*/  STL.64 [R1+0x970], R6 ;  /* 0x0009700601007387 */ /* 0x0001e80000100a00 */
[----:B------:R-:W4:Y:S04]  /*d69e0*/  LDL.LU R50, [R1+0x214] ;  /* 0x0002140001327983 */ /* 0x000f280000300800 */
[----:B------:R-:W4:Y:S01]  /*d69f0*/  LDL.LU R51, [R1+0x68c] ;  /* 0x00068c0001337983 */ /* 0x000f220000300800 */
[----:B0-----:R-:W-:-:S03]  /*d6a00*/  IADD3 R6, P1, R3, R22, RZ ;  /* 0x0000001603067210 */ /* 0x001fc60007f3e0ff */
[----:B------:R-:W4:Y:S02]  /*d6a10*/  LDL.LU R39, [R1+0x1fc] ;  /* 0x0001fc0001277983 */ /* 0x000f240000300800 */
[----:B------:R-:W-:Y:S02]  /*d6a20*/  IMAD.X R7, R4, 0x1, R21, P1 ;  /* 0x0000000104077824 */ /* 0x000fe400008e0615 */
[----:B------:R-:W4:Y:S04]  /*d6a30*/  LDL.LU R40, [R1+0x678] ;  /* 0x0006780001287983 */ /* 0x000f280000300800 */
[----:B------:R-:W4:Y:S04]  /*d6a40*/  LDL.LU R45, [R1+0x1ef0] ;  /* 0x001ef000012d7983 */ /* 0x000f280000300800 */
[----:B------:R-:W4:Y:S04]  /*d6a50*/  LDL.LU R49, [R1+0x448] ;  /* 0x0004480001317983 */ /* 0x000f280000300800 */
[----:B------:R-:W4:Y:S04]  /*d6a60*/  LDL.LU R47, [R1+0x510] ;  /* 0x00051000012f7983 */ /* 0x000f280000300800 */
[----:B------:R0:W-:Y:S02]  /*d6a70*/  STL.64 [R1+0x968], R6 ;  /* 0x0009680601007387 */ /* 0x0001e40000100a00 */
[----:B0-----:R-:W-:-:S05]  /*d6a80*/  IADD3 R6, P1, R8, R22, RZ ;  /* 0x0000001608067210 */ /* 0x001fca0007f3e0ff */
[----:B------:R-:W-:-:S05]  /*d6a90*/  IMAD.X R7, R9, 0x1, R21, P1 ;  /* 0x0000000109077824 */ /* 0x000fca00008e0615 */
[----:B------:R0:W-:Y:S02]  /*d6aa0*/  STL.64 [R1+0x960], R6 ;  /* 0x0009600601007387 */ /* 0x0001e40000100a00 */
[----:B0-----:R-:W-:-:S05]  /*d6ab0*/  IADD3 R6, P1, R8, R18, RZ ;  /* 0x0000001208067210 */ /* 0x001fca0007f3e0ff */
[----:B------:R-:W-:-:S05]  /*d6ac0*/  IMAD.X R7, R9, 0x1, R17, P1 ;  /* 0x0000000109077824 */ /* 0x000fca00008e0611 */
[----:B------:R0:W-:Y:S04]  /*d6ad0*/  STL.64 [R1+0x958], R6 ;  /* 0x0009580601007387 */ /* 0x0001e80000100a00 */
[----:B------:R-:W4:Y:S01]  /*d6ae0*/  LDL.LU R46, [R1+0x1f8] ;  /* 0x0001f800012e7983 */ /* 0x000f220000300800 */
[----:B0-----:R-:W-:-:S05]  /*d6af0*/  IADD3 R6, P1, R3, R18, RZ ;  /* 0x0000001203067210 */ /* 0x001fca0007f3e0ff */
[----:B------:R-:W-:-:S05]  /*d6b00*/  IMAD.X R7, R4, 0x1, R17, P1 ;  /* 0x0000000104077824 */ /* 0x000fca00008e0611 */
[----:B------:R-:W-:Y:S04]  /*d6b10*/  STL.64 [R1+0x950], R6 ;  /* 0x0009500601007387 */ /* 0x000fe80000100a00 */
[----:B------:R-:W4:Y:S04]  /*d6b20*/  LDL.LU R59, [R1+0x668] ;  /* 0x00066800013b7983 */ /* 0x000f280000300800 */
[----:B------:R-:W4:Y:S01]  /*d6b30*/  LDL.LU R60, [R1+0x1f4] ;  /* 0x0001f400013c7983 */ /* 0x000f220000300800 */
[----:B---3--:R-:W-:-:S05]  /*d6b40*/  LOP3.LUT R2, R2, 0xffff, RZ, 0xc0, !PT ;  /* 0x0000ffff02027812 */ /* 0x008fca00078ec0ff */
[----:B------:R4:W-:Y:S04]  /*d6b50*/  STL [R1+0x2030], R2 ;  /* 0x0020300201007387 */ /* 0x0009e80000100800 */
[----:B------:R-:W3:Y:S01]  /*d6b60*/  LDL.LU R52, [R1+0x674] ;  /* 0x0006740001347983 */ /* 0x000ee20000300800 */
[----:B--2---:R-:W-:Y:S02]  /*d6b70*/  PRMT R4, R56, 0x3340, R57 ;  /* 0x0000334038047816 */ /* 0x004fe40000000039 */
[----:B------:R-:W-:Y:S01]  /*d6b80*/  PRMT R3, R2, 0x3340, R0 ;  /* 0x0000334002037816 */ /* 0x000fe20000000000 */
[----:B------:R-:W2:Y:S03]  /*d6b90*/  LDL.LU R57, [R1+0x1d4] ;  /* 0x0001d40001397983 */ /* 0x000ea60000300800 */
[----:B------:R-:W-:Y:S01]  /*d6ba0*/  PRMT R3, R4, 0x5410, R3 ;  /* 0x0000541004037816 */ /* 0x000fe20000000003 */
[----:B------:R-:W2:Y:S01]  /*d6bb0*/  LDL.LU R56, [R1+0x65c] ;  /* 0x00065c0001387983 */ /* 0x000ea20000300800 */
[----:B----4-:R-:W-:-:S05]  /*d6bc0*/  LOP3.LUT R2, R54, 0xffff, RZ, 0xc0, !PT ;  /* 0x0000ffff36027812 */ /* 0x010fca00078ec0ff */
[----:B------:R-:W-:Y:S04]  /*d6bd0*/  STL [R1+0x203c], R2 ;  /* 0x00203c0201007387 */ /* 0x000fe80000100800 */
[----:B------:R0:W-:Y:S01]  /*d6be0*/  STL [R1+0x1ea4], R3 ;  /* 0x001ea40301007387 */ /* 0x0001e20000100800 */
[----:B------:R-:W-:Y:S02]  /*d6bf0*/  PRMT R4, R53, 0x5410, R42 ;  /* 0x0000541035047816 */ /* 0x000fe4000000002a */
[----:B0-----:R-:W-:Y:S02]  /*d6c00*/  PRMT R3, R2, 0x3340, R0 ;  /* 0x0000334002037816 */ /* 0x001fe40000000000 */
[----:B------:R-:W4:Y:S04]  /*d6c10*/  LDL.LU R2, [R1+0x514] ;  /* 0x0005140001027983 */ /* 0x000f280000300800 */
[----:B------:R-:W2:Y:S04]  /*d6c20*/  LDL.LU R54, [R1+0x400] ;  /* 0x0004000001367983 */ /* 0x000ea80000300800 */
[----:B------:R-:W2:Y:S01]  /*d6c30*/  LDL.LU R53, [R1+0x494] ;  /* 0x0004940001357983 */ /* 0x000ea20000300800 */
[----:B------:R-:W-:-:S05]  /*d6c40*/  PRMT R3, R41, 0x5410, R3 ;  /* 0x0000541029037816 */ /* 0x000fca0000000003 */
[----:B------:R0:W-:Y:S01]  /*d6c50*/  STL [R1+0x1eb4], R3 ;  /* 0x001eb40301007387 */ /* 0x0001e20000100800 */
[----:B------:R-:W-:-:S03]  /*d6c60*/  PRMT R8, R51, 0x5410, R50 ;  /* 0x0000541033087816 */ /* 0x000fc60000000032 */
[----:B------:R1:W-:Y:S01]  /*d6c70*/  STL [R1+0x5878], R4 ;  /* 0x0058780401007387 */ /* 0x0003e20000100800 */
[----:B------:R-:W-:Y:S02]  /*d6c80*/  LOP3.LUT R18, R45, 0xffff, RZ, 0xc0, !PT ;  /* 0x0000ffff2d127812 */ /* 0x000fe400078ec0ff */
[----:B------:R-:W-:Y:S02]  /*d6c90*/  LOP3.LUT R14, R49, 0xffff, RZ, 0xc0, !PT ;  /* 0x0000ffff310e7812 */ /* 0x000fe400078ec0ff */
[----:B------:R-:W-:Y:S02]  /*d6ca0*/  LOP3.LUT R17, R47, 0xffff, RZ, 0xc0, !PT ;  /* 0x0000ffff2f117812 */ /* 0x000fe400078ec0ff */
[----:B0-----:R-:W-:Y:S02]  /*d6cb0*/  PRMT R3, R14, 0x3340, R0 ;  /* 0x000033400e037816 */ /* 0x001fe40000000000 */
[----:B------:R-:W-:Y:S02]  /*d6cc0*/  PRMT R10, R18, 0x3340, R17 ;  /* 0x00003340120a7816 */ /* 0x000fe40000000011 */
[----:B------:R-:W-:-:S02]  /*d6cd0*/  PRMT R9, R40, 0x5410, R39 ;  /* 0x0000541028097816 */ /* 0x000fc40000000027 */
[----:B-1----:R-:W-:Y:S02]  /*d6ce0*/  PRMT R4, R10, 0x5410, R3 ;  /* 0x000054100a047816 */ /* 0x002fe40000000003 */
[----:B------:R-:W-:Y:S02]  /*d6cf0*/  SHF.R.U32.HI R10, RZ, 0x8, R18 ;  /* 0x00000008ff0a7819 */ /* 0x000fe40000011612 */
[----:B------:R-:W-:Y:S02]  /*d6d00*/  SHF.R.U32.HI R3, RZ, 0x8, R17 ;  /* 0x00000008ff037819 */ /* 0x000fe40000011611 */
[----:B------:R-:W-:Y:S01]  /*d6d10*/  SHF.R.U32.HI R14, RZ, 0x8, R14 ;  /* 0x00000008ff0e7819 */ /* 0x000fe2000001160e */
[----:B------:R-:W-:Y:S01]  /*d6d20*/  STL [R1+0x587c], R8 ;  /* 0x00587c0801007387 */ /* 0x000fe20000100800 */
[----:B------:R-:W-:Y:S02]  /*d6d30*/  LOP3.LUT R10, R10, 0xffff, RZ, 0xc0, !PT ;  /* 0x0000ffff0a0a7812 */ /* 0x000fe400078ec0ff */
[----:B------:R-:W-:Y:S01]  /*d6d40*/  LOP3.LUT R3, R3, 0xffff, RZ, 0xc0, !PT ;  /* 0x0000ffff03037812 */ /* 0x000fe200078ec0ff */
[----:B------:R-:W-:Y:S01]  /*d6d50*/  STL [R1+0x5880], R9 ;  /* 0x0058800901007387 */ /* 0x000fe20000100800 */
[----:B------:R-:W-:-:S03]  /*d6d60*/  LOP3.LUT R14, R14, 0xffff, RZ, 0xc0, !PT ;  /* 0x0000ffff0e0e7812 */ /* 0x000fc600078ec0ff */
[----:B------:R0:W-:Y:S02]  /*d6d70*/  STL [R1+0x1e3c], R4 ;  /* 0x001e3c0401007387 */ /* 0x0001e40000100800 */
[----:B0-----:R-:W-:Y:S02]  /*d6d80*/  PRMT R4, R10, 0x3340, R3 ;  /* 0x000033400a047816 */ /* 0x001fe40000000003 */
[----:B------:R-:W-:-:S03]  /*d6d90*/  PRMT R3, R14, 0x3340, R0 ;  /* 0x000033400e037816 */ /* 0x000fc60000000000 */
[----:B------:R-:W-:Y:S04]  /*d6da0*/  STL [R1+0x51c], R4 ;  /* 0x00051c0401007387 */ /* 0x000fe80000100800 */
[----:B------:R0:W-:Y:S04]  /*d6db0*/  STL [R1+0x2a8], R3 ;  /* 0x0002a80301007387 */ /* 0x0001e80000100800 */
[----:B------:R-:W2:Y:S04]  /*d6dc0*/  LDL.LU R43, [R1+0x1d0] ;  /* 0x0001d000012b7983 */ /* 0x000ea80000300800 */
[----:B------:R-:W2:Y:S01]  /*d6dd0*/  LDL.LU R49, [R1+0x664] ;  /* 0x0006640001317983 */ /* 0x000ea20000300800 */
[----:B------:R-:W-:-:S03]  /*d6de0*/  PRMT R10, R59, 0x5410, R46 ;  /* 0x000054103b0a7816 */ /* 0x000fc6000000002e */
[----:B------:R-:W2:Y:S01]  /*d6df0*/  LDL.LU R46, [R1+0x1b0] ;  /* 0x0001b000012e7983 */ /* 0x000ea20000300800 */
[----:B---3--:R-:W-:-:S03]  /*d6e00*/  PRMT R14, R52, 0x5410, R60 ;  /* 0x00005410340e7816 */ /* 0x008fc6000000003c */
        /* <DEDUP_REMOVED lines=8> */
[----:B----4-:R-:W-:-:S02]  /*d6e90*/  LOP3.LUT R20, R2, 0xffff, RZ, 0xc0, !PT ;  /* 0x0000ffff02147812 */ /* 0x010fc400078ec0ff */
[----:B--2---:R-:W-:Y:S02]  /*d6ea0*/  LOP3.LUT R24, R54, 0xffff, RZ, 0xc0, !PT ;  /* 0x0000ffff36187812 */ /* 0x004fe400078ec0ff */
[----:B------:R-:W-:Y:S02]  /*d6eb0*/  LOP3.LUT R19, R53, 0xffff, RZ, 0xc0, !PT ;  /* 0x0000ffff35137812 */ /* 0x000fe400078ec0ff */
[----:B0-----:R-:W-:Y:S02]  /*d6ec0*/  PRMT R3, R24, 0x3340, R0 ;  /* 0x0000334018037816 */ /* 0x001fe40000000000 */
[----:B------:R-:W-:-:S04]  /*d6ed0*/  PRMT R17, R20, 0x3340, R19 ;  /* 0x0000334014117816 */ /* 0x000fc80000000013 */
[----:B------:R-:W-:Y:S02]  /*d6ee0*/  PRMT R2, R17, 0x5410, R3 ;  /* 0x0000541011027816 */ /* 0x000fe40000000003 */
[----:B------:R-:W-:-:S03]  /*d6ef0*/  PRMT R18, R56, 0x5410, R57 ;  /* 0x0000541038127816 */ /* 0x000fc60000000039 */
[----:B------:R0:W-:Y:S04]  /*d6f00*/  STL [R1+0x1e38], R2 ;  /* 0x001e380201007387 */ /* 0x0001e80000100800 */
[----:B------:R-:W2:Y:S04]  /*d6f10*/  LDL.LU R39, [R1+0x194] ;  /* 0x0001940001277983 */ /* 0x000ea80000300800 */
[----:B------:R-:W2:Y:S04]  /*d6f20*/  LDL.LU R40, [R1+0x61c] ;  /* 0x00061c0001287983 */ /* 0x000ea80000300800 */
[----:B------:R-:W4:Y:S04]  /*d6f30*/  LDL.LU R45, [R1+0x18c] ;  /* 0x00018c00012d7983 */ /* 0x000f280000300800 */
[----:B------:R-:W4:Y:S04]  /*d6f40*/  LDL.LU R57, [R1+0x60c] ;  /* 0x00060c0001397983 */ /* 0x000f280000300800 */
[----:B------:R-:W2:Y:S04]  /*d6f50*/  LDL.LU R56, [R1+0x188] ;  /* 0x0001880001387983 */ /* 0x000ea80000300800 */
[----:B0-----:R-:W2:Y:S04]  /*d6f60*/  LDL.LU R2, [R1+0x614] ;  /* 0x0006140001027983 */ /* 0x001ea80000300800 */
[----:B------:R-:W2:Y:S04]  /*d6f70*/  LDL.LU R54, [R1+0x4ee8] ;  /* 0x004ee80001367983 */ /* 0x000ea80000300800 */
[----:B------:R-:W2:Y:S01]  /*d6f80*/  LDL.LU R53, [R1+0x4e54] ;  /* 0x004e540001357983 */ /* 0x000ea20000300800 */
        /* <DEDUP_REMOVED lines=10> */
[----:B------:R-:W-:-:S03]  /*d7030*/  PRMT R17, R49, 0x5410, R43 ;  /* 0x0000541031117816 */ /* 0x000fc6000000002b */
[----:B------:R-:W2:Y:S01]  /*d7040*/  LDL.LU R49, [R1+0x4e9c] ;  /* 0x004e9c0001317983 */ /* 0x000ea20000300800 */
[----:B---3--:R-:W-:-:S03]  /*d7050*/  PRMT R20, R60, 0x5410, R46 ;  /* 0x000054103c147816 */ /* 0x008fc6000000002e */
[----:B------:R-:W3:Y:S04]  /*d7060*/  LDL.LU R46, [R1+0x4eec] ;  /* 0x004eec00012e7983 */ /* 0x000ee80000300800 */
[----:B------:R-:W3:Y:S01]  /*d7070*/  LDL.LU R60, [R1+0x4e58] ;  /* 0x004e5800013c7983 */ /* 0x000ee20000300800 */
[----:B------:R-:W-:-:S03]  /*d7080*/  LOP3.LUT R23, R52, 0xffff, RZ, 0xc0, !PT ;  /* 0x0000ffff34177812 */ /* 0x000fc600078ec0ff */
[----:B------:R-:W3:Y:S01]  /*d7090*/  LDL.LU R52, [R1+0x4ea0] ;  /* 0x004ea00001347983 */ /* 0x000ee20000300800 */
[----:B------:R-:W-:Y:S02]  /*d70a0*/  LOP3.LUT R47, R47, 0xffff, RZ, 0xc0, !PT ;  /* 0x0000ffff2f2f7812 */ /* 0x000fe400078ec0ff */
[----:B------:R-:W-:Y:S02]  /*d70b0*/  LOP3.LUT R22, R59, 0xffff, RZ, 0xc0, !PT ;  /* 0x0000ffff3b167812 */ /* 0x000fe400078ec0ff */
[----:B0-----:R-:W-:Y:S02]  /*d70c0*/  PRMT R3, R47, 0x3340, R0 ;  /* 0x000033402f037816 */ /* 0x001fe40000000000 */
[----:B------:R-:W-:Y:S02]  /*d70d0*/  PRMT R21, R23, 0x3340, R22 ;  /* 0x0000334017157816 */ /* 0x000fe40000000016 */
[----:B------:R-:W-:Y:S02]  /*d70e0*/  SHF.R.U32.HI R23, RZ, 0x8, R23 ;  /* 0x00000008ff177819 */ /* 0x000fe40000011617 */
[----:B------:R-:W-:-:S02]  /*d70f0*/  PRMT R4, R21, 0x5410, R3 ;  /* 0x0000541015047816 */ /* 0x000fc40000000003 */
[----:B------:R-:W-:Y:S02]  /*d7100*/  SHF.R.U32.HI R21, RZ, 0x8, R22 ;  /* 0x00000008ff157819 */ /* 0x000fe40000011616 */
[----:B------:R-:W-:Y:S02]  /*d7110*/  SHF.R.U32.HI R3, RZ, 0x8, R24 ;  /* 0x00000008ff037819 */ /* 0x000fe40000011618 */
[----:B------:R-:W-:Y:S02]  /*d7120*/  LOP3.LUT R22, R23, 0xffff, RZ, 0xc0, !PT ;  /* 0x0000ffff17167812 */ /* 0x000fe400078ec0ff */
[----:B------:R-:W-:Y:S02]  /*d7130*/  LOP3.LUT R21, R21, 0xffff, RZ, 0xc0, !PT ;  /* 0x0000ffff15157812 */ /* 0x000fe400078ec0ff */
[----:B------:R-:W-:Y:S02]  /*d7140*/  LOP3.LUT R3, R3, 0xffff, RZ, 0xc0, !PT ;  /* 0x0000ffff03037812 */ /* 0x000fe400078ec0ff */
[----:B------:R-:W-:-:S02]  /*d7150*/  PRMT R59, R22, 0x3340, R21 ;  /* 0x00003340163b7816 */ /* 0x000fc40000000015 */
[----:B------:R-:W-:Y:S01]  /*d7160*/  PRMT R3, R3, 0x3340, R0 ;  /* 0x0000334003037816 */ /* 0x000fe20000000000 */
[----:B------:R-:W-:Y:S04]  /*d7170*/  STL [R1+0x5824], R47 ;  /* 0x0058242f01007387 */ /* 0x000fe80000100800 */
[----:B------:R-:W-:Y:S04]  /*d7180*/  STL [R1+0x1e34], R4 ;  /* 0x001e340401007387 */ /* 0x000fe80000100800 */
[----:B------:R-:W-:Y:S04]  /*d7190*/  STL [R1+0x56c0], R59 ;  /* 0x0056c03b01007387 */ /* 0x000fe80000100800 */
[----:B------:R0:W-:Y:S01]  /*d71a0*/  STL [R1+0x2a0], R3 ;  /* 0x0002a00301007387 */ /* 0x0001e20000100800 */
[----:B----4-:R-:W-:-:S03]  /*d71b0*/  PRMT R28, R57, 0x5410, R45 ;  /* 0x00005410391c7816 */ /* 0x010fc6000000002d */
[----:B------:R-:W4:Y:S01]  /*d71c0*/  LDL.LU R57, [R1+0x184] ;  /* 0x0001840001397983 */ /* 0x000f220000300800 */
[----:B--2---:R-:W-:-:S03]  /*d71d0*/  PRMT R23, R2, 0x5410, R56 ;  /* 0x0000541002177816 */ /* 0x004fc60000000038 */
[----:B------:R-:W4:Y:S01]  /*d71e0*/  LDL.LU R56, [R1+0x608] ;  /* 0x0006080001387983 */ /* 0x000f220000300800 */
[----:B------:R-:W-:-:S03]  /*d71f0*/  LOP3.LUT R33, R54, 0xffff, RZ, 0xc0, !PT ;  /* 0x0000ffff36217812 */ /* 0x000fc600078ec0ff */
[----:B------:R-:W2:Y:S01]  /*d7200*/  LDL.LU R54, [R1+0x17c] ;  /* 0x00017c0001367983 */ /* 0x000ea20000300800 */
[----:B------:R-:W-:-:S03]  /*d7210*/  LOP3.LUT R2, R53, 0xffff, RZ, 0xc0, !PT ;  /* 0x0000ffff35027812 */ /* 0x000fc600078ec0ff */
[----:B------:R-:W2:Y:S01]  /*d7220*/  LDL.LU R53, [R1+0x610] ;  /* 0x0006100001357983 */ /* 0x000ea20000300800 */
[----:B0-----:R-:W-:Y:S02]  /*d7230*/  PRMT R3, R2, 0x3340, R0 ;  /* 0x0000334002037816 */ /* 0x001fe40000000000 */
[----:B------:R-:W-:Y:S02]  /*d7240*/  PRMT R19, R42, 0x5410, R41 ;  /* 0x000054102a137816 */ /* 0x000fe40000000029 */
[----:B------:R-:W-:-:S04]  /*d7250*/  LOP3.LUT R30, R49, 0xffff, RZ, 0xc0, !PT ;  /* 0x0000ffff311e7812 */ /* 0x000fc800078ec0ff */
[----:B------:R-:W-:-:S04]  /*d7260*/  PRMT R24, R33, 0x3340, R30 ;  /* 0x0000334021187816 */ /* 0x000fc8000000001e */
[----:B------:R-:W-:-:S05]  /*d7270*/  PRMT R4, R24, 0x5410, R3 ;  /* 0x0000541018047816 */ /* 0x000fca0000000003 */
[----:B------:R-:W-:Y:S04]  /*d7280*/  STL [R1+0x1e30], R4 ;  /* 0x001e300401007387 */ /* 0x000fe80000100800 */
[----:B------:R-:W2:Y:S04]  /*d7290*/  LDL.LU R6, [R1+0x178] ;  /* 0x0001780001067983 */ /* 0x000ea80000300800 */
[----:B------:R-:W2:Y:S01]  /*d72a0*/  LDL.LU R11, [R1+0x5dc] ;  /* 0x0005dc00010b7983 */ /* 0x000ea20000300800 */
[----:B------:R-:W-:Y:S02]  /*d72b0*/  PRMT R21, R51, 0x5410, R50 ;  /* 0x0000541033157816 */ /* 0x000fe40000000032 */
[----:B------:R-:W-:-:S02]  /*d72c0*/  PRMT R22, R40, 0x5410, R39 ;  /* 0x0000541028167816 */ /* 0x000fc40000000027 */
[----:B---3--:R-:W-:Y:S02]  /*d72d0*/  LOP3.LUT R32, R46, 0xffff, RZ, 0xc0, !PT ;  /* 0x0000ffff2e207812 */ /* 0x008fe400078ec0ff */
[----:B------:R-:W-:-:S04]  /*d72e0*/  LOP3.LUT R34, R60, 0xffff, RZ, 0xc0, !PT ;  /* 0x0000ffff3c227812 */ /* 0x000fc800078ec0ff */
[----:B------:R-:W-:Y:S02]  /*d72f0*/  PRMT R3, R34, 0x3340, R0 ;  /* 0x0000334022037816 */ /* 0x000fe40000000000 */
[----:B------:R-:W-:-:S04]  /*d7300*/  LOP3.LUT R29, R52, 0xffff, RZ, 0xc0, !PT ;  /* 0x0000ffff341d7812 */ /* 0x000fc800078ec0ff */
[----:B------:R-:W-:-:S04]  /*d7310*/  PRMT R24, R32, 0x3340, R29 ;  /* 0x0000334020187816 */ /* 0x000fc8000000001d */
[----:B------:R-:W-:-:S05]  /*d7320*/  PRMT R3, R24, 0x5410, R3 ;  /* 0x0000541018037816 */ /* 0x000fca0000000003 */
[----:B------:R0:W-:Y:S04]  /*d7330*/  STL [R1+0x1e2c], R3 ;  /* 0x001e2c0301007387 */ /* 0x0001e80000100800 */
[----:B------:R-:W3:Y:S04]  /*d7340*/  LDL.LU R7, [R1+0x174] ;  /* 0x0001740001077983 */ /* 0x000ee80000300800 */
[----:B------:R-:W3:Y:S04]  /*d7350*/  LDL.LU R12, [R1+0x5e0] ;  /* 0x0005e000010c7983 */ /* 0x000ee80000300800 */
[----:B------:R-:W3:Y:S04]  /*d7360*/  LDL.LU R16, [R1+0x170] ;  /* 0x0001700001107983 */ /* 0x000ee80000300800 */
[----:B------:R-:W3:Y:S04]  /*d7370*/  LDL.LU R38, [R1+0x5cc] ;  /* 0x0005cc0001267983 */ /* 0x000ee80000300800 */
[----:B------:R-:W3:Y:S01]  /*d7380*/  LDL.LU R43, [R1+0x4ec4] ;  /* 0x004ec400012b7983 */ /* 0x000ee20000300800 */
[----:B------:R-:W-:-:S03]  /*d7390*/  SHF.R.U32.HI R24, RZ, 0x8, R33 ;  /* 0x00000008ff187819 */ /* 0x000fc60000011621 */
[----:B------:R-:W3:Y:S01]  /*d73a0*/  LDL.LU R41, [R1+0x4e44] ;  /* 0x004e440001297983 */ /* 0x000ee20000300800 */
[----:B0-----:R-:W-:-:S03]  /*d73b0*/  SHF.R.U32.HI R3, RZ, 0x8, R30 ;  /* 0x00000008ff037819 */ /* 0x001fc6000001161e */
[----:B------:R-:W3:Y:S01]  /*d73c0*/  LDL.LU R42, [R1+0x4e88] ;  /* 0x004e8800012a7983 */ /* 0x000ee20000300800 */
[----:B------:R-:W-:Y:S02]  /*d73d0*/  SHF.R.U32.HI R32, RZ, 0x8, R32 ;  /* 0x00000008ff207819 */ /* 0x000fe40000011620 */
[----:B------:R-:W-:Y:S02]  /*d73e0*/  SHF.R.U32.HI R29, RZ, 0x8, R29 ;  /* 0x00000008ff1d7819 */ /* 0x000fe4000001161d */
[----:B------:R-:W-:Y:S02]  /*d73f0*/  LOP3.LUT R24, R24, 0xffff, RZ, 0xc0, !PT ;  /* 0x0000ffff18187812 */ /* 0x000fe400078ec0ff */
[----:B------:R-:W-:Y:S02]  /*d7400*/  LOP3.LUT R3, R3, 0xffff, RZ, 0xc0, !PT ;  /* 0x0000ffff03037812 */ /* 0x000fe400078ec0ff */
[----:B------:R-:W-:Y:S02]  /*d7410*/  LOP3.LUT R30, R32, 0xffff, RZ, 0xc0, !PT ;  /* 0x0000ffff201e7812 */ /* 0x000fe400078ec0ff */
[----:B------:R-:W-:-:S02]  /*d7420*/  LOP3.LUT R29, R29, 0xffff, RZ, 0xc0, !PT ;  /* 0x0000ffff1d1d7812 */ /* 0x000fc400078ec0ff */
[----:B------:R-:W-:Y:S02]  /*d7430*/  PRMT R4, R24, 0x3340, R3 ;  /* 0x0000334018047816 */ /* 0x000fe40000000003 */
[----:B------:R-:W-:-:S03]  /*d7440*/  PRMT R3, R30, 0x3340, R29 ;  /* 0x000033401e037816 */ /* 0x000fc6000000001d */
[----:B------:R-:W-:Y:S04]  /*d7450*/  STL [R1+0x50c], R4 ;  /* 0x00050c0401007387 */ /* 0x000fe80000100800 */
        /* <DEDUP_REMOVED lines=9> */
[----:B----4-:R-:W-:-:S02]  /*d74f0*/  PRMT R24, R56, 0x5410, R57 ;  /* 0x0000541038187816 */ /* 0x010fc40000000039 */
[----:B------:R-:W-:Y:S01]  /*d7500*/  SHF.R.U32.HI R30, RZ, 0x8, R2 ;  /* 0x00000008ff1e7819 */ /* 0x000fe20000011602 */
[----:B------:R-:W4:Y:S04]  /*d7510*/  LDL.LU R52, [R1+0x508c] ;  /* 0x00508c0001347983 */ /* 0x000f280000300800 */
[----:B------:R-:W4:Y:S04]  /*d7520*/  LDL.LU R56, [R1+0x4fc0] ;  /* 0x004fc00001387983 */ /* 0x000f280000300800 */
[----:B------:R-:W4:Y:S01]  /*d7530*/  LDL.LU R2, [R1+0x5048] ;  /* 0x0050480001027983 */ /* 0x000f220000300800 */
[----:B--2---:R-:W-:-:S03]  /*d7540*/  PRMT R29, R53, 0x5410, R54 ;  /* 0x00005410351d7816 */ /* 0x004fc60000000036 */
[----:B------:R-:W2:Y:S04]  /*d7550*/  LDL.LU R57, [R1+0x4ed8] ;  /* 0x004ed80001397983 */ /* 0x000ea80000300800 */
[----:B------:R-:W2:Y:S04]  /*d7560*/  LDL.LU R54, [R1+0x4e4c] ;  /* 0x004e4c0001367983 */ /* 0x000ea80000300800 */
[----:B------:R-:W2:Y:S01]  /*d7570*/  LDL.LU R53, [R1+0x4e90] ;  /* 0x004e900001357983 */ /* 0x000ea20000300800 */
[----:B0-----:R-:W-:-:S04]  /*d7580*/  SHF.R.U32.HI R3, RZ, 0x8, R34 ;  /* 0x00000008ff037819 */ /* 0x001fc80000011622 */
[----:B------:R-:W-:Y:S02]  /*d7590*/  LOP3.LUT R3, R3, 0xffff, RZ, 0xc0, !PT ;  /* 0x0000ffff03037812 */ /* 0x000fe400078ec0ff */
[----:B------:R-:W-:Y:S02]  /*d75a0*/  LOP3.LUT R30, R30, 0xffff, RZ, 0xc0, !PT ;  /* 0x0000ffff1e1e7812 */ /* 0x000fe400078ec0ff */
[--C-:B------:R-:W-:Y:S02]  /*d75b0*/  PRMT R4, R3, 0x3340, R0.reuse ;  /* 0x0000334003047816 */ /* 0x100fe40000000000 */
[----:B------:R-:W-:Y:S02]  /*d75c0*/  PRMT R3, R30, 0x3340, R0 ;  /* 0x000033401e037816 */ /* 0x000fe40000000000 */
[----:B------:R-:W-:Y:S01]  /*d75d0*/  PRMT R30, R11, 0x5410, R6 ;  /* 0x000054100b1e7816 */ /* 0x000fe20000000006 */
[----:B------:R0:W-:Y:S04]  /*d75e0*/  STL [R1+0x29c], R4 ;  /* 0x00029c0401007387 */ /* 0x0001e80000100800 */
[----:B------:R1:W-:Y:S01]  /*d75f0*/  STL [R1+0x298], R3 ;  /* 0x0002980301007387 */ /* 0x0003e20000100800 */
[----:B---3--:R-:W-:-:S02]  /*d7600*/  PRMT R32, R12, 0x5410, R7 ;  /* 0x000054100c207816 */ /* 0x008fc40000000007 */
[----:B------:R-:W-:Y:S02]  /*d7610*/  LOP3.LUT R6, R43, 0xffff, RZ, 0xc0, !PT ;  /* 0x0000ffff2b067812 */ /* 0x000fe400078ec0ff */
[----:B0-----:R-:W-:Y:S02]  /*d7620*/  LOP3.LUT R4, R41, 0xffff, RZ, 0xc0, !PT ;  /* 0x0000ffff29047812 */ /* 0x001fe400078ec0ff */
[----:B------:R-:W-:Y:S02]  /*d7630*/  LOP3.LUT R5, R42, 0xffff, RZ, 0xc0, !PT ;  /* 0x0000ffff2a057812 */ /* 0x000fe400078ec0ff */
[----:B-1----:R-:W-:Y:S02]  /*d7640*/  PRMT R3, R4, 0x3340, R0 ;  /* 0x0000334004037816 */ /* 0x002fe40000000000 */
[----:B------:R-:W-:Y:S02]  /*d7650*/  PRMT R33, R6, 0x3340, R5 ;  /* 0x0000334006217816 */ /* 0x000fe40000000005 */
[----:B------:R-:W-:-:S02]  /*d7660*/  SHF.R.U32.HI R4, RZ, 0x8, R4 ;  /* 0x00000008ff047819 */ /* 0x000fc40000011604 */
[----:B------:R-:W-:Y:S02]  /*d7670*/  PRMT R7, R33, 0x5410, R3 ;  /* 0x0000541021077816 */ /* 0x000fe40000000003 */
[----:B------:R-:W-:Y:S02]  /*d7680*/  SHF.R.U32.HI R33, RZ, 0x8, R6 ;  /* 0x00000008ff217819 */ /* 0x000fe40000011606 */
[----:B------:R-:W-:Y:S02]  /*d7690*/  SHF.R.U32.HI R3, RZ, 0x8, R5 ;  /* 0x00000008ff037819 */ /* 0x000fe40000011605 */
[----:B------:R-:W-:Y:S02]  /*d76a0*/  LOP3.LUT R33, R33, 0xffff, RZ, 0xc0, !PT ;  /* 0x0000ffff21217812 */ /* 0x000fe400078ec0ff */
[----:B------:R-:W-:Y:S02]  /*d76b0*/  LOP3.LUT R3, R3, 0xffff, RZ, 0xc0, !PT ;  /* 0x0000ffff03037812 */ /* 0x000fe400078ec0ff */
[----:B------:R-:W-:-:S02]  /*d76c0*/  LOP3.LUT R4, R4, 0xffff, RZ, 0xc0, !PT ;  /* 0x0000ffff04047812 */ /* 0x000fc400078ec0ff */
[----:B------:R-:W-:Y:S02]  /*d76d0*/  PRMT R5, R33, 0x3340, R3 ;  /* 0x0000334021057816 */ /* 0x000fe40000000003 */
[----:B------:R-:W-:Y:S01]  /*d76e0*/  PRMT R3, R4, 0x3340, R0 ;  /* 0x0000334004037816 */ /* 0x000fe20000000000 */
[----:B------:R-:W-:Y:S04]  /*d76f0*/  STL [R1+0x1e28], R7 ;  /* 0x001e280701007387 */ /* 0x000fe80000100800 */
[----:B------:R0:W-:Y:S04]  /*d7700*/  STL [R1+0x4fc], R5 ;  /* 0x0004fc0501007387 */ /* 0x0001e80000100800 */
[----:B------:R1:W-:Y:S01]  /*d7710*/  STL [R1+0x294], R3 ;  /* 0x0002940301007387 */ /* 0x0003e20000100800 */
[----:B------:R-:W-:-:S02]  /*d7720*/  PRMT R4, R40, 0x5410, R39 ;  /* 0x0000541028047816 */ /* 0x000fc40000000027 */
[----:B0-----:R-:W-:-:S03]  /*d7730*/  PRMT R5, R49, 0x5410, R45 ;  /* 0x0000541031057816 */ /* 0x001fc6000000002d */
[----:B------:R-:W-:Y:S01]  /*d7740*/  STL [R1+0x50], R4 ;  /* 0x0000500401007387 */ /* 0x000fe20000100800 */
[----:B-1----:R-:W-:-:S03]  /*d7750*/  PRMT R3, R60, 0x5410, R46 ;  /* 0x000054103c037816 */ /* 0x002fc6000000002e */
[----:B------:R4:W-:Y:S04]  /*d7760*/  STL [R1+0x5c], R5 ;  /* 0x00005c0501007387 */ /* 0x0009e80000100800 */
[----:B------:R0:W-:Y:S01]  /*d7770*/  STL [R1+0x6c], R3 ;  /* 0x00006c0301007387 */ /* 0x0001e20000100800 */
[----:B----4-:R-:W-:Y:S02]  /*d7780*/  LOP3.LUT R5, R56, 0xffff, RZ, 0xc0, !PT ;  /* 0x0000ffff38057812 */ /* 0x010fe400078ec0ff */
[----:B------:R-:W-:Y:S01]  /*d7790*/  LOP3.LUT R8, R2, 0xffff, RZ, 0xc0, !PT ;  /* 0x0000ffff02087812 */ /* 0x000fe200078ec0ff */
[----:B------:R-:W3:Y:S04]  /*d77a0*/  LDL.LU R56, [R1+0x16c] ;  /* 0x00016c0001387983 */ /* 0x000ee80000300800 */
[----:B------:R-:W3:Y:S04]  /*d77b0*/  LDL.LU R2, [R1+0x5b8] ;  /* 0x0005b80001027983 */ /* 0x000ee80000300800 */
[----:B------:R-:W4:Y:S04]  /*d77c0*/  LDL.LU R39, [R1+0x68] ;  /* 0x0000680001277983 */ /* 0x000f280000300800 */
[----:B------:R-:W4:Y:S01]  /*d77d0*/  LDL.LU R40, [R1+0x290] ;  /* 0x0002900001287983 */ /* 0x000f220000300800 */
[----:B--2---:R-:W-:-:S03]  /*d77e0*/  LOP3.LUT R6, R54, 0xffff, RZ, 0xc0, !PT ;  /* 0x0000ffff36067812 */ /* 0x004fc600078ec0ff */
[----:B------:R-:W2:Y:S01]  /*d77f0*/  LDL.LU R49, [R1+0x168] ;  /* 0x0001680001317983 */ /* 0x000ea20000300800 */
[----:B------:R-:W-:-:S03]  /*d7800*/  LOP3.LUT R9, R53, 0xffff, RZ, 0xc0, !PT ;  /* 0x0000ffff35097812 */ /* 0x000fc600078ec0ff */
[----:B------:R-:W2:Y:S04]  /*d7810*/  LDL.LU R46, [R1+0x5b0] ;  /* 0x0005b000012e7983 */ /* 0x000ea80000300800 */
[----:B------:R-:W2:Y:S04]  /*d7820*/  LDL.LU R60, [R1+0x50a4] ;  /* 0x0050a400013c7983 */ /* 0x000ea80000300800 */
[----:B------:R-:W2:Y:S04]  /*d7830*/  LDL.LU R54, [R1+0x4fd4] ;  /* 0x004fd40001367983 */ /* 0x000ea80000300800 */
[----:B------:R-:W2:Y:S01]  /*d7840*/  LDL.LU R53, [R1+0x5054] ;  /* 0x0050540001357983 */ /* 0x000ea20000300800 */
[----:B------:R-:W-:-:S02]  /*d7850*/  LOP3.LUT R4, R52, 0xffff, RZ, 0xc0, !PT ;  /* 0x0000ffff34047812 */ /* 0x000fc400078ec0ff */
[----:B0-----:R-:W-:Y:S02]  /*d7860*/  PRMT R3, R5, 0x3340, R0 ;  /* 0x0000334005037816 */ /* 0x001fe40000000000 */
[----:B------:R-:W-:Y:S02]  /*d7870*/  PRMT R11, R4, 0x3340, R8 ;  /* 0x00003340040b7816 */ /* 0x000fe40000000008 */
[----:B------:R-:W-:Y:S02]  /*d7880*/  LOP3.LUT R7, R57, 0xffff, RZ, 0xc0, !PT ;  /* 0x0000ffff39077812 */ /* 0x000fe400078ec0ff */
[----:B------:R-:W-:Y:S01]  /*d7890*/  PRMT R11, R11, 0x5410, R3 ;  /* 0x000054100b0b7816 */ /* 0x000fe20000000003 */
[----:B------:R-:W-:Y:S01]  /*d78a0*/  STL [R1+0x5828], R6 ;  /* 0x0058280601007387 */ /* 0x000fe20000100800 */
[----:B------:R-:W-:-:S03]  /*d78b0*/  PRMT R3, R6, 0x3340, R0 ;  /* 0x0000334006037816 */ /* 0x000fc60000000000 */
[----:B------:R0:W-:Y:S02]  /*d78c0*/  STL [R1+0x1e18], R11 ;  /* 0x001e180b01007387 */ /* 0x0001e40000100800 */
[----:B0-----:R-:W-:-:S04]  /*d78d0*/  PRMT R11, R7, 0x3340, R9 ;  /* 0x00003340070b7816 */ /* 0x001fc80000000009 */
[----:B------:R-:W-:Y:S02]  /*d78e0*/  PRMT R6, R11, 0x5410, R3 ;  /* 0x000054100b067816 */ /* 0x000fe40000000003 */
[----:B------:R-:W-:Y:S02]  /*d78f0*/  SHF.R.U32.HI R7, RZ, 0x8, R7 ;  /* 0x00000008ff077819 */ /* 0x000fe40000011607 */
[----:B------:R-:W-:Y:S01]  /*d7900*/  SHF.R.U32.HI R3, RZ, 0x8, R9 ;  /* 0x00000008ff037819 */ /* 0x000fe20000011609 */
[----:B------:R0:W-:Y:S01]  /*d7910*/  STL [R1+0x1e1c], R6 ;  /* 0x001e1c0601007387 */ /* 0x0001e20000100800 */
[----:B------:R-:W-:Y:S02]  /*d7920*/  SHF.R.U32.HI R4, RZ, 0x8, R4 ;  /* 0x00000008ff047819 */ /* 0x000fe40000011604 */
[----:B------:R-:W-:Y:S01]  /*d7930*/  LOP3.LUT R7, R7, 0xffff, RZ, 0xc0, !PT ;  /* 0x0000ffff07077812 */ /* 0x000fe200078ec0ff */
[----:B------:R-:W2:Y:S01]  /*d7940*/  LDL.LU R52, [R1+0x78] ;  /* 0x0000780001347983 */ /* 0x000ea20000300800 */
[----:B------:R-:W-:-:S02]  /*d7950*/  LOP3.LUT R3, R3, 0xffff, RZ, 0xc0, !PT ;  /* 0x0000ffff03037812 */ /* 0x000fc400078ec0ff */
[----:B0-----:R-:W-:Y:S01]  /*d7960*/  SHF.R.U32.HI R6, RZ, 0x8, R8 ;  /* 0x00000008ff067819 */ /* 0x001fe20000011608 */
[----:B------:R-:W2:Y:S01]  /*d7970*/  LDL.LU R57, [R1+0x5ac] ;  /* 0x0005ac0001397983 */ /* 0x000ea20000300800 */
[----:B------:R-:W-:Y:S02]  /*d7980*/  LOP3.LUT R4, R4, 0xffff, RZ, 0xc0, !PT ;  /* 0x0000ffff04047812 */ /* 0x000fe400078ec0ff */
[----:B------:R-:W-:Y:S02]  /*d7990*/  LOP3.LUT R6, R6, 0xffff, RZ, 0xc0, !PT ;  /* 0x0000ffff06067812 */ /* 0x000fe400078ec0ff */
[----:B------:R-:W-:Y:S02]  /*d79a0*/  PRMT R45, R7, 0x3340, R3 ;  /* 0x00003340072d7816 */ /* 0x000fe40000000003 */
[----:B------:R-:W-:-:S03]  /*d79b0*/  PRMT R3, R4, 0x3340, R6 ;  /* 0x0000334004037816 */ /* 0x000fc60000000006 */
[----:B------:R-:W-:Y:S04]  /*d79c0*/  STL [R1+0x56c4], R45 ;  /* 0x0056c42d01007387 */ /* 0x000fe80000100800 */
[----:B------:R-:W2:Y:S01]  /*d79d0*/  LDL.LU R43, [R1+0x74] ;  /* 0x00007400012b7983 */ /* 0x000ea20000300800 */
[----:B------:R-:W-:-:S03]  /*d79e0*/  PRMT R33, R51, 0x5410, R50 ;  /* 0x0000541033217816 */ /* 0x000fc60000000032 */
[----:B------:R-:W-:Y:S04]  /*d79f0*/  STL [R1+0x4f4], R3 ;  /* 0x0004f40301007387 */ /* 0x000fe80000100800 */
[----:B------:R-:W2:Y:S01]  /*d7a00*/  LDL.LU R41, [R1+0x5a8] ;  /* 0x0005a80001297983 */ /* 0x000ea20000300800 */
[----:B---3--:R-:W-:-:S05]  /*d7a10*/  PRMT R2, R2, 0x5410, R56 ;  /* 0x0000541002027816 */ /* 0x008fca0000000038 */
[----:B------:R0:W-:Y:S04]  /*d7a20*/  STL [R1+0x58], R2 ;  /* 0x0000580201007387 */ /* 0x0001e80000100800 */
[----:B------:R-:W3:Y:S04]  /*d7a30*/  LDL.LU R42, [R1+0x80] ;  /* 0x00008000012a7983 */ /* 0x000ee80000300800 */
[----:B------:R-:W3:Y:S04]  /*d7a40*/  LDL.LU R50, [R1+0x28c] ;  /* 0x00028c0001327983 */ /* 0x000ee80000300800 */
[----:B------:R-:W3:Y:S04]  /*d7a50*/  LDL.LU R51, [R1+0x507c] ;  /* 0x00507c0001337983 */ /* 0x000ee80000300800 */
[----:B------:R-:W3:Y:S04]  /*d7a60*/  LDL.LU R56, [R1+0x4fb4] ;  /* 0x004fb40001387983 */ /* 0x000ee80000300800 */
[----:B0-----:R-:W3:Y:S01]  /*d7a70*/  LDL.LU R2, [R1+0x5038] ;  /* 0x0050380001027983 */ /* 0x001ee20000300800 */
[----:B----4-:R-:W-:-:S02]  /*d7a80*/  PRMT R4, R40, 0x5410, R39 ;  /* 0x0000541028047816 */ /* 0x010fc40000000027 */
[----:B--2---:R-:W-:Y:S02]  /*d7a90*/  PRMT R3, R46, 0x5410, R49 ;  /* 0x000054102e037816 */ /* 0x004fe40000000031 */
[----:B------:R-:W-:Y:S01]  /*d7aa0*/  LOP3.LUT R6, R60, 0xffff, RZ, 0xc0, !PT ;  /* 0x0000ffff3c067812 */ /* 0x000fe200078ec0ff */
[----:B------:R0:W-:Y:S01]  /*d7ab0*/  STL [R1+0x68], R4 ;  /* 0x0000680401007387 */ /* 0x0001e20000100800 */
[----:B------:R-:W-:-:S03]  /*d7ac0*/  LOP3.LUT R7, R53, 0xffff, RZ, 0xc0, !PT ;  /* 0x0000ffff35077812 */ /* 0x000fc600078ec0ff */
[----:B------:R1:W-:Y:S01]  /*d7ad0*/  STL [R1+0x89c], R3 ;  /* 0x00089c0301007387 */ /* 0x0003e20000100800 */
[----:B------:R-:W-:Y:S02]  /*d7ae0*/  PRMT R8, R6, 0x3340, R7 ;  /* 0x0000334006087816 */ /* 0x000fe40000000007 */
[----:B0-----:R-:W-:-:S04]  /*d7af0*/  LOP3.LUT R4, R54, 0xffff, RZ, 0xc0, !PT ;  /* 0x0000ffff36047812 */ /* 0x001fc800078ec0ff */
[----:B-1----:R-:W-:-:S04]  /*d7b00*/  PRMT R3, R4, 0x3340, R0 ;  /* 0x0000334004037816 */ /* 0x002fc80000000000 */
[----:B------:R-:W-:-:S05]  /*d7b10*/  PRMT R8, R8, 0x5410, R3 ;  /* 0x0000541008087816 */ /* 0x000fca0000000003 */
[----:B------:R-:W-:Y:S04]  /*d7b20*/  STL [R1+0x1e0c], R8 ;  /* 0x001e0c0801007387 */ /* 0x000fe80000100800 */
[----:B------:R-:W2:Y:S04]  /*d7b30*/  LDL.LU R54, [R1+0x84] ;  /* 0x0000840001367983 */ /* 0x000ea80000300800 */
[----:B------:R-:W2:Y:S01]  /*d7b40*/  LDL.LU R53, [R1+0x5a4] ;  /* 0x0005a40001357983 */ /* 0x000ea20000300800 */
        /* <DEDUP_REMOVED lines=8> */
[----:B------:R-:W-:Y:S01]  /*d7bd0*/  PRMT R3, R57, 0x5410, R52 ;  /* 0x0000541039037816 */ /* 0x000fe20000000034 */
[----:B------:R0:W-:Y:S04]  /*d7be0*/  STL [R1+0x4ec], R6 ;  /* 0x0004ec0601007387 */ /* 0x0001e80000100800 */
[----:B------:R-:W4:Y:S04]  /*d7bf0*/  LDL.LU R39, [R1+0x90] ;  /* 0x0000900001277983 */ /* 0x000f280000300800 */
[----:B------:R-:W-:Y:S04]  /*d7c00*/  STL [R1+0x290], R4 ;  /* 0x0002900401007387 */ /* 0x000fe80000100800 */
[----:B------:R-:W4:Y:S04]  /*d7c10*/  LDL.LU R40, [R1+0x288] ;  /* 0x0002880001287983 */ /* 0x000f280000300800 */
[----:B------:R3:W-:Y:S04]  /*d7c20*/  STL [R1+0x78], R3 ;  /* 0x0000780301007387 */ /* 0x0007e80000100800 */
[----:B------:R-:W4:Y:S04]  /*d7c30*/  LDL.LU R49, [R1+0x88] ;  /* 0x0000880001317983 */ /* 0x000f280000300800 */
[----:B------:R-:W4:Y:S04]  /*d7c40*/  LDL.LU R46, [R1+0x4e0] ;  /* 0x0004e000012e7983 */ /* 0x000f280000300800 */
[----:B------:R-:W4:Y:S04]  /*d7c50*/  LDL.LU R60, [R1+0x51d0] ;  /* 0x0051d000013c7983 */ /* 0x000f280000300800 */
[----:B------:R-:W4:Y:S01]  /*d7c60*/  LDL.LU R52, [R1+0x5180] ;  /* 0x0051800001347983 */ /* 0x000f220000300800 */
[----:B0-----:R-:W-:-:S03]  /*d7c70*/  PRMT R6, R41, 0x5410, R43 ;  /* 0x0000541029067816 */ /* 0x001fc6000000002b */
[----:B------:R-:W4:Y:S04]  /*d7c80*/  LDL.LU R57, [R1+0x5194] ;  /* 0x0051940001397983 */ /* 0x000f280000300800 */
[----:B------:R-:W-:Y:S01]  /*d7c90*/  STL [R1+0x74], R6 ;  /* 0x0000740601007387 */ /* 0x000fe20000100800 */
[----:B---3--:R-:W-:Y:S02]  /*d7ca0*/  PRMT R3, R50, 0x5410, R42 ;  /* 0x0000541032037816 */ /* 0x008fe4000000002a */
[----:B------:R-:W-:-:S03]  /*d7cb0*/  LOP3.LUT R4, R51, 0xffff, RZ, 0xc0, !PT ;  /* 0x0000ffff33047812 */ /* 0x000fc600078ec0ff */
[----:B------:R0:W-:Y:S01]  /*d7cc0*/  STL [R1+0x80], R3 ;  /* 0x0000800301007387 */ /* 0x0001e20000100800 */
[----:B------:R-:W-:Y:S02]  /*d7cd0*/  LOP3.LUT R7, R56, 0xffff, RZ, 0xc0, !PT ;  /* 0x0000ffff38077812 */ /* 0x000fe400078ec0ff */
[----:B------:R-:W-:Y:S02]  /*d7ce0*/  LOP3.LUT R2, R2, 0xffff, RZ, 0xc0, !PT ;  /* 0x0000ffff02027812 */ /* 0x000fe400078ec0ff */
[----:B0-----:R-:W-:Y:S02]  /*d7cf0*/  PRMT R3, R7, 0x3340, R0 ;  /* 0x0000334007037816 */ /* 0x001fe40000000000 */
[----:B------:R-:W-:-:S04]  /*d7d00*/  PRMT R6, R4, 0x3340, R2 ;  /* 0x0000334004067816 */ /* 0x000fc80000000002 */
[----:B------:R-:W-:Y:S02]  /*d7d10*/  PRMT R6, R6, 0x5410, R3 ;  /* 0x0000541006067816 */ /* 0x000fe40000000003 */
[----:B------:R-:W-:Y:S02]  /*d7d20*/  SHF.R.U32.HI R3, RZ, 0x8, R5 ;  /* 0x00000008ff037819 */ /* 0x000fe40000011605 */
[----:B------:R-:W-:Y:S01]  /*d7d30*/  SHF.R.U32.HI R5, RZ, 0x8, R2 ;  /* 0x00000008ff057819 */ /* 0x000fe20000011602 */
[----:B------:R0:W-:Y:S01]  /*d7d40*/  STL [R1+0x1e08], R6 ;  /* 0x001e080601007387 */ /* 0x0001e20000100800 */
[----:B------:R-:W-:-:S03]  /*d7d50*/  SHF.R.U32.HI R4, RZ, 0x8, R4 ;  /* 0x00000008ff047819 */ /* 0x000fc60000011604 */
[----:B------:R-:W3:Y:S01]  /*d7d60*/  LDL.LU R56, [R1+0x94] ;  /* 0x0000940001387983 */ /* 0x000ee20000300800 */
[----:B------:R-:W-:-:S03]  /*d7d70*/  LOP3.LUT R3, R3, 0xffff, RZ, 0xc0, !PT ;  /* 0x0000ffff03037812 */ /* 0x000fc600078ec0ff */
[----:B------:R-:W3:Y:S01]  /*d7d80*/  LDL.LU R2, [R1+0x5a0] ;  /* 0x0005a00001027983 */ /* 0x000ee20000300800 */
[----:B------:R-:W-:Y:S02]  /*d7d90*/  LOP3.LUT R4, R4, 0xffff, RZ, 0xc0, !PT ;  /* 0x0000ffff04047812 */ /* 0x000fe400078ec0ff */
[----:B------:R-:W-:Y:S02]  /*d7da0*/  LOP3.LUT R5, R5, 0xffff, RZ, 0xc0, !PT ;  /* 0x0000ffff05057812 */ /* 0x000fe400078ec0ff */
[----:B0-----:R-:W-:Y:S02]  /*d7db0*/  PRMT R6, R3, 0x3340, R0 ;  /* 0x0000334003067816 */ /* 0x001fe40000000000 */
[----:B------:R-:W-:-:S03]  /*d7dc0*/  PRMT R4, R4, 0x3340, R5 ;  /* 0x0000334004047816 */ /* 0x000fc60000000005 */
[----:B------:R-:W-:Y:S04]  /*d7dd0*/  STL [R1+0x28c], R6 ;  /* 0x00028c0601007387 */ /* 0x000fe80000100800 */
[----:B------:R-:W3:Y:S01]  /*d7de0*/  LDL.LU R43, [R1+0xa4] ;  /* 0x0000a400012b7983 */ /* 0x000ee20000300800 */
[----:B--2---:R-:W-:-:S03]  /*d7df0*/  PRMT R3, R53, 0x5410, R54 ;  /* 0x0000541035037816 */ /* 0x004fc60000000036 */
[----:B------:R4:W-:Y:S04]  /*d7e00*/  STL [R1+0x4e8], R4 ;  /* 0x0004e80401007387 */ /* 0x0009e80000100800 */
[----:B------:R-:W2:Y:S04]  /*d7e10*/  LDL.LU R41, [R1+0x52c] ;  /* 0x00052c0001297983 */ /* 0x000ea80000300800 */
[----:B------:R0:W-:Y:S04]  /*d7e20*/  STL [R1+0x84], R3 ;  /* 0x0000840301007387 */ /* 0x0001e80000100800 */
[----:B------:R-:W2:Y:S04]  /*d7e30*/  LDL.LU R42, [R1+0xa0] ;  /* 0x0000a000012a7983 */ /* 0x000ea80000300800 */
[----:B------:R-:W2:Y:S04]  /*d7e40*/  LDL.LU R50, [R1+0x4dc] ;  /* 0x0004dc0001327983 */ /* 0x000ea80000300800 */
[----:B------:R-:W2:Y:S04]  /*d7e50*/  LDL.LU R51, [R1+0x51e8] ;  /* 0x0051e80001337983 */ /* 0x000ea80000300800 */
[----:B------:R-:W2:Y:S04]  /*d7e60*/  LDL.LU R54, [R1+0x5188] ;  /* 0x0051880001367983 */ /* 0x000ea80000300800 */
[----:B------:R-:W2:Y:S01]  /*d7e70*/  LDL.LU R53, [R1+0x519c] ;  /* 0x00519c0001357983 */ /* 0x000ea20000300800 */
[----:B----4-:R-:W-:-:S05]  /*d7e80*/  PRMT R4, R40, 0x5410, R39 ;  /* 0x0000541028047816 */ /* 0x010fca0000000027 */
[----:B------:R1:W-:Y:S01]  /*d7e90*/  STL [R1+0x90], R4 ;  /* 0x0000900401007387 */ /* 0x0003e20000100800 */
[----:B0-----:R-:W-:Y:S02]  /*d7ea0*/  PRMT R3, R46, 0x5410, R49 ;  /* 0x000054102e037816 */ /* 0x001fe40000000031 */
[----:B------:R-:W-:-:S03]  /*d7eb0*/  LOP3.LUT R5, R60, 0xffff, RZ, 0xc0, !PT ;  /* 0x0000ffff3c057812 */ /* 0x000fc600078ec0ff */
[----:B------:R0:W-:Y:S01]  /*d7ec0*/  STL [R1+0x88], R3 ;  /* 0x0000880301007387 */ /* 0x0001e20000100800 */
[----:B-1----:R-:W-:Y:S02]  /*d7ed0*/  LOP3.LUT R4, R52, 0xffff, RZ, 0xc0, !PT ;  /* 0x0000ffff34047812 */ /* 0x002fe400078ec0ff */
[----:B------:R-:W-:Y:S02]  /*d7ee0*/  LOP3.LUT R6, R57, 0xffff, RZ, 0xc0, !PT ;  /* 0x0000ffff39067812 */ /* 0x000fe400078ec0ff */
[----:B0-----:R-:W-:Y:S02]  /*d7ef0*/  PRMT R3, R4, 0x3340, R0 ;  /* 0x0000334004037816 */ /* 0x001fe40000000000 */
[----:B------:R-:W-:Y:S02]  /*d7f00*/  PRMT R8, R5, 0x3340, R6 ;  /* 0x0000334005087816 */ /* 0x000fe40000000006 */
[----:B------:R-:W-:Y:S02]  /*d7f10*/  SHF.R.U32.HI R5, RZ, 0x8, R5 ;  /* 0x00000008ff057819 */ /* 0x000fe40000011605 */
[----:B------:R-:W-:-:S02]  /*d7f20*/  PRMT R8, R8, 0x5410, R3 ;  /* 0x0000541008087816 */ /* 0x000fc40000000003 */
[----:B------:R-:W-:Y:S02]  /*d7f30*/  SHF.R.U32.HI R3, RZ, 0x8, R6 ;  /* 0x00000008ff037819 */ /* 0x000fe40000011606 */
[----:B------:R-:W-:Y:S01]  /*d7f40*/  SHF.R.U32.HI R4, RZ, 0x8, R4 ;  /* 0x00000008ff047819 */ /* 0x000fe20000011604 */
[----:B------:R-:W-:Y:S01]  /*d7f50*/  STL [R1+0x1dfc], R8 ;  /* 0x001dfc0801007387 */ /* 0x000fe20000100800 */
[----:B------:R-:W-:Y:S02]  /*d7f60*/  LOP3.LUT R5, R5, 0xffff, RZ, 0xc0, !PT ;  /* 0x0000ffff05057812 */ /* 0x000fe400078ec0ff */
[----:B------:R-:W-:Y:S01]  /*d7f70*/  LOP3.LUT R3, R3, 0xffff, RZ, 0xc0, !PT ;  /* 0x0000ffff03037812 */ /* 0x000fe200078ec0ff */
[----:B------:R-:W4:Y:S01]  /*d7f80*/  LDL.LU R39, [R1+0xac] ;  /* 0x0000ac0001277983 */ /* 0x000f220000300800 */
[----:B------:R-:W-:-:S03]  /*d7f90*/  LOP3.LUT R4, R4, 0xffff, RZ, 0xc0, !PT ;  /* 0x0000ffff04047812 */ /* 0x000fc600078ec0ff */
[----:B------:R-:W4:Y:S01]  /*d7fa0*/  LDL.LU R40, [R1+0x508] ;  /* 0x0005080001287983 */ /* 0x000f220000300800 */
[----:B------:R-:W-:Y:S02]  /*d7fb0*/  PRMT R5, R5, 0x3340, R3 ;  /* 0x0000334005057816 */ /* 0x000fe40000000003 */
[----:B------:R-:W-:-:S03]  /*d7fc0*/  PRMT R3, R4, 0x3340, R0 ;  /* 0x0000334004037816 */ /* 0x000fc60000000000 */
[----:B------:R-:W-:Y:S04]  /*d7fd0*/  STL [R1+0x4e0], R5 ;  /* 0x0004e00501007387 */ /* 0x000fe80000100800 */
[----:B------:R-:W4:Y:S04]  /*d7fe0*/  LDL.LU R49, [R1+0xb4] ;  /* 0x0000b40001317983 */ /* 0x000f280000300800 */
[----:B------:R-:W-:Y:S04]  /*d7ff0*/  STL [R1+0x288], R3 ;  /* 0x0002880301007387 */ /* 0x000fe80000100800 */
[----:B------:R-:W4:Y:S01]  /*d8000*/  LDL.LU R46, [R1+0x518] ;  /* 0x00051800012e7983 */ /* 0x000f220000300800 */
[----:B---3--:R-:W-:-:S05]  /*d8010*/  PRMT R2, R2, 0x5410, R56 ;  /* 0x0000541002027816 */ /* 0x008fca0000000038 */
[----:B------:R0:W-:Y:S04]  /*d8020*/  STL [R1+0x94], R2 ;  /* 0x0000940201007387 */ /* 0x0001e80000100800 */
[----:B------:R-:W3:Y:S04]  /*d8030*/  LDL.LU R60, [R1+0xc0] ;  /* 0x0000c000013c7983 */ /* 0x000ee80000300800 */
[----:B------:R-:W3:Y:S04]  /*d8040*/  LDL.LU R52, [R1+0x4d4] ;  /* 0x0004d40001347983 */ /* 0x000ee80000300800 */
[----:B0-----:R-:W3:Y:S04]  /*d8050*/  LDL.LU R2, [R1+0x51c0] ;  /* 0x0051c00001027983 */ /* 0x001ee80000300800 */
[----:B------:R-:W3:Y:S04]  /*d8060*/  LDL.LU R57, [R1+0x515c] ;  /* 0x00515c0001397983 */ /* 0x000ee80000300800 */
[----:B------:R-:W3:Y:S01]  /*d8070*/  LDL.LU R56, [R1+0x517c] ;  /* 0x00517c0001387983 */ /* 0x000ee20000300800 */
[----:B--2---:R-:W-:-:S05]  /*d8080*/  PRMT R5, R41, 0x5410, R43 ;  /* 0x0000541029057816 */ /* 0x004fca000000002b */
[----:B------:R0:W-:Y:S01]  /*d8090*/  STL [R1+0xa4], R5 ;  /* 0x0000a40501007387 */ /* 0x0001e20000100800 */
[----:B------:R-:W-:Y:S02]  /*d80a0*/  PRMT R3, R50, 0x5410, R42 ;  /* 0x0000541032037816 */ /* 0x000fe4000000002a */
[----:B------:R-:W-:-:S03]  /*d80b0*/  LOP3.LUT R4, R51, 0xffff, RZ, 0xc0, !PT ;  /* 0x0000ffff33047812 */ /* 0x000fc600078ec0ff */
[----:B------:R1:W-:Y:S01]  /*d80c0*/  STL [R1+0xa0], R3 ;  /* 0x0000a00301007387 */ /* 0x0003e20000100800 */
[----:B0-----:R-:W-:Y:S02]  /*d80d0*/  LOP3.LUT R5, R54, 0xffff, RZ, 0xc0, !PT ;  /* 0x0000ffff36057812 */ /* 0x001fe400078ec0ff */
[----:B------:R-:W-:Y:S02]  /*d80e0*/  LOP3.LUT R6, R53, 0xffff, RZ, 0xc0, !PT ;  /* 0x0000ffff35067812 */ /* 0x000fe400078ec0ff */
[----:B-1----:R-:W-:Y:S02]  /*d80f0*/  PRMT R3, R5, 0x3340, R0 ;  /* 0x0000334005037816 */ /* 0x002fe40000000000 */
[----:B------:R-:W-:-:S04]  /*d8100*/  PRMT R8, R4, 0x3340, R6 ;  /* 0x0000334004087816 */ /* 0x000fc80000000006 */
        /* <DEDUP_REMOVED lines=11> */
[----:B------:R-:W-:-:S03]  /*d81c0*/  PRMT R4, R4, 0x3340, R6 ;  /* 0x0000334004047816 */ /* 0x000fc60000000006 */
[----:B------:R-:W-:Y:S04]  /*d81d0*/  STL [R1+0x284], R7 ;  /* 0x0002840701007387 */ /* 0x000fe80000100800 */
[----:B------:R-:W2:Y:S01]  /*d81e0*/  LDL.LU R43, [R1+0x164] ;  /* 0x00016400012b7983 */ /* 0x000ea20000300800 */
[----:B----4-:R-:W-:-:S03]  /*d81f0*/  PRMT R3, R40, 0x5410, R39 ;  /* 0x0000541028037816 */ /* 0x010fc60000000027 */
[----:B------:R0:W-:Y:S04]  /*d8200*/  STL [R1+0x4dc], R4 ;  /* 0x0004dc0401007387 */ /* 0x0001e80000100800 */
[----:B------:R-:W4:Y:S04]  /*d8210*/  LDL.LU R41, [R1+0x4c8] ;  /* 0x0004c80001297983 */ /* 0x000f280000300800 */
[----:B------:R3:W-:Y:S04]  /*d8220*/  STL [R1+0xac], R3 ;  /* 0x0000ac0301007387 */ /* 0x0007e80000100800 */
[----:B------:R-:W4:Y:S04]  /*d8230*/  LDL.LU R42, [R1+0xcc] ;  /* 0x0000cc00012a7983 */ /* 0x000f280000300800 */
[----:B------:R-:W4:Y:S01]  /*d8240*/  LDL.LU R50, [R1+0x4c4] ;  /* 0x0004c40001327983 */ /* 0x000f220000300800 */
[----:B0-----:R-:W-:-:S03]  /*d8250*/  PRMT R4, R46, 0x5410, R49 ;  /* 0x000054102e047816 */ /* 0x001fc60000000031 */
[----:B------:R-:W4:Y:S04]  /*d8260*/  LDL.LU R51, [R1+0x51cc] ;  /* 0x0051cc0001337983 */ /* 0x000f280000300800 */
[----:B------:R-:W4:Y:S04]  /*d8270*/  LDL.LU R39, [R1+0x516c] ;  /* 0x00516c0001277983 */ /* 0x000f280000300800 */
[----:B------:R-:W4:Y:S04]  /*d8280*/  LDL.LU R40, [R1+0x5184] ;  /* 0x0051840001287983 */ /* 0x000f280000300800 */
[----:B------:R0:W-:Y:S01]  /*d8290*/  STL [R1+0xb4], R4 ;  /* 0x0000b40401007387 */ /* 0x0001e20000100800 */
[----:B---3--:R-:W-:-:S02]  /*d82a0*/  PRMT R3, R52, 0x5410, R60 ;  /* 0x0000541034037816 */ /* 0x008fc4000000003c */
[----:B------:R-:W-:-:S03]  /*d82b0*/  LOP3.LUT R2, R2, 0xffff, RZ, 0xc0, !PT ;  /* 0x0000ffff02027812 */ /* 0x000fc600078ec0ff */
[----:B------:R1:W-:Y:S01]  /*d82c0*/  STL [R1+0xc0], R3 ;  /* 0x0000c00301007387 */ /* 0x0003e20000100800 */
[----:B------:R-:W-:Y:S02]  /*d82d0*/  LOP3.LUT R6, R57, 0xffff, RZ, 0xc0, !PT ;  /* 0x0000ffff39067812 */ /* 0x000fe400078ec0ff */
[----:B0-----:R-:W-:Y:S02]  /*d82e0*/  LOP3.LUT R4, R56, 0xffff, RZ, 0xc0, !PT ;  /* 0x0000ffff38047812 */ /* 0x001fe400078ec0ff */
[----:B-1----:R-:W-:Y:S02]  /*d82f0*/  PRMT R3, R6, 0x3340, R0 ;  /* 0x0000334006037816 */ /* 0x002fe40000000000 */
[----:B------:R-:W-:-:S04]  /*d8300*/  PRMT R7, R2, 0x3340, R4 ;  /* 0x0000334002077816 */ /* 0x000fc80000000004 */
[----:B------:R-:W-:Y:S02]  /*d8310*/  PRMT R7, R7, 0x5410, R3 ;  /* 0x0000541007077816 */ /* 0x000fe40000000003 */
[----:B------:R-:W-:-:S03]  /*d8320*/  SHF.R.U32.HI R3, RZ, 0x8, R5 ;  /* 0x00000008ff037819 */ /* 0x000fc60000011605 */
[----:B------:R-:W-:Y:S01]  /*d8330*/  STL [R1+0x1dec], R7 ;  /* 0x001dec0701007387 */ /* 0x000fe20000100800 */
[----:B------:R-:W-:Y:S02]  /*d8340*/  SHF.R.U32.HI R2, RZ, 0x8, R2 ;  /* 0x00000008ff027819 */ /* 0x000fe40000011602 */
[----:B------:R-:W-:Y:S01]  /*d8350*/  SHF.R.U32.HI R4, RZ, 0x8, R4 ;  /* 0x00000008ff047819 */ /* 0x000fe20000011604 */
[----:B------:R-:W3:Y:S01]  /*d8360*/  LDL.LU R49, [R1+0xd0] ;  /* 0x0000d00001317983 */ /* 0x000ee20000300800 */
[----:B------:R-:W-:-:S03]  /*d8370*/  LOP3.LUT R3, R3, 0xffff, RZ, 0xc0, !PT ;  /* 0x0000ffff03037812 */ /* 0x000fc600078ec0ff */
[----:B------:R-:W3:Y:S01]  /*d8380*/  LDL.LU R46, [R1+0x48c] ;  /* 0x00048c00012e7983 */ /* 0x000ee20000300800 */
[----:B------:R-:W-:Y:S02]  /*d8390*/  LOP3.LUT R2, R2, 0xffff, RZ, 0xc0, !PT ;  /* 0x0000ffff02027812 */ /* 0x000fe400078ec0ff */
[----:B------:R-:W-:Y:S02]  /*d83a0*/  LOP3.LUT R4, R4, 0xffff, RZ, 0xc0, !PT ;  /* 0x0000ffff04047812 */ /* 0x000fe400078ec0ff */
[----:B------:R-:W-:Y:S02]  /*d83b0*/  PRMT R5, R3, 0x3340, R0 ;  /* 0x0000334003057816 */ /* 0x000fe40000000000 */
[----:B------:R-:W-:-:S03]  /*d83c0*/  PRMT R3, R2, 0x3340, R4 ;  /* 0x0000334002037816 */ /* 0x000fc60000000004 */
[----:B------:R-:W-:Y:S04]  /*d83d0*/  STL [R1+0x280], R5 ;  /* 0x0002800501007387 */ /* 0x000fe80000100800 */
[----:B------:R-:W3:Y:S04]  /*d83e0*/  LDL.LU R60, [R1+0xd8] ;  /* 0x0000d800013c7983 */ /* 0x000ee80000300800 */
[----:B------:R-:W-:Y:S01]  /*d83f0*/  STL [R1+0x4d4], R3 ;  /* 0x0004d40301007387 */ /* 0x000fe20000100800 */
[----:B--2---:R-:W-:-:S03]  /*d8400*/  PRMT R2, R53, 0x5410, R54 ;  /* 0x0000541035027816 */ /* 0x004fc60000000036 */
[----:B------:R-:W2:Y:S04]  /*d8410*/  LDL.LU R52, [R1+0x490] ;  /* 0x0004900001347983 */ /* 0x000ea80000300800 */
[----:B------:R0:W-:Y:S04]  /*d8420*/  STL [R1+0xb8], R2 ;  /* 0x0000b80201007387 */ /* 0x0001e80000100800 */
[----:B------:R-:W2:Y:S04]  /*d8430*/  LDL.LU R57, [R1+0xec] ;  /* 0x0000ec0001397983 */ /* 0x000ea80000300800 */
[----:B------:R-:W2:Y:S04]  /*d8440*/  LDL.LU R56, [R1+0x278] ;  /* 0x0002780001387983 */ /* 0x000ea80000300800 */
[----:B0-----:R-:W2:Y:S04]  /*d8450*/  LDL.LU R2, [R1+0x1ef4] ;  /* 0x001ef40001027983 */ /* 0x001ea80000300800 */
[----:B------:R-:W2:Y:S04]  /*d8460*/  LDL.LU R54, [R1+0x7c0] ;  /* 0x0007c00001367983 */ /* 0x000ea80000300800 */
[----:B------:R-:W2:Y:S01]  /*d8470*/  LDL.LU R53, [R1+0x1ec0] ;  /* 0x001ec00001357983 */ /* 0x000ea20000300800 */
[----:B----4-:R-:W-:-:S05]  /*d8480*/  PRMT R4, R41, 0x5410, R43 ;  /* 0x0000541029047816 */ /* 0x010fca000000002b */
[----:B------:R0:W-:Y:S01]  /*d8490*/  STL [R1+0xc8], R4 ;  /* 0x0000c80401007387 */ /* 0x0001e20000100800 */
[----:B------:R-:W-:Y:S02]  /*d84a0*/  PRMT R3, R50, 0x5410, R42 ;  /* 0x0000541032037816 */ /* 0x000fe4000000002a */
[----:B------:R-:W-:-:S03]  /*d84b0*/  LOP3.LUT R5, R51, 0xffff, RZ, 0xc0, !PT ;  /* 0x0000ffff33057812 */ /* 0x000fc600078ec0ff */
[----:B------:R1:W-:Y:S01]  /*d84c0*/  STL [R1+0xcc], R3 ;  /* 0x0000cc0301007387 */ /* 0x0003e20000100800 */
[----:B0-----:R-:W-:Y:S02]  /*d84d0*/  LOP3.LUT R4, R39, 0xffff, RZ, 0xc0, !PT ;  /* 0x0000ffff27047812 */ /* 0x001fe400078ec0ff */
[----:B------:R-:W-:Y:S02]  /*d84e0*/  LOP3.LUT R7, R40, 0xffff, RZ, 0xc0, !PT ;  /* 0x0000ffff28077812 */ /* 0x000fe400078ec0ff */
[----:B-1----:R-:W-:Y:S02]  /*d84f0*/  PRMT R3, R4, 0x3340, R0 ;  /* 0x0000334004037816 */ /* 0x002fe40000000000 */
        /* <DEDUP_REMOVED lines=10> */
[----:B------:R-:W-:Y:S01]  /*d85a0*/  STL [R1+0x1de8], R8 ;  /* 0x001de80801007387 */ /* 0x000fe20000100800 */
[----:B------:R-:W-:-:S03]  /*d85b0*/  PRMT R34, R38, 0x5410, R16 ;  /* 0x0000541026227816 */ /* 0x000fc60000000010 */
[----:B------:R2:W-:Y:S04]  /*d85c0*/  STL [R1+0x4d0], R5 ;  /* 0x0004d00501007387 */ /* 0x0005e80000100800 */
[----:B------:R-:W4:Y:S04]  /*d85d0*/  LDL.LU R16, [R1+0xf0] ;  /* 0x0000f00001107983 */ /* 0x000f280000300800 */
[----:B------:R-:W-:Y:S04]  /*d85e0*/  STL [R1+0x27c], R4 ;  /* 0x00027c0401007387 */ /* 0x000fe80000100800 */
[----:B------:R-:W4:Y:S01]  /*d85f0*/  LDL.LU R38, [R1+0x488] ;  /* 0x0004880001267983 */ /* 0x000f220000300800 */
[----:B---3--:R-:W-:-:S05]  /*d8600*/  PRMT R3, R46, 0x5410, R49 ;  /* 0x000054102e037816 */ /* 0x008fca0000000031 */
[----:B------:R0:W-:Y:S04]  /*d8610*/  STL [R1+0xd0], R3 ;  /* 0x0000d00301007387 */ /* 0x0001e80000100800 */
[----:B------:R-:W3:Y:S04]  /*d8620*/  LDL.LU R43, [R1+0xf4] ;  /* 0x0000f400012b7983 */ /* 0x000ee80000300800 */
[----:B------:R-:W3:Y:S04]  /*d8630*/  LDL.LU R41, [R1+0x484] ;  /* 0x0004840001297983 */ /* 0x000ee80000300800 */
[----:B------:R-:W3:Y:S04]  /*d8640*/  LDL.LU R42, [R1+0x100] ;  /* 0x00010000012a7983 */ /* 0x000ee80000300800 */
[----:B------:R-:W3:Y:S01]  /*d8650*/  LDL.LU R50, [R1+0x47c] ;  /* 0x00047c0001327983 */ /* 0x000ee20000300800 */
[----:B--2---:R-:W-:-:S03]  /*d8660*/  PRMT R5, R52, 0x5410, R60 ;  /* 0x0000541034057816 */ /* 0x004fc6000000003c */
[----:B------:R-:W2:Y:S04]  /*d8670*/  LDL.LU R51, [R1+0x1ef8] ;  /* 0x001ef80001337983 */ /* 0x000ea80000300800 */
[----:B------:R-:W2:Y:S04]  /*d8680*/  LDL.LU R39, [R1+0x7c4] ;  /* 0x0007c40001277983 */ /* 0x000ea80000300800 */
[----:B------:R-:W2:Y:S01]  /*d8690*/  LDL.LU R40, [R1+0x1ec4] ;  /* 0x001ec40001287983 */ /* 0x000ea20000300800 */
[----:B0-----:R-:W-:-:S03]  /*d86a0*/  PRMT R3, R56, 0x5410, R57 ;  /* 0x0000541038037816 */ /* 0x001fc60000000039 */
[----:B------:R0:W-:Y:S01]  /*d86b0*/  STL [R1+0xd8], R5 ;  /* 0x0000d80501007387 */ /* 0x0001e20000100800 */
[----:B------:R-:W-:Y:S02]  /*d86c0*/  LOP3.LUT R4, R2, 0xffff, RZ, 0xc0, !PT ;  /* 0x0000ffff02047812 */ /* 0x000fe400078ec0ff */
[----:B------:R-:W-:Y:S01]  /*d86d0*/  LOP3.LUT R8, R54, 0xffff, RZ, 0xc0, !PT ;  /* 0x0000ffff36087812 */ /* 0x000fe200078ec0ff */
[----:B------:R1:W-:Y:S01]  /*d86e0*/  STL [R1+0xec], R3 ;  /* 0x0000ec0301007387 */ /* 0x0003e20000100800 */
[----:B0-----:R-:W-:-:S03]  /*d86f0*/  LOP3.LUT R5, R53, 0xffff, RZ, 0xc0, !PT ;  /* 0x0000ffff35057812 */ /* 0x001fc600078ec0ff */
[----:B------:R-:W2:Y:S01]  /*d8700*/  LDL.LU R49, [R1+0xf8] ;  /* 0x0000f80001317983 */ /* 0x000ea20000300800 */
[----:B------:R-:W-:-:S03]  /*d8710*/  PRMT R2, R4, 0x3340, R5 ;  /* 0x0000334004027816 */ /* 0x000fc60000000005 */
[----:B------:R-:W2:Y:S01]  /*d8720*/  LDL.LU R46, [R1+0x480] ;  /* 0x00048000012e7983 */ /* 0x000ea20000300800 */
[----:B-1----:R-:W-:-:S04]  /*d8730*/  PRMT R3, R8, 0x3340, R0 ;  /* 0x0000334008037816 */ /* 0x002fc80000000000 */
[----:B------:R-:W-:-:S05]  /*d8740*/  PRMT R2, R2, 0x5410, R3 ;  /* 0x0000541002027816 */ /* 0x000fca0000000003 */
[----:B------:R0:W-:Y:S04]  /*d8750*/  STL [R1+0x93c], R2 ;  /* 0x00093c0201007387 */ /* 0x0001e80000100800 */
[----:B------:R-:W2:Y:S04]  /*d8760*/  LDL.LU R60, [R1+0x110] ;  /* 0x00011000013c7983 */ /* 0x000ea80000300800 */
[----:B------:R-:W2:Y:S04]  /*d8770*/  LDL.LU R52, [R1+0x46c] ;  /* 0x00046c0001347983 */ /* 0x000ea80000300800 */
[----:B------:R-:W2:Y:S04]  /*d8780*/  LDL.LU R57, [R1+0x104] ;  /* 0x0001040001397983 */ /* 0x000ea80000300800 */
        /* <DEDUP_REMOVED lines=12> */
[----:B------:R-:W-:Y:S01]  /*d8850*/  STL [R1+0x278], R6 ;  /* 0x0002780601007387 */ /* 0x000fe20000100800 */
[----:B----4-:R-:W-:-:S03]  /*d8860*/  PRMT R5, R38, 0x5410, R16 ;  /* 0x0000541026057816 */ /* 0x010fc60000000010 */
[----:B------:R0:W-:Y:S04]  /*d8870*/  STL [R1+0x4cc], R3 ;  /* 0x0004cc0301007387 */ /* 0x0001e80000100800 */
[----:B------:R2:W-:Y:S01]  /*d8880*/  STL [R1+0xf0], R5 ;  /* 0x0000f00501007387 */ /* 0x0005e20000100800 */
[----:B---3--:R-:W-:-:S05]  /*d8890*/  PRMT R4, R41, 0x5410, R43 ;  /* 0x0000541029047816 */ /* 0x008fca000000002b */
[----:B------:R1:W-:Y:S01]  /*d88a0*/  STL [R1+0xf4], R4 ;  /* 0x0000f40401007387 */ /* 0x0003e20000100800 */
[----:B0-----:R-:W-:Y:S02]  /*d88b0*/  PRMT R3, R50, 0x5410, R42 ;  /* 0x0000541032037816 */ /* 0x001fe4000000002a */
[----:B--2---:R-:W-:-:S03]  /*d88c0*/  LOP3.LUT R5, R51, 0xffff, RZ, 0xc0, !PT ;  /* 0x0000ffff33057812 */ /* 0x004fc600078ec0ff */
        /* <DEDUP_REMOVED lines=17> */
[----:B------:R1:W-:Y:S01]  /*d89e0*/  STL [R1+0x274], R3 ;  /* 0x0002740301007387 */ /* 0x0003e20000100800 */
[----:B0-----:R-:W-:-:S03]  /*d89f0*/  PRMT R5, R52, 0x5410, R60 ;  /* 0x0000541034057816 */ /* 0x001fc6000000003c */
[----:B------:R-:W-:Y:S01]  /*d8a00*/  STL [R1+0xf8], R4 ;  /* 0x0000f80401007387 */ /* 0x000fe20000100800 */
[----:B-1----:R-:W-:-:S03]  /*d8a10*/  PRMT R3, R56, 0x5410, R57 ;  /* 0x0000541038037816 */ /* 0x002fc60000000039 */
[----:B------:R0:W-:Y:S04]  /*d8a20*/  STL [R1+0x110], R5 ;  /* 0x0001100501007387 */ /* 0x0001e80000100800 */
[----:B------:R1:W-:Y:S04]  /*d8a30*/  STL [R1+0x104], R3 ;  /* 0x0001040301007387 */ /* 0x0003e80000100800 */
[----:B0-----:R-:W2:Y:S04]  /*d8a40*/  LDL.LU R5, [R1+0x160] ;  /* 0x0001600001057983 */ /* 0x001ea80000300800 */
[----:B------:R-:W2:Y:S04]  /*d8a50*/  LDL.LU R11, [R1+0x464] ;  /* 0x00046400010b7983 */ /* 0x000ea80000300800 */
[----:B------:R-:W3:Y:S04]  /*d8a60*/  LDL.LU R7, [R1+0x114] ;  /* 0x0001140001077983 */ /* 0x000ee80000300800 */
[----:B------:R-:W3:Y:S01]  /*d8a70*/  LDL.LU R12, [R1+0x470] ;  /* 0x00047000010c7983 */ /* 0x000ee20000300800 */
[----:B------:R-:W-:-:S03]  /*d8a80*/  LOP3.LUT R6, R54, 0xffff, RZ, 0xc0, !PT ;  /* 0x0000ffff36067812 */ /* 0x000fc600078ec0ff */
[----:B------:R-:W4:Y:S04]  /*d8a90*/  LDL.LU R16, [R1+0x11c] ;  /* 0x00011c0001107983 */ /* 0x000f280000300800 */
[----:B------:R-:W4:Y:S04]  /*d8aa0*/  LDL.LU R38, [R1+0x454] ;  /* 0x0004540001267983 */ /* 0x000f280000300800 */
[----:B------:R-:W4:Y:S01]  /*d8ab0*/  LDL.LU R54, [R1+0x1ee8] ;  /* 0x001ee80001367983 */ /* 0x000f220000300800 */
[----:B------:R-:W-:Y:S02]  /*d8ac0*/  LOP3.LUT R4, R2, 0xffff, RZ, 0xc0, !PT ;  /* 0x0000ffff02047812 */ /* 0x000fe400078ec0ff */
[----:B------:R-:W-:-:S02]  /*d8ad0*/  LOP3.LUT R2, R53, 0xffff, RZ, 0xc0, !PT ;  /* 0x0000ffff35027812 */ /* 0x000fc400078ec0ff */
[----:B------:R-:W4:Y:S04]  /*d8ae0*/  LDL.LU R53, [R1+0x6e4] ;  /* 0x0006e40001357983 */ /* 0x000f280000300800 */
[----:B------:R-:W4:Y:S01]  /*d8af0*/  LDL.LU R43, [R1+0x8a4] ;  /* 0x0008a400012b7983 */ /* 0x000f220000300800 */
[----:B-1----:R-:W-:Y:S02]  /*d8b00*/  PRMT R3, R6, 0x3340, R0 ;  /* 0x0000334006037816 */ /* 0x002fe40000000000 */
[----:B------:R-:W-:-:S04]  /*d8b10*/  PRMT R9, R4, 0x3340, R2 ;  /* 0x0000334004097816 */ /* 0x000fc80000000002 */
[----:B------:R-:W-:-:S05]  /*d8b20*/  PRMT R9, R9, 0x5410, R3 ;  /* 0x0000541009097816 */ /* 0x000fca0000000003 */
[----:B------:R0:W-:Y:S04]  /*d8b30*/  STL [R1+0x91c], R9 ;  /* 0x00091c0901007387 */ /* 0x0001e80000100800 */
[----:B------:R-:W4:Y:S04]  /*d8b40*/  LDL.LU R41, [R1+0x124] ;  /* 0x0001240001297983 */ /* 0x000f280000300800 */
[----:B------:R-:W4:Y:S04]  /*d8b50*/  LDL.LU R42, [R1+0x44c] ;  /* 0x00044c00012a7983 */ /* 0x000f280000300800 */
[----:B------:R-:W4:Y:S04]  /*d8b60*/  LDL.LU R50, [R1+0x120] ;  /* 0x0001200001327983 */ /* 0x000f280000300800 */
[----:B------:R-:W4:Y:S01]  /*d8b70*/  LDL.LU R51, [R1+0x450] ;  /* 0x0004500001337983 */ /* 0x000f220000300800 */
[----:B------:R-:W-:-:S03]  /*d8b80*/  SHF.R.U32.HI R2, RZ, 0x8, R2 ;  /* 0x00000008ff027819 */ /* 0x000fc60000011602 */
[----:B------:R-:W4:Y:S04]  /*d8b90*/  LDL.LU R39, [R1+0x12c] ;  /* 0x00012c0001277983 */ /* 0x000f280000300800 */
[----:B------:R-:W4:Y:S04]  /*d8ba0*/  LDL.LU R40, [R1+0x444] ;  /* 0x0004440001287983 */ /* 0x000f280000300800 */
[----:B------:R-:W4:Y:S04]  /*d8bb0*/  LDL.LU R49, [R1+0x130] ;  /* 0x0001300001317983 */ /* 0x000f280000300800 */
[----:B------:R-:W4:Y:S01]  /*d8bc0*/  LDL.LU R46, [R1+0x268] ;  /* 0x00026800012e7983 */ /* 0x000f220000300800 */
[----:B------:R-:W-:-:S03]  /*d8bd0*/  SHF.R.U32.HI R3, RZ, 0x8, R8 ;  /* 0x00000008ff037819 */ /* 0x000fc60000011608 */
[----:B------:R-:W4:Y:S01]  /*d8be0*/  LDL.LU R60, [R1+0x4f84] ;  /* 0x004f8400013c7983 */ /* 0x000f220000300800 */
[----:B------:R-:W-:-:S03]  /*d8bf0*/  LOP3.LUT R8, R2, 0xffff, RZ, 0xc0, !PT ;  /* 0x0000ffff02087812 */ /* 0x000fc600078ec0ff */
[----:B------:R-:W4:Y:S04]  /*d8c00*/  LDL.LU R52, [R1+0x4ed4] ;  /* 0x004ed40001347983 */ /* 0x000f280000300800 */
[----:B------:R-:W4:Y:S04]  /*d8c10*/  LDL.LU R57, [R1+0x4f38] ;  /* 0x004f380001397983 */ /* 0x000f280000300800 */
[----:B------:R-:W4:Y:S04]  /*d8c20*/  LDL.LU R56, [R1+0x4f88] ;  /* 0x004f880001387983 */ /* 0x000f280000300800 */
[----:B------:R-:W4:Y:S01]  /*d8c30*/  LDL.LU R2, [R1+0x4ee0] ;  /* 0x004ee00001027983 */ /* 0x000f220000300800 */
[----:B------:R-:W-:-:S02]  /*d8c40*/  SHF.R.U32.HI R4, RZ, 0x8, R4 ;  /* 0x00000008ff047819 */ /* 0x000fc40000011604 */
[----:B------:R-:W-:Y:S02]  /*d8c50*/  LOP3.LUT R3, R3, 0xffff, RZ, 0xc0, !PT ;  /* 0x0000ffff03037812 */ /* 0x000fe400078ec0ff */
[----:B------:R-:W-:Y:S02]  /*d8c60*/  LOP3.LUT R4, R4, 0xffff, RZ, 0xc0, !PT ;  /* 0x0000ffff04047812 */ /* 0x000fe400078ec0ff */
[----:B0-----:R-:W-:Y:S02]  /*d8c70*/  PRMT R9, R3, 0x3340, R0 ;  /* 0x0000334003097816 */ /* 0x001fe40000000000 */
[----:B------:R-:W-:-:S03]  /*d8c80*/  PRMT R3, R4, 0x3340, R8 ;  /* 0x0000334004037816 */ /* 0x000fc60000000008 */
[----:B------:R-:W-:Y:S04]  /*d8c90*/  STL [R1+0x270], R9 ;  /* 0x0002700901007387 */ /* 0x000fe80000100800 */
[----:B------:R-:W-:Y:S01]  /*d8ca0*/  STL [R1+0x4c0], R3 ;  /* 0x0004c00301007387 */ /* 0x000fe20000100800 */
[----:B--2---:R-:W-:Y:S02]  /*d8cb0*/  PRMT R4, R11, 0x5410, R5 ;  /* 0x000054100b047816 */ /* 0x004fe40000000005 */
[----:B---3--:R-:W-:-:S03]  /*d8cc0*/  PRMT R5, R12, 0x5410, R7 ;  /* 0x000054100c057816 */ /* 0x008fc60000000007 */
[----:B------:R4:W-:Y:S04]  /*d8cd0*/  STL [R1+0x7dc], R4 ;  /* 0x0007dc0401007387 */ /* 0x0009e80000100800 */
[----:B------:R0:W-:Y:S01]  /*d8ce0*/  STL [R1+0x114], R5 ;  /* 0x0001140501007387 */ /* 0x0001e20000100800 */
[----:B----4-:R-:W-:-:S03]  /*d8cf0*/  LOP3.LUT R4, R54, 0xffff, RZ, 0xc0, !PT ;  /* 0x0000ffff36047812 */ /* 0x010fc600078ec0ff */
[----:B------:R-:W2:Y:S01]  /*d8d00*/  LDL.LU R54, [R1+0x4f3c] ;  /* 0x004f3c0001367983 */ /* 0x000ea20000300800 */
[----:B------:R-:W-:Y:S02]  /*d8d10*/  PRMT R3, R38, 0x5410, R16 ;  /* 0x0000541026037816 */ /* 0x000fe40000000010 */
[----:B------:R-:W-:Y:S02]  /*d8d20*/  LOP3.LUT R53, R53, 0xffff, RZ, 0xc0, !PT ;  /* 0x0000ffff35357812 */ /* 0x000fe400078ec0ff */
[----:B0-----:R-:W-:Y:S01]  /*d8d30*/  LOP3.LUT R5, R43, 0xffff, RZ, 0xc0, !PT ;  /* 0x0000ffff2b057812 */ /* 0x001fe200078ec0ff */
[----:B------:R0:W-:Y:S03]  /*d8d40*/  STL [R1+0x11c], R3 ;  /* 0x00011c0301007387 */ /* 0x0001e60000100800 */
[----:B------:R-:W-:Y:S02]  /*d8d50*/  PRMT R7, R4, 0x3340, R5 ;  /* 0x0000334004077816 */ /* 0x000fe40000000005 */
[----:B------:R-:W-:-:S02]  /*d8d60*/  SHF.R.U32.HI R4, RZ, 0x8, R4 ;  /* 0x00000008ff047819 */ /* 0x000fc40000011604 */
[----:B0-----:R-:W-:Y:S02]  /*d8d70*/  PRMT R3, R53, 0x3340, R0 ;  /* 0x0000334035037816 */ /* 0x001fe40000000000 */
[----:B------:R-:W-:Y:S02]  /*d8d80*/  SHF.R.U32.HI R5, RZ, 0x8, R5 ;  /* 0x00000008ff057819 */ /* 0x000fe40000011605 */
[----:B------:R-:W-:Y:S02]  /*d8d90*/  PRMT R7, R7, 0x5410, R3 ;  /* 0x0000541007077816 */ /* 0x000fe40000000003 */
[----:B------:R-:W-:Y:S02]  /*d8da0*/  SHF.R.U32.HI R3, RZ, 0x8, R6 ;  /* 0x00000008ff037819 */ /* 0x000fe40000011606 */
[----:B------:R-:W-:Y:S02]  /*d8db0*/  LOP3.LUT R4, R4, 0xffff, RZ, 0xc0, !PT ;  /* 0x0000ffff04047812 */ /* 0x000fe400078ec0ff */
[----:B------:R-:W-:-:S02]  /*d8dc0*/  LOP3.LUT R5, R5, 0xffff, RZ, 0xc0, !PT ;  /* 0x0000ffff05057812 */ /* 0x000fc400078ec0ff */
[----:B------:R-:W-:Y:S02]  /*d8dd0*/  LOP3.LUT R3, R3, 0xffff, RZ, 0xc0, !PT ;  /* 0x0000ffff03037812 */ /* 0x000fe400078ec0ff */
[----:B------:R-:W-:Y:S02]  /*d8de0*/  PRMT R5, R4, 0x3340, R5 ;  /* 0x0000334004057816 */ /* 0x000fe40000000005 */
[----:B------:R-:W-:Y:S01]  /*d8df0*/  PRMT R3, R3, 0x3340, R0 ;  /* 0x0000334003037816 */ /* 0x000fe20000000000 */
[----:B------:R-:W-:Y:S04]  /*d8e00*/  STL [R1+0x582c], R53 ;  /* 0x00582c3501007387 */ /* 0x000fe80000100800 */
[----:B------:R-:W-:Y:S04]  /*d8e10*/  STL [R1+0x90c], R7 ;  /* 0x00090c0701007387 */ /* 0x000fe80000100800 */
[----:B------:R0:W-:Y:S04]  /*d8e20*/  STL [R1+0x56c8], R5 ;  /* 0x0056c80501007387 */ /* 0x0001e80000100800 */
[----:B------:R1:W-:Y:S01]  /*d8e30*/  STL [R1+0x26c], R3 ;  /* 0x00026c0301007387 */ /* 0x0003e20000100800 */
[----:B------:R-:W-:-:S02]  /*d8e40*/  PRMT R4, R40, 0x5410, R39 ;  /* 0x0000541028047816 */ /* 0x000fc40000000027 */
[----:B0-----:R-:W-:Y:S02]  /*d8e50*/  PRMT R5, R51, 0x5410, R50 ;  /* 0x0000541033057816 */ /* 0x001fe40000000032 */
[----:B-1----:R-:W-:Y:S02]  /*d8e60*/  PRMT R3, R42, 0x5410, R41 ;  /* 0x000054102a037816 */ /* 0x002fe40000000029 */
[----:B------:R-:W-:-:S03]  /*d8e70*/  LOP3.LUT R6, R60, 0xffff, RZ, 0xc0, !PT ;  /* 0x0000ffff3c067812 */ /* 0x000fc600078ec0ff */
[----:B------:R0:W-:Y:S01]  /*d8e80*/  STL [R1+0x124], R3 ;  /* 0x0001240301007387 */ /* 0x0001e20000100800 */
[----:B------:R-:W-:-:S03]  /*d8e90*/  LOP3.LUT R7, R57, 0xffff, RZ, 0xc0, !PT ;  /* 0x0000ffff39077812 */ /* 0x000fc600078ec0ff */
[----:B------:R1:W-:Y:S01]  /*d8ea0*/  STL [R1+0x120], R5 ;  /* 0x0001200501007387 */ /* 0x0003e20000100800 */
[----:B0-----:R-:W-:-:S03]  /*d8eb0*/  PRMT R3, R46, 0x5410, R49 ;  /* 0x000054102e037816 */ /* 0x001fc60000000031 */
[----:B------:R0:W-:Y:S01]  /*d8ec0*/  STL [R1+0x12c], R4 ;  /* 0x00012c0401007387 */ /* 0x0001e20000100800 */
[----:B-1----:R-:W-:-:S03]  /*d8ed0*/  LOP3.LUT R5, R52, 0xffff, RZ, 0xc0, !PT ;  /* 0x0000ffff34057812 */ /* 0x002fc600078ec0ff */
[----:B------:R1:W-:Y:S04]  /*d8ee0*/  STL [R1+0x130], R3 ;  /* 0x0001300301007387 */ /* 0x0003e80000100800 */
        /* <DEDUP_REMOVED lines=8> */
[----:B------:R-:W4:Y:S04]  /*d8f70*/  LDL.LU R41, [R1+0x14c] ;  /* 0x00014c0001297983 */ /* 0x000f280000300800 */
[----:B------:R-:W4:Y:S04]  /*d8f80*/  LDL.LU R42, [R1+0x438] ;  /* 0x00043800012a7983 */ /* 0x000f280000300800 */
[----:B------:R0:W-:Y:S04]  /*d8f90*/  STL [R1+0x8ec], R2 ;  /* 0x0008ec0201007387 */ /* 0x0001e80000100800 */
[----:B------:R-:W4:Y:S04]  /*d8fa0*/  LDL.LU R50, [R1+0x13c] ;  /* 0x00013c0001327983 */ /* 0x000f280000300800 */
[----:B------:R-:W4:Y:S04]  /*d8fb0*/  LDL.LU R51, [R1+0x43c] ;  /* 0x00043c0001337983 */ /* 0x000f280000300800 */
[----:B------:R-:W4:Y:S04]  /*d8fc0*/  LDL.LU R39, [R1+0x15c] ;  /* 0x00015c0001277983 */ /* 0x000f280000300800 */
[----:B------:R-:W4:Y:S04]  /*d8fd0*/  LDL.LU R40, [R1+0x260] ;  /* 0x0002600001287983 */ /* 0x000f280000300800 */
[----:B------:R-:W4:Y:S04]  /*d8fe0*/  LDL.LU R49, [R1+0x158] ;  /* 0x0001580001317983 */ /* 0x000f280000300800 */
[----:B------:R-:W4:Y:S01]  /*d8ff0*/  LDL.LU R46, [R1+0x430] ;  /* 0x00043000012e7983 */ /* 0x000f220000300800 */
[----:B------:R-:W-:-:S03]  /*d9000*/  LOP3.LUT R8, R56, 0xffff, RZ, 0xc0, !PT ;  /* 0x0000ffff38087812 */ /* 0x000fc600078ec0ff */
[----:B------:R-:W4:Y:S04]  /*d9010*/  LDL.LU R60, [R1+0x4f5c] ;  /* 0x004f5c00013c7983 */ /* 0x000f280000300800 */
[----:B------:R-:W4:Y:S04]  /*d9020*/  LDL.LU R52, [R1+0x4ec0] ;  /* 0x004ec00001347983 */ /* 0x000f280000300800 */
[----:B------:R-:W4:Y:S04]  /*d9030*/  LDL.LU R57, [R1+0x4f18] ;  /* 0x004f180001397983 */ /* 0x000f280000300800 */
[----:B------:R-:W4:Y:S04]  /*d9040*/  LDL.LU R56, [R1+0x5134] ;  /* 0x0051340001387983 */ /* 0x000f280000300800 */
[----:B0-----:R-:W4:Y:S01]  /*d9050*/  LDL.LU R2, [R1+0x5078] ;  /* 0x0050780001027983 */ /* 0x001f220000300800 */
[----:B------:R-:W-:-:S02]  /*d9060*/  PRMT R3, R4, 0x3340, R0 ;  /* 0x0000334004037816 */ /* 0x000fc40000000000 */
[----:B--2---:R-:W-:-:S04]  /*d9070*/  LOP3.LUT R9, R54, 0xffff, RZ, 0xc0, !PT ;  /* 0x0000ffff36097812 */ /* 0x004fc800078ec0ff */
[----:B------:R-:W-:-:S04]  /*d9080*/  PRMT R11, R8, 0x3340, R9 ;  /* 0x00003340080b7816 */ /* 0x000fc80000000009 */
[----:B------:R-:W-:-:S05]  /*d9090*/  PRMT R11, R11, 0x5410, R3 ;  /* 0x000054100b0b7816 */ /* 0x000fca0000000003 */
[----:B------:R-:W-:Y:S04]  /*d90a0*/  STL [R1+0x8dc], R11 ;  /* 0x0008dc0b01007387 */ /* 0x000fe80000100800 */
[----:B------:R-:W2:Y:S01]  /*d90b0*/  LDL.LU R54, [R1+0x50e8] ;  /* 0x0050e80001367983 */ /* 0x000ea20000300800 */
[----:B------:R-:W-:Y:S02]  /*d90c0*/  SHF.R.U32.HI R8, RZ, 0x8, R8 ;  /* 0x00000008ff087819 */ /* 0x000fe40000011608 */
        /* <DEDUP_REMOVED lines=9> */
[----:B------:R-:W-:Y:S01]  /*d9160*/  STL [R1+0x4ac], R8 ;  /* 0x0004ac0801007387 */ /* 0x000fe20000100800 */
[----:B------:R-:W-:-:S03]  /*d9170*/  SHF.R.U32.HI R4, RZ, 0x8, R4 ;  /* 0x00000008ff047819 */ /* 0x000fc60000011604 */
[----:B------:R0:W-:Y:S01]  /*d9180*/  STL [R1+0x4a8], R3 ;  /* 0x0004a80301007387 */ /* 0x0001e20000100800 */
[----:B------:R-:W-:Y:S02]  /*d9190*/  LOP3.LUT R4, R4, 0xffff, RZ, 0xc0, !PT ;  /* 0x0000ffff04047812 */ /* 0x000fe400078ec0ff */
[----:B0-----:R-:W-:-:S04]  /*d91a0*/  SHF.R.U32.HI R3, RZ, 0x8, R5 ;  /* 0x00000008ff037819 */ /* 0x001fc80000011605 */
[----:B------:R-:W-:-:S04]  /*d91b0*/  LOP3.LUT R3, R3, 0xffff, RZ, 0xc0, !PT ;  /* 0x0000ffff03037812 */ /* 0x000fc800078ec0ff */
[--C-:B------:R-:W-:Y:S02]  /*d91c0*/  PRMT R5, R3, 0x3340, R0.reuse ;  /* 0x0000334003057816 */ /* 0x100fe40000000000 */
[----:B------:R-:W-:Y:S02]  /*d91d0*/  PRMT R3, R4, 0x3340, R0 ;  /* 0x0000334004037816 */ /* 0x000fe40000000000 */
[----:B---3--:R-:W-:-:S05]  /*d91e0*/  PRMT R6, R16, 0x5410, R12 ;  /* 0x0000541010067816 */ /* 0x008fca000000000c */
[----:B------:R-:W-:Y:S04]  /*d91f0*/  STL [R1+0x128], R6 ;  /* 0x0001280601007387 */ /* 0x000fe80000100800 */
[----:B------:R-:W-:Y:S04]  /*d9200*/  STL [R1+0x268], R5 ;  /* 0x0002680501007387 */ /* 0x000fe80000100800 */
[----:B------:R0:W-:Y:S01]  /*d9210*/  STL [R1+0x264], R3 ;  /* 0x0002640301007387 */ /* 0x0001e20000100800 */
[----:B----4-:R-:W-:Y:S02]  /*d9220*/  PRMT R53, R43, 0x5410, R38 ;  /* 0x000054102b357816 */ /* 0x010fe40000000026 */
[----:B------:R-:W-:-:S02]  /*d9230*/  PRMT R4, R51, 0x5410, R50 ;  /* 0x0000541033047816 */ /* 0x000fc40000000032 */
[----:B0-----:R-:W-:-:S03]  /*d9240*/  PRMT R3, R40, 0x5410, R39 ;  /* 0x0000541028037816 */ /* 0x001fc60000000027 */
[----:B------:R-:W-:Y:S04]  /*d9250*/  STL [R1+0x13c], R4 ;  /* 0x00013c0401007387 */ /* 0x000fe80000100800 */
[----:B------:R0:W-:Y:S01]  /*d9260*/  STL [R1+0x15c], R3 ;  /* 0x00015c0301007387 */ /* 0x0001e20000100800 */
[----:B------:R-:W-:-:S03]  /*d9270*/  PRMT R59, R42, 0x5410, R41 ;  /* 0x000054102a3b7816 */ /* 0x000fc60000000029 */
[----:B------:R-:W3:Y:S01]  /*d9280*/  LDL.LU R12, [R1+0x154] ;  /* 0x00015400010c7983 */ /* 0x000ee20000300800 */
[----:B------:R-:W-:-:S03]  /*d9290*/  LOP3.LUT R7, R60, 0xffff, RZ, 0xc0, !PT ;  /* 0x0000ffff3c077812 */ /* 0x000fc600078ec0ff */
[----:B------:R-:W3:Y:S01]  /*d92a0*/  LDL.LU R16, [R1+0x25c] ;  /* 0x00025c0001107983 */ /* 0x000ee20000300800 */
[----:B------:R-:W-:-:S03]  /*d92b0*/  LOP3.LUT R5, R52, 0xffff, RZ, 0xc0, !PT ;  /* 0x0000ffff34057812 */ /* 0x000fc600078ec0ff */
[----:B------:R-:W4:Y:S01]  /*d92c0*/  LDL.LU R38, [R1+0x150] ;  /* 0x0001500001267983 */ /* 0x000f220000300800 */
[----:B------:R-:W-:-:S03]  /*d92d0*/  LOP3.LUT R8, R57, 0xffff, RZ, 0xc0, !PT ;  /* 0x0000ffff39087812 */ /* 0x000fc600078ec0ff */
[----:B------:R-:W4:Y:S01]  /*d92e0*/  LDL.LU R43, [R1+0x42c] ;  /* 0x00042c00012b7983 */ /* 0x000f220000300800 */
[----:B0-----:R-:W-:-:S03]  /*d92f0*/  PRMT R3, R5, 0x3340, R0 ;  /* 0x0000334005037816 */ /* 0x001fc60000000000 */
[----:B------:R-:W4:Y:S01]  /*d9300*/  LDL.LU R41, [R1+0x148] ;  /* 0x0001480001297983 */ /* 0x000f220000300800 */
[----:B------:R-:W-:-:S03]  /*d9310*/  LOP3.LUT R4, R2, 0xffff, RZ, 0xc0, !PT ;  /* 0x0000ffff02047812 */ /* 0x000fc600078ec0ff */
[----:B------:R-:W4:Y:S01]  /*d9320*/  LDL.LU R51, [R1+0x414] ;  /* 0x0004140001337983 */ /* 0x000f220000300800 */
[----:B------:R-:W-:-:S04]  /*d9330*/  PRMT R2, R7, 0x3340, R8 ;  /* 0x0000334007027816 */ /* 0x000fc80000000008 */
[----:B------:R-:W-:Y:S02]  /*d9340*/  PRMT R2, R2, 0x5410, R3 ;  /* 0x0000541002027816 */ /* 0x000fe40000000003 */
[----:B------:R-:W-:-:S03]  /*d9350*/  PRMT R6, R46, 0x5410, R49 ;  /* 0x000054102e067816 */ /* 0x000fc60000000031 */
[----:B------:R0:W-:Y:S04]  /*d9360*/  STL [R1+0x8bc], R2 ;  /* 0x0008bc0201007387 */ /* 0x0001e80000100800 */
[----:B------:R-:W4:Y:S04]  /*d9370*/  LDL.LU R42, [R1+0x144] ;  /* 0x00014400012a7983 */ /* 0x000f280000300800 */
[----:B------:R-:W4:Y:S04]  /*d9380*/  LDL.LU R50, [R1+0x428] ;  /* 0x0004280001327983 */ /* 0x000f280000300800 */
[----:B------:R-:W4:Y:S04]  /*d9390*/  LDL.LU R39, [R1+0x140] ;  /* 0x0001400001277983 */ /* 0x000f280000300800 */
[----:B------:R-:W4:Y:S01]  /*d93a0*/  LDL.LU R49, [R1+0x3fc] ;  /* 0x0003fc0001317983 */ /* 0x000f220000300800 */
[----:B------:R-:W-:-:S03]  /*d93b0*/  LOP3.LUT R9, R56, 0xffff, RZ, 0xc0, !PT ;  /* 0x0000ffff38097812 */ /* 0x000fc600078ec0ff */
[----:B------:R-:W4:Y:S04]  /*d93c0*/  LDL.LU R40, [R1+0x138] ;  /* 0x0001380001287983 */ /* 0x000f280000300800 */
[----:B------:R-:W4:Y:S04]  /*d93d0*/  LDL.LU R46, [R1+0x404] ;  /* 0x00040400012e7983 */ /* 0x000f280000300800 */
[----:B0-----:R-:W4:Y:S04]  /*d93e0*/  LDL.LU R2, [R1+0x5148] ;  /* 0x0051480001027983 */ /* 0x001f280000300800 */
[----:B------:R-:W4:Y:S01]  /*d93f0*/  LDL.LU R60, [R1+0x5098] ;  /* 0x00509800013c7983 */ /* 0x000f220000300800 */
[----:B------:R-:W-:-:S03]  /*d9400*/  PRMT R3, R4, 0x3340, R0 ;  /* 0x0000334004037816 */ /* 0x000fc60000000000 */
[----:B------:R-:W4:Y:S04]  /*d9410*/  LDL.LU R52, [R1+0x50f4] ;  /* 0x0050f40001347983 */ /* 0x000f280000300800 */
[----:B------:R-:W4:Y:S01]  /*d9420*/  LDL.LU R57, [R1+0x4f90] ;  /* 0x004f900001397983 */ /* 0x000f220000300800 */
[----:B--2---:R-:W-:-:S03]  /*d9430*/  LOP3.LUT R11, R54, 0xffff, RZ, 0xc0, !PT ;  /* 0x0000ffff360b7812 */ /* 0x004fc600078ec0ff */
[----:B------:R-:W2:Y:S01]  /*d9440*/  LDL.LU R54, [R1+0x4ee4] ;  /* 0x004ee40001367983 */ /* 0x000ea20000300800 */
        /* <DEDUP_REMOVED lines=22> */
[----:B---3--:R-:W-:Y:S02]  /*d95b0*/  PRMT R8, R16, 0x5410, R12 ;  /* 0x0000541010087816 */ /* 0x008fe4000000000c */
[----:B----4-:R-:W-:-:S03]  /*d95c0*/  PRMT R7, R43, 0x5410, R38 ;  /* 0x000054102b077816 */ /* 0x010fc60000000026 */
[----:B------:R-:W-:Y:S04]  /*d95d0*/  STL [R1+0x170], R8 ;  /* 0x0001700801007387 */ /* 0x000fe80000100800 */
[----:B------:R0:W-:Y:S01]  /*d95e0*/  STL [R1+0x174], R7 ;  /* 0x0001740701007387 */ /* 0x0001e20000100800 */
[----:B------:R-:W-:-:S03]  /*d95f0*/  PRMT R51, R51, 0x5410, R41 ;  /* 0x0000541033337816 */ /* 0x000fc60000000029 */
[----:B------:R-:W-:Y:S04]  /*d9600*/  STL [R1+0x260], R5 ;  /* 0x0002600501007387 */ /* 0x000fe80000100800 */
[----:B------:R1:W-:Y:S04]  /*d9610*/  STL [R1+0x25c], R3 ;  /* 0x00025c0301007387 */ /* 0x0003e80000100800 */
[----:B------:R-:W3:Y:S01]  /*d9620*/  LDL.LU R41, [R1+0x118] ;  /* 0x0001180001297983 */ /* 0x000ee20000300800 */
[----:B------:R-:W-:Y:S02]  /*d9630*/  PRMT R47, R50, 0x5410, R42 ;  /* 0x00005410322f7816 */ /* 0x000fe4000000002a */
[----:B------:R-:W-:-:S02]  /*d9640*/  PRMT R49, R49, 0x5410, R39 ;  /* 0x0000541031317816 */ /* 0x000fc40000000027 */
[----:B------:R-:W-:Y:S02]  /*d9650*/  PRMT R46, R46, 0x5410, R40 ;  /* 0x000054102e2e7816 */ /* 0x000fe40000000028 */
[----:B------:R-:W-:Y:S02]  /*d9660*/  LOP3.LUT R9, R60, 0xffff, RZ, 0xc0, !PT ;  /* 0x0000ffff3c097812 */ /* 0x000fe400078ec0ff */
[----:B0-----:R-:W-:Y:S02]  /*d9670*/  LOP3.LUT R7, R57, 0xffff, RZ, 0xc0, !PT ;  /* 0x0000ffff39077812 */ /* 0x001fe400078ec0ff */
[----:B------:R-:W3:Y:S04]  /*d9680*/  LDL.LU R57, [R1+0x3f8] ;  /* 0x0003f80001397983 */ /* 0x000ee80000300800 */
[----:B------:R-:W4:Y:S04]  /*d9690*/  LDL.LU R42, [R1+0x10c] ;  /* 0x00010c00012a7983 */ /* 0x000f280000300800 */
[----:B------:R-:W4:Y:S01]  /*d96a0*/  LDL.LU R60, [R1+0x258] ;  /* 0x00025800013c7983 */ /* 0x000f220000300800 */
[----:B------:R-:W-:-:S03]  /*d96b0*/  LOP3.LUT R2, R2, 0xffff, RZ, 0xc0, !PT ;  /* 0x0000ffff02027812 */ /* 0x000fc600078ec0ff */
[----:B------:R-:W4:Y:S01]  /*d96c0*/  LDL.LU R50, [R1+0x108] ;  /* 0x0001080001327983 */ /* 0x000f220000300800 */
[----:B------:R-:W-:-:S03]  /*d96d0*/  LOP3.LUT R4, R52, 0xffff, RZ, 0xc0, !PT ;  /* 0x0000ffff34047812 */ /* 0x000fc600078ec0ff */
[----:B------:R-:W4:Y:S04]  /*d96e0*/  LDL.LU R39, [R1+0x512c] ;  /* 0x00512c0001277983 */ /* 0x000f280000300800 */
[----:B------:R-:W4:Y:S01]  /*d96f0*/  LDL.LU R40, [R1+0x506c] ;  /* 0x00506c0001287983 */ /* 0x000f220000300800 */
[----:B-1----:R-:W-:Y:S02]  /*d9700*/  PRMT R3, R9, 0x3340, R0 ;  /* 0x0000334009037816 */ /* 0x002fe40000000000 */
[----:B------:R-:W-:-:S04]  /*d9710*/  PRMT R11, R2, 0x3340, R4 ;  /* 0x00003340020b7816 */ /* 0x000fc80000000004 */
[----:B------:R-:W-:Y:S02]  /*d9720*/  PRMT R12, R11, 0x5410, R3 ;  /* 0x000054100b0c7816 */ /* 0x000fe40000000003 */
[----:B------:R-:W-:Y:S02]  /*d9730*/  SHF.R.U32.HI R2, RZ, 0x8, R2 ;  /* 0x00000008ff027819 */ /* 0x000fe40000011602 */
[----:B------:R-:W-:Y:S02]  /*d9740*/  SHF.R.U32.HI R4, RZ, 0x8, R4 ;  /* 0x00000008ff047819 */ /* 0x000fe40000011604 */
[----:B------:R-:W-:Y:S02]  /*d9750*/  LOP3.LUT R2, R2, 0xffff, RZ, 0xc0, !PT ;  /* 0x0000ffff02027812 */ /* 0x000fe400078ec0ff */
[----:B------:R-:W-:-:S04]  /*d9760*/  LOP3.LUT R4, R4, 0xffff, RZ, 0xc0, !PT ;  /* 0x0000ffff04047812 */ /* 0x000fc800078ec0ff */
[----:B------:R-:W-:Y:S02]  /*d9770*/  PRMT R2, R2, 0x3340, R4 ;  /* 0x0000334002027816 */ /* 0x000fe40000000004 */
[----:B--2---:R-:W-:Y:S02]  /*d9780*/  LOP3.LUT R5, R54, 0xffff, RZ, 0xc0, !PT ;  /* 0x0000ffff36057812 */ /* 0x004fe400078ec0ff */
[----:B------:R-:W2:Y:S02]  /*d9790*/  LDL.LU R54, [R1+0x50e4] ;  /* 0x0050e40001367983 */ /* 0x000ea40000300800 */
[----:B------:R-:W-:Y:S02]  /*d97a0*/  PRMT R3, R5, 0x3340, R0 ;  /* 0x0000334005037816 */ /* 0x000fe40000000000 */
[----:B------:R-:W-:-:S04]  /*d97b0*/  LOP3.LUT R8, R56, 0xffff, RZ, 0xc0, !PT ;  /* 0x0000ffff38087812 */ /* 0x000fc800078ec0ff */
[--C-:B------:R-:W-:Y:S02]  /*d97c0*/  PRMT R11, R7, 0x3340, R8.reuse ;  /* 0x00003340070b7816 */ /* 0x100fe40000000008 */
[----:B------:R-:W-:Y:S02]  /*d97d0*/  SHF.R.U32.HI R7, RZ, 0x8, R7 ;  /* 0x00000008ff077819 */ /* 0x000fe40000011607 */
[----:B------:R-:W-:Y:S02]  /*d97e0*/  PRMT R11, R11, 0x5410, R3 ;  /* 0x000054100b0b7816 */ /* 0x000fe40000000003 */
[----:B------:R-:W-:Y:S02]  /*d97f0*/  SHF.R.U32.HI R3, RZ, 0x8, R8 ;  /* 0x00000008ff037819 */ /* 0x000fe40000011608 */
[----:B------:R-:W-:Y:S02]  /*d9800*/  LOP3.LUT R7, R7, 0xffff, RZ, 0xc0, !PT ;  /* 0x0000ffff07077812 */ /* 0x000fe400078ec0ff */
[----:B------:R-:W-:Y:S01]  /*d9810*/  LOP3.LUT R3, R3, 0xffff, RZ, 0xc0, !PT ;  /* 0x0000ffff03037812 */ /* 0x000fe200078ec0ff */
[----:B------:R-:W-:Y:S03]  /*d9820*/  STL [R1+0x56c], R12 ;  /* 0x00056c0c01007387 */ /* 0x000fe60000100800 */
[----:B------:R-:W-:Y:S01]  /*d9830*/  PRMT R45, R7, 0x3340, R3 ;  /* 0x00003340072d7816 */ /* 0x000fe20000000003 */
[----:B------:R0:W-:Y:S04]  /*d9840*/  STL [R1+0x87c], R11 ;  /* 0x00087c0b01007387 */ /* 0x0001e80000100800 */
[----:B------:R-:W-:Y:S04]  /*d9850*/  STL [R1+0x56cc], R45 ;  /* 0x0056cc2d01007387 */ /* 0x000fe80000100800 */
[----:B------:R-:W2:Y:S04]  /*d9860*/  LDL.LU R37, [R1+0xfc] ;  /* 0x0000fc0001257983 */ /* 0x000ea80000300800 */
[----:B------:R-:W2:Y:S04]  /*d9870*/  LDL.LU R56, [R1+0x3e8] ;  /* 0x0003e80001387983 */ /* 0x000ea80000300800 */
[----:B------:R1:W-:Y:S04]  /*d9880*/  STL [R1+0x49c], R2 ;  /* 0x00049c0201007387 */ /* 0x0003e80000100800 */
[----:B0-----:R-:W2:Y:S04]  /*d9890*/  LDL.LU R11, [R1+0xe8] ;  /* 0x0000e800010b7983 */ /* 0x001ea80000300800 */
[----:B------:R-:W2:Y:S04]  /*d98a0*/  LDL.LU R52, [R1+0x3f0] ;  /* 0x0003f00001347983 */ /* 0x000ea80000300800 */
[----:B-1----:R-:W2:Y:S04]  /*d98b0*/  LDL.LU R2, [R1+0xe4] ;  /* 0x0000e40001027983 */ /* 0x002ea80000300800 */
[----:B------:R-:W2:Y:S04]  /*d98c0*/  LDL.LU R7, [R1+0x5290] ;  /* 0x0052900001077983 */ /* 0x000ea80000300800 */
[----:B------:R-:W2:Y:S04]  /*d98d0*/  LDL.LU R12, [R1+0x5220] ;  /* 0x00522000010c7983 */ /* 0x000ea80000300800 */
[----:B------:R-:W2:Y:S01]  /*d98e0*/  LDL.LU R16, [R1+0x5230] ;  /* 0x0052300001107983 */ /* 0x000ea20000300800 */
[----:B---3--:R-:W-:-:S02]  /*d98f0*/  PRMT R57, R57, 0x5410, R41 ;  /* 0x0000541039397816 */ /* 0x008fc40000000029 */
[----:B----4-:R-:W-:Y:S02]  /*d9900*/  LOP3.LUT R8, R39, 0xffff, RZ, 0xc0, !PT ;  /* 0x0000ffff27087812 */ /* 0x010fe400078ec0ff */
[----:B------:R-:W-:-:S04]  /*d9910*/  LOP3.LUT R4, R40, 0xffff, RZ, 0xc0, !PT ;  /* 0x0000ffff28047812 */ /* 0x000fc800078ec0ff */
[----:B------:R-:W-:Y:S02]  /*d9920*/  PRMT R3, R4, 0x3340, R0 ;  /* 0x0000334004037816 */ /* 0x000fe40000000000 */
[----:B------:R-:W-:Y:S02]  /*d9930*/  PRMT R60, R60, 0x5410, R42 ;  /* 0x000054103c3c7816 */ /* 0x000fe4000000002a */
[----:B------:R-:W-:Y:S02]  /*d9940*/  PRMT R48, R48, 0x5410, R50 ;  /* 0x0000541030307816 */ /* 0x000fe40000000032 */
[----:B------:R-:W-:-:S04]  /*d9950*/  SHF.R.U32.HI R4, RZ, 0x8, R4 ;  /* 0x00000008ff047819 */ /* 0x000fc80000011604 */
[----:B------:R-:W-:Y:S02]  /*d9960*/  LOP3.LUT R4, R4, 0xffff, RZ, 0xc0, !PT ;  /* 0x0000ffff04047812 */ /* 0x000fe400078ec0ff */
[----:B--2---:R-:W-:-:S04]  /*d9970*/  LOP3.LUT R13, R54, 0xffff, RZ, 0xc0, !PT ;  /* 0x0000ffff360d7812 */ /* 0x004fc800078ec0ff */
[----:B------:R-:W-:-:S04]  /*d9980*/  PRMT R15, R8, 0x3340, R13 ;  /* 0x00003340080f7816 */ /* 0x000fc8000000000d */
[----:B------:R-:W-:-:S05]  /*d9990*/  PRMT R15, R15, 0x5410, R3 ;  /* 0x000054100f0f7816 */ /* 0x000fca0000000003 */
[----:B------:R-:W-:Y:S04]  /*d99a0*/  STL [R1+0x568], R15 ;  /* 0x0005680f01007387 */ /* 0x000fe80000100800 */
[----:B------:R-:W2:Y:S04]  /*d99b0*/  LDL.LU R38, [R1+0xe0] ;  /* 0x0000e00001267983 */ /* 0x000ea80000300800 */
[----:B------:R-:W3:Y:S01]  /*d99c0*/  LDL.LU R43, [R1+0xdc] ;  /* 0x0000dc00012b7983 */ /* 0x000ee20000300800 */
[----:B------:R-:W-:-:S03]  /*d99d0*/  SHF.R.U32.HI R8, RZ, 0x8, R8 ;  /* 0x00000008ff087819 */ /* 0x000fc60000011608 */
[----:B------:R-:W3:Y:S01]  /*d99e0*/  LDL.LU R54, [R1+0x3c8] ;  /* 0x0003c80001367983 */ /* 0x000ee20000300800 */
[----:B------:R-:W-:-:S03]  /*d99f0*/  SHF.R.U32.HI R3, RZ, 0x8, R13 ;  /* 0x00000008ff037819 */ /* 0x000fc6000001160d */
[----:B------:R-:W4:Y:S04]  /*d9a00*/  LDL.LU R41, [R1+0xd4] ;  /* 0x0000d40001297983 */ /* 0x000f280000300800 */
[----:B------:R-:W4:Y:S04]  /*d9a10*/  LDL.LU R42, [R1+0x3e0] ;  /* 0x0003e000012a7983 */ /* 0x000f280000300800 */
[----:B------:R-:W2:Y:S01]  /*d9a20*/  LDL.LU R50, [R1+0x52a0] ;  /* 0x0052a00001327983 */ /* 0x000ea20000300800 */
[----:B------:R-:W-:-:S03]  /*d9a30*/  LOP3.LUT R8, R8, 0xffff, RZ, 0xc0, !PT ;  /* 0x0000ffff08087812 */ /* 0x000fc600078ec0ff */
[----:B------:R-:W3:Y:S01]  /*d9a40*/  LDL.LU R39, [R1+0x5234] ;  /* 0x0052340001277983 */ /* 0x000ee20000300800 */
[----:B------:R-:W-:-:S03]  /*d9a50*/  LOP3.LUT R3, R3, 0xffff, RZ, 0xc0, !PT ;  /* 0x0000ffff03037812 */ /* 0x000fc600078ec0ff */
[----:B------:R-:W3:Y:S01]  /*d9a60*/  LDL.LU R40, [R1+0x5244] ;  /* 0x0052440001287983 */ /* 0x000ee20000300800 */
[----:B------:R-:W-:Y:S02]  /*d9a70*/  PRMT R8, R8, 0x3340, R3 ;  /* 0x0000334008087816 */ /* 0x000fe40000000003 */
[----:B------:R-:W-:-:S03]  /*d9a80*/  PRMT R3, R4, 0x3340, R0 ;  /* 0x0000334004037816 */ /* 0x000fc60000000000 */
[----:B------:R0:W-:Y:S04]  /*d9a90*/  STL [R1+0x494], R8 ;  /* 0x0004940801007387 */ /* 0x0001e80000100800 */
[----:B------:R1:W-:Y:S01]  /*d9aa0*/  STL [R1+0x258], R3 ;  /* 0x0002580301007387 */ /* 0x0003e20000100800 */
[----:B------:R-:W-:-:S03]  /*d9ab0*/  PRMT R2, R44, 0x5410, R2 ;  /* 0x000054102c027816 */ /* 0x000fc60000000002 */
[----:B------:R-:W3:Y:S01]  /*d9ac0*/  LDL.LU R44, [R1+0x5884] ;  /* 0x00588400012c7983 */ /* 0x000ee20000300800 */
[----:B------:R-:W-:Y:S02]  /*d9ad0*/  LOP3.LUT R4, R7, 0xffff, RZ, 0xc0, !PT ;  /* 0x0000ffff07047812 */ /* 0x000fe400078ec0ff */
[----:B0-----:R-:W-:Y:S02]  /*d9ae0*/  LOP3.LUT R8, R12, 0xffff, RZ, 0xc0, !PT ;  /* 0x0000ffff0c087812 */ /* 0x001fe400078ec0ff */
[----:B------:R-:W-:Y:S02]  /*d9af0*/  LOP3.LUT R7, R16, 0xffff, RZ, 0xc0, !PT ;  /* 0x0000ffff10077812 */ /* 0x000fe400078ec0ff */
[----:B------:R-:W-:Y:S02]  /*d9b00*/  PRMT R52, R52, 0x5410, R11 ;  /* 0x0000541034347816 */ /* 0x000fe4000000000b */
[----:B-1----:R-:W-:Y:S02]  /*d9b10*/  PRMT R3, R8, 0x3340, R0 ;  /* 0x0000334008037816 */ /* 0x002fe40000000000 */
[----:B------:R-:W-:-:S04]  /*d9b20*/  PRMT R11, R4, 0x3340, R7 ;  /* 0x00003340040b7816 */ /* 0x000fc80000000007 */
[----:B------:R-:W-:Y:S02]  /*d9b30*/  PRMT R11, R11, 0x5410, R3 ;  /* 0x000054100b0b7816 */ /* 0x000fe40000000003 */
[----:B------:R-:W-:Y:S02]  /*d9b40*/  SHF.R.U32.HI R3, RZ, 0x8, R9 ;  /* 0x00000008ff037819 */ /* 0x000fe40000011609 */
[----:B------:R-:W-:Y:S02]  /*d9b50*/  SHF.R.U32.HI R4, RZ, 0x8, R4 ;  /* 0x00000008ff047819 */ /* 0x000fe40000011604 */
[----:B------:R-:W-:Y:S02]  /*d9b60*/  SHF.R.U32.HI R7, RZ, 0x8, R7 ;  /* 0x00000008ff077819 */ /* 0x000fe40000011607 */
[----:B------:R-:W-:Y:S02]  /*d9b70*/  LOP3.LUT R3, R3, 0xffff, RZ, 0xc0, !PT ;  /* 0x0000ffff03037812 */ /* 0x000fe400078ec0ff */
[----:B------:R-:W-:-:S02]  /*d9b80*/  LOP3.LUT R4, R4, 0xffff, RZ, 0xc0, !PT ;  /* 0x0000ffff04047812 */ /* 0x000fc400078ec0ff */
[----:B------:R-:W-:Y:S02]  /*d9b90*/  LOP3.LUT R7, R7, 0xffff, RZ, 0xc0, !PT ;  /* 0x0000ffff07077812 */ /* 0x000fe400078ec0ff */
[----:B------:R-:W-:Y:S02]  /*d9ba0*/  PRMT R9, R3, 0x3340, R0 ;  /* 0x0000334003097816 */ /* 0x000fe40000000000 */
[----:B------:R-:W-:Y:S01]  /*d9bb0*/  PRMT R3, R4, 0x3340, R7 ;  /* 0x0000334004037816 */ /* 0x000fe20000000007 */
[----:B------:R0:W-:Y:S04]  /*d9bc0*/  STL [R1+0x564], R11 ;  /* 0x0005640b01007387 */ /* 0x0001e80000100800 */
[----:B------:R-:W-:Y:S01]  /*d9bd0*/  STL [R1+0x254], R9 ;  /* 0x0002540901007387 */ /* 0x000fe20000100800 */
[----:B------:R-:W-:-:S03]  /*d9be0*/  PRMT R56, R56, 0x5410, R37 ;  /* 0x0000541038387816 */ /* 0x000fc60000000025 */
[----:B------:R-:W3:Y:S04]  /*d9bf0*/  LDL.LU R13, [R1+0xc4] ;  /* 0x0000c400010d7983 */ /* 0x000ee80000300800 */
[----:B------:R4:W-:Y:S04]  /*d9c00*/  STL [R1+0x490], R3 ;  /* 0x0004900301007387 */ /* 0x0009e80000100800 */
[----:B------:R-:W3:Y:S04]  /*d9c10*/  LDL.LU R35, [R1+0xbc] ;  /* 0x0000bc0001237983 */ /* 0x000ee80000300800 */
[----:B------:R-:W3:Y:S04]  /*d9c20*/  LDL.LU R36, [R1+0xb0] ;  /* 0x0000b00001247983 */ /* 0x000ee80000300800 */
[----:B------:R-:W3:Y:S04]  /*d9c30*/  LDL.LU R37, [R1+0x526c] ;  /* 0x00526c0001257983 */ /* 0x000ee80000300800 */
[----:B0-----:R-:W3:Y:S04]  /*d9c40*/  LDL.LU R11, [R1+0x5200] ;  /* 0x00520000010b7983 */ /* 0x001ee80000300800 */
[----:B------:R-:W3:Y:S01]  /*d9c50*/  LDL.LU R7, [R1+0x5218] ;  /* 0x0052180001077983 */ /* 0x000ee20000300800 */
[----:B----4-:R-:W-:-:S02]  /*d9c60*/  PRMT R3, R42, 0x5410, R41 ;  /* 0x000054102a037816 */ /* 0x010fc40000000029 */
[----:B--2---:R-:W-:-:S03]  /*d9c70*/  LOP3.LUT R9, R50, 0xffff, RZ, 0xc0, !PT ;  /* 0x0000ffff32097812 */ /* 0x004fc600078ec0ff */
[----:B------:R0:W-:Y:S01]  /*d9c80*/  STL [R1+0x7cc], R3 ;  /* 0x0007cc0301007387 */ /* 0x0001e20000100800 */
[----:B---3--:R-:W-:Y:S02]  /*d9c90*/  LOP3.LUT R4, R39, 0xffff, RZ, 0xc0, !PT ;  /* 0x0000ffff27047812 */ /* 0x008fe400078ec0ff */
[----:B------:R-:W-:Y:S02]  /*d9ca0*/  LOP3.LUT R15, R40, 0xffff, RZ, 0xc0, !PT ;  /* 0x0000ffff280f7812 */ /* 0x000fe400078ec0ff */
[----:B0-----:R-:W-:Y:S02]  /*d9cb0*/  PRMT R3, R4, 0x3340, R0 ;  /* 0x0000334004037816 */ /* 0x001fe40000000000 */
[----:B------:R-:W-:-:S04]  /*d9cc0*/  PRMT R12, R9, 0x3340, R15 ;  /* 0x00003340090c7816 */ /* 0x000fc8000000000f */
[----:B------:R-:W-:Y:S02]  /*d9cd0*/  PRMT R3, R12, 0x5410, R3 ;  /* 0x000054100c037816 */ /* 0x000fe40000000003 */
[----:B------:R-:W2:Y:S01]  /*d9ce0*/  LDL.LU R12, [R1+0xa8] ;  /* 0x0000a800010c7983 */ /* 0x000ea20000300800 */
[----:B------:R-:W-:-:S03]  /*d9cf0*/  PRMT R54, R54, 0x5410, R43 ;  /* 0x0000541036367816 */ /* 0x000fc6000000002b */
[----:B------:R-:W2:Y:S01]  /*d9d00*/  LDL.LU R16, [R1+0x33c] ;  /* 0x00033c0001107983 */ /* 0x000ea20000300800 */
[----:B------:R-:W-:-:S03]  /*d9d10*/  PRMT R44, R44, 0x5410, R38 ;  /* 0x000054102c2c7816 */ /* 0x000fc60000000026 */
[----:B------:R0:W-:Y:S04]  /*d9d20*/  STL [R1+0x560], R3 ;  /* 0x0005600301007387 */ /* 0x0001e80000100800 */
[----:B------:R-:W3:Y:S04]  /*d9d30*/  LDL.LU R38, [R1+0x9c] ;  /* 0x00009c0001267983 */ /* 0x000ee80000300800 */
[----:B------:R-:W3:Y:S04]  /*d9d40*/  LDL.LU R43, [R1+0x248] ;  /* 0x00024800012b7983 */ /* 0x000ee80000300800 */
[----:B------:R-:W4:Y:S04]  /*d9d50*/  LDL.LU R41, [R1+0x98] ;  /* 0x0000980001297983 */ /* 0x000f280000300800 */
[----:B------:R-:W4:Y:S04]  /*d9d60*/  LDL.LU R42, [R1+0x338] ;  /* 0x00033800012a7983 */ /* 0x000f280000300800 */
[----:B------:R-:W4:Y:S04]  /*d9d70*/  LDL.LU R50, [R1+0x528c] ;  /* 0x00528c0001327983 */ /* 0x000f280000300800 */
[----:B------:R-:W4:Y:S04]  /*d9d80*/  LDL.LU R39, [R1+0x5214] ;  /* 0x0052140001277983 */ /* 0x000f280000300800 */
[----:B------:R-:W4:Y:S01]  /*d9d90*/  LDL.LU R40, [R1+0x5224] ;  /* 0x0052240001287983 */ /* 0x000f220000300800 */
[----:B------:R-:W-:-:S02]  /*d9da0*/  SHF.R.U32.HI R9, RZ, 0x8, R9 ;  /* 0x00000008ff097819 */ /* 0x000fc40000011609 */
[----:B0-----:R-:W-:Y:S02]  /*d9db0*/  SHF.R.U32.HI R3, RZ, 0x8, R15 ;  /* 0x00000008ff037819 */ /* 0x001fe4000001160f */
        /* <DEDUP_REMOVED lines=8> */
[----:B------:R-:W-:Y:S02]  /*d9e40*/  LOP3.LUT R4, R37, 0xffff, RZ, 0xc0, !PT ;  /* 0x0000ffff25047812 */ /* 0x000fe400078ec0ff */
[----:B------:R-:W-:Y:S02]  /*d9e50*/  LOP3.LUT R11, R11, 0xffff, RZ, 0xc0, !PT ;  /* 0x0000ffff0b0b7812 */ /* 0x000fe400078ec0ff */
[----:B------:R-:W-:Y:S02]  /*d9e60*/  LOP3.LUT R7, R7, 0xffff, RZ, 0xc0, !PT ;  /* 0x0000ffff07077812 */ /* 0x000fe400078ec0ff */
[----:B0-----:R-:W-:-:S02]  /*d9e70*/  PRMT R3, R11, 0x3340, R0 ;  /* 0x000033400b037816 */ /* 0x001fc40000000000 */
[----:B------:R-:W-:Y:S02]  /*d9e80*/  PRMT R9, R4, 0x3340, R7 ;  /* 0x0000334004097816 */ /* 0x000fe40000000007 */
[----:B------:R-:W-:Y:S02]  /*d9e90*/  SHF.R.U32.HI R4, RZ, 0x8, R4 ;  /* 0x00000008ff047819 */ /* 0x000fe40000011604 */
[----:B------:R-:W-:Y:S02]  /*d9ea0*/  PRMT R9, R9, 0x5410, R3 ;  /* 0x0000541009097816 */ /* 0x000fe40000000003 */
[----:B------:R-:W-:Y:S02]  /*d9eb0*/  SHF.R.U32.HI R3, RZ, 0x8, R8 ;  /* 0x00000008ff037819 */ /* 0x000fe40000011608 */
[----:B------:R-:W-:Y:S02]  /*d9ec0*/  SHF.R.U32.HI R7, RZ, 0x8, R7 ;  /* 0x00000008ff077819 */ /* 0x000fe40000011607 */
[----:B------:R-:W-:-:S02]  /*d9ed0*/  LOP3.LUT R3, R3, 0xffff, RZ, 0xc0, !PT ;  /* 0x0000ffff03037812 */ /* 0x000fc400078ec0ff */
[----:B------:R-:W-:Y:S02]  /*d9ee0*/  LOP3.LUT R4, R4, 0xffff, RZ, 0xc0, !PT ;  /* 0x0000ffff04047812 */ /* 0x000fe400078ec0ff */
[----:B------:R-:W-:Y:S02]  /*d9ef0*/  LOP3.LUT R7, R7, 0xffff, RZ, 0xc0, !PT ;  /* 0x0000ffff07077812 */ /* 0x000fe400078ec0ff */
[----:B------:R-:W-:Y:S02]  /*d9f00*/  PRMT R8, R3, 0x3340, R0 ;  /* 0x0000334003087816 */ /* 0x000fe40000000000 */
[----:B------:R-:W-:Y:S01]  /*d9f10*/  PRMT R3, R4, 0x3340, R7 ;  /* 0x0000334004037816 */ /* 0x000fe20000000007 */
[----:B------:R-:W-:Y:S04]  /*d9f20*/  STL [R1+0x55c], R9 ;  /* 0x00055c0901007387 */ /* 0x000fe80000100800 */
[----:B------:R-:W-:Y:S04]  /*d9f30*/  STL [R1+0x24c], R8 ;  /* 0x00024c0801007387 */ /* 0x000fe80000100800 */
[----:B------:R4:W-:Y:S01]  /*d9f40*/  STL [R1+0x478], R3 ;  /* 0x0004780301007387 */ /* 0x0009e20000100800 */
[----:B--2---:R-:W-:-:S05]  /*d9f50*/  PRMT R7, R16, 0x5410, R12 ;  /* 0x0000541010077816 */ /* 0x004fca000000000c */
[----:B------:R-:W-:Y:S01]  /*d9f60*/  STL [R1+0x20c], R7 ;  /* 0x00020c0701007387 */ /* 0x000fe20000100800 */
[----:B---3--:R-:W-:Y:S02]  /*d9f70*/  PRMT R4, R43, 0x5410, R38 ;  /* 0x000054102b047816 */ /* 0x008fe40000000026 */
[----:B----4-:R-:W-:-:S03]  /*d9f80*/  PRMT R3, R42, 0x5410, R41 ;  /* 0x000054102a037816 */ /* 0x010fc60000000029 */
[----:B------:R0:W-:Y:S04]  /*d9f90*/  STL [R1+0x9c], R4 ;  /* 0x00009c0401007387 */ /* 0x0001e80000100800 */
[----:B------:R1:W-:Y:S01]  /*d9fa0*/  STL [R1+0x210], R3 ;  /* 0x0002100301007387 */ /* 0x0003e20000100800 */
[----:B------:R-:W-:-:S03]  /*d9fb0*/  LOP3.LUT R8, R50, 0xffff, RZ, 0xc0, !PT ;  /* 0x0000ffff32087812 */ /* 0x000fc600078ec0ff */
[----:B------:R-:W2:Y:S04]  /*d9fc0*/  LDL.LU R45, [R1+0x334] ;  /* 0x00033400012d7983 */ /* 0x000ea80000300800 */
[----:B0-----:R-:W3:Y:S04]  /*d9fd0*/  LDL.LU R4, [R1+0x7c] ;  /* 0x00007c0001047983 */ /* 0x001ee80000300800 */
[----:B------:R-:W3:Y:S01]  /*d9fe0*/  LDL.LU R50, [R1+0x244] ;  /* 0x0002440001327983 */ /* 0x000ee20000300800 */
[----:B------:R-:W-:Y:S02]  /*d9ff0*/  LOP3.LUT R25, R39, 0xffff, RZ, 0xc0, !PT ;  /* 0x0000ffff27197812 */ /* 0x000fe400078ec0ff */
[----:B------:R-:W-:Y:S01]  /*da000*/  LOP3.LUT R9, R40, 0xffff, RZ, 0xc0, !PT ;  /* 0x0000ffff28097812 */ /* 0x000fe200078ec0ff */
[----:B------:R-:W4:Y:S01]  /*da010*/  LDL.LU R26, [R1+0x70] ;  /* 0x00007000011a7983 */ /* 0x000f220000300800 */
[----:B-1----:R-:W-:-:S02]  /*da020*/  PRMT R3, R25, 0x3340, R0 ;  /* 0x0000334019037816 */ /* 0x002fc40000000000 */
[----:B------:R-:W-:Y:S01]  /*da030*/  PRMT R12, R8, 0x3340, R9 ;  /* 0x00003340080c7816 */ /* 0x000fe20000000009 */
[----:B------:R-:W4:Y:S03]  /*da040*/  LDL.LU R27, [R1+0x330] ;  /* 0x00033000011b7983 */ /* 0x000f260000300800 */
[----:B------:R-:W-:Y:S01]  /*da050*/  PRMT R12, R12, 0x5410, R3 ;  /* 0x000054100c0c7816 */ /* 0x000fe20000000003 */
[----:B------:R-:W4:Y:S01]  /*da060*/  LDL.LU R15, [R1+0x5170] ;  /* 0x00517000010f7983 */ /* 0x000f220000300800 */
[----:B------:R-:W-:-:S03]  /*da070*/  PRMT R55, R55, 0x5410, R13 ;  /* 0x0000541037377816 */ /* 0x000fc6000000000d */
[----:B------:R-:W2:Y:S01]  /*da080*/  LDL.LU R7, [R1+0x50c4] ;  /* 0x0050c40001077983 */ /* 0x000ea20000300800 */
[----:B------:R-:W-:-:S03]  /*da090*/  PRMT R61, R61, 0x5410, R35 ;  /* 0x000054103d3d7816 */ /* 0x000fc60000000023 */
[----:B------:R-:W4:Y:S01]  /*da0a0*/  LDL.LU R31, [R1+0x5114] ;  /* 0x00511400011f7983 */ /* 0x000f220000300800 */
[----:B------:R-:W-:-:S03]  /*da0b0*/  SHF.R.U32.HI R3, RZ, 0x8, R11 ;  /* 0x00000008ff037819 */ /* 0x000fc6000001160b */
[----:B------:R0:W-:Y:S01]  /*da0c0*/  STL [R1+0x554], R12 ;  /* 0x0005540c01007387 */ /* 0x0001e20000100800 */
[----:B------:R-:W-:-:S03]  /*da0d0*/  PRMT R58, R58, 0x5410, R36 ;  /* 0x000054103a3a7816 */ /* 0x000fc60000000024 */
[----:B------:R-:W4:Y:S01]  /*da0e0*/  LDL.LU R13, [R1+0x64] ;  /* 0x00006400010d7983 */ /* 0x000f220000300800 */
[----:B------:R-:W-:-:S03]  /*da0f0*/  LOP3.LUT R3, R3, 0xffff, RZ, 0xc0, !PT ;  /* 0x0000ffff03037812 */ /* 0x000fc600078ec0ff */
[----:B------:R-:W4:Y:S04]  /*da100*/  LDL.LU R35, [R1+0x328] ;  /* 0x0003280001237983 */ /* 0x000f280000300800 */
[----:B------:R-:W4:Y:S04]  /*da110*/  LDL.LU R36, [R1+0x60] ;  /* 0x0000600001247983 */ /* 0x000f280000300800 */
[----:B------:R-:W4:Y:S04]  /*da120*/  LDL.LU R37, [R1+0x32c] ;  /* 0x00032c0001257983 */ /* 0x000f280000300800 */
[----:B------:R-:W4:Y:S01]  /*da130*/  LDL.LU R11, [R1+0x54] ;  /* 0x00005400010b7983 */ /* 0x000f220000300800 */
[----:B------:R-:W-:-:S03]  /*da140*/  PRMT R3, R3, 0x3340, R0 ;  /* 0x0000334003037816 */ /* 0x000fc60000000000 */
        /* <DEDUP_REMOVED lines=8> */
[----:B------:R0:W-:Y:S04]  /*da1d0*/  STL [R1+0x248], R3 ;  /* 0x0002480301007387 */ /* 0x0001e80000100800 */
[----:B0-----:R-:W4:Y:S01]  /*da1e0*/  LDL.LU R3, [R1+0x8c] ;  /* 0x00008c0001037983 */ /* 0x001f220000300800 */
[----:B------:R-:W-:-:S02]  /*da1f0*/  SHF.R.U32.HI R8, RZ, 0x8, R8 ;  /* 0x00000008ff087819 */ /* 0x000fc40000011608 */
[----:B------:R-:W-:Y:S02]  /*da200*/  SHF.R.U32.HI R9, RZ, 0x8, R9 ;  /* 0x00000008ff097819 */ /* 0x000fe40000011609 */
[----:B------:R-:W-:Y:S02]  /*da210*/  LOP3.LUT R8, R8, 0xffff, RZ, 0xc0, !PT ;  /* 0x0000ffff08087812 */ /* 0x000fe400078ec0ff */
[----:B------:R-:W-:-:S04]  /*da220*/  LOP3.LUT R9, R9, 0xffff, RZ, 0xc0, !PT ;  /* 0x0000ffff09097812 */ /* 0x000fc800078ec0ff */
[----:B------:R-:W-:Y:S02]  /*da230*/  PRMT R8, R8, 0x3340, R9 ;  /* 0x0000334008087816 */ /* 0x000fe40000000009 */
[----:B------:R-:W4:Y:S04]  /*da240*/  LDL.LU R9, [R1+0x5880] ;  /* 0x0058800001097983 */ /* 0x000f280000300800 */
[----:B------:R0:W-:Y:S04]  /*da250*/  STL [R1+0x470], R8 ;  /* 0x0004700801007387 */ /* 0x0001e80000100800 */
[----:B0-----:R-:W4:Y:S01]  /*da260*/  LDL.LU R8, [R1+0x587c] ;  /* 0x00587c0001087983 */ /* 0x001f220000300800 */
[----:B---3--:R-:W-:-:S03]  /*da270*/  PRMT R4, R50, 0x5410, R4 ;  /* 0x0000541032047816 */ /* 0x008fc60000000004 */
[----:B------:R-:W3:Y:S01]  /*da280*/  LDL.LU R50, [R1+0x1ecc] ;  /* 0x001ecc0001327983 */ /* 0x000ee20000300800 */
[----:B--2---:R-:W-:Y:S02]  /*da290*/  LOP3.LUT R7, R7, 0xffff, RZ, 0xc0, !PT ;  /* 0x0000ffff07077812 */ /* 0x004fe400078ec0ff */
[----:B----4-:R-:W-:-:S05]  /*da2a0*/  PRMT R3, R45, 0x5410, R3 ;  /* 0x000054102d037816 */ /* 0x010fca0000000003 */
[----:B------:R0:W-:Y:S04]  /*da2b0*/  STL [R1+0x8c], R3 ;  /* 0x00008c0301007387 */ /* 0x0001e80000100800 */
[----:B------:R1:W-:Y:S01]  /*da2c0*/  STL [R1+0x220], R4 ;  /* 0x0002200401007387 */ /* 0x0003e20000100800 */
[----:B0-----:R-:W-:Y:S02]  /*da2d0*/  PRMT R3, R27, 0x5410, R26 ;  /* 0x000054101b037816 */ /* 0x001fe4000000001a */
[----:B-1----:R-:W-:Y:S02]  /*da2e0*/  LOP3.LUT R4, R15, 0xffff, RZ, 0xc0, !PT ;  /* 0x0000ffff0f047812 */ /* 0x002fe400078ec0ff */
[----:B------:R-:W-:Y:S01]  /*da2f0*/  LOP3.LUT R15, R31, 0xffff, RZ, 0xc0, !PT ;  /* 0x0000ffff1f0f7812 */ /* 0x000fe200078ec0ff */
[----:B------:R0:W-:Y:S03]  /*da300*/  STL [R1+0x7c], R3 ;  /* 0x00007c0301007387 */ /* 0x0001e60000100800 */
[----:B------:R-:W-:-:S02]  /*da310*/  PRMT R26, R4, 0x3340, R15 ;  /* 0x00003340041a7816 */ /* 0x000fc4000000000f */
[----:B------:R-:W-:Y:S02]  /*da320*/  SHF.R.U32.HI R4, RZ, 0x8, R4 ;  /* 0x00000008ff047819 */ /* 0x000fe40000011604 */
[----:B0-----:R-:W-:Y:S02]  /*da330*/  PRMT R3, R7, 0x3340, R0 ;  /* 0x0000334007037816 */ /* 0x001fe40000000000 */
[----:B------:R-:W-:Y:S02]  /*da340*/  SHF.R.U32.HI R15, RZ, 0x8, R15 ;  /* 0x00000008ff0f7819 */ /* 0x000fe4000001160f */
[----:B------:R-:W-:Y:S02]  /*da350*/  PRMT R26, R26, 0x5410, R3 ;  /* 0x000054101a1a7816 */ /* 0x000fe40000000003 */
        /* <DEDUP_REMOVED lines=9> */
[----:B------:R-:W-:-:S02]  /*da3f0*/  PRMT R4, R12, 0x5410, R11 ;  /* 0x000054100c047816 */ /* 0x000fc4000000000b */
[----:B0-----:R-:W-:Y:S02]  /*da400*/  PRMT R3, R35, 0x5410, R13 ;  /* 0x0000541023037816 */ /* 0x001fe4000000000d */
[----:B------:R-:W-:-:S03]  /*da410*/  PRMT R13, R37, 0x5410, R36 ;  /* 0x00005410250d7816 */ /* 0x000fc60000000024 */
[----:B------:R0:W-:Y:S01]  /*da420*/  STL [R1+0x228], R3 ;  /* 0x0002280301007387 */ /* 0x0001e20000100800 */
[----:B------:R-:W-:Y:S02]  /*da430*/  LOP3.LUT R25, R43, 0xffff, RZ, 0xc0, !PT ;  /* 0x0000ffff2b197812 */ /* 0x000fe400078ec0ff */
[----:B------:R-:W-:Y:S01]  /*da440*/  LOP3.LUT R39, R39, 0xffff, RZ, 0xc0, !PT ;  /* 0x0000ffff27277812 */ /* 0x000fe200078ec0ff */
[----:B------:R-:W-:Y:S01]  /*da450*/  STL [R1+0x21c], R13 ;  /* 0x00021c0d01007387 */ /* 0x000fe20000100800 */
[----:B0-----:R-:W-:Y:S02]  /*da460*/  PRMT R3, R38, 0x5410, R16 ;  /* 0x0000541026037816 */ /* 0x001fe40000000010 */
[----:B------:R-:W-:Y:S01]  /*da470*/  LOP3.LUT R16, R41, 0xffff, RZ, 0xc0, !PT ;  /* 0x0000ffff29107812 */ /* 0x000fe200078ec0ff */
[----:B------:R0:W-:Y:S03]  /*da480*/  STL [R1+0x224], R4 ;  /* 0x0002240401007387 */ /* 0x0001e60000100800 */
[----:B------:R-:W-:Y:S01]  /*da490*/  PRMT R11, R25, 0x3340, R16 ;  /* 0x00003340190b7816 */ /* 0x000fe20000000010 */
[----:B------:R1:W-:Y:S01]  /*da4a0*/  STL [R1+0x22c], R3 ;  /* 0x00022c0301007387 */ /* 0x0003e20000100800 */
[----:B------:R-:W-:-:S03]  /*da4b0*/  LOP3.LUT R40, R40, 0xffff, RZ, 0xc0, !PT ;  /* 0x0000ffff28287812 */ /* 0x000fc600078ec0ff */
[----:B------:R-:W2:Y:S01]  /*da4c0*/  LDL.LU R27, [R1+0x48] ;  /* 0x00004800011b7983 */ /* 0x000ea20000300800 */
[----:B0-----:R-:W-:-:S03]  /*da4d0*/  LOP3.LUT R4, R42, 0xffff, RZ, 0xc0, !PT ;  /* 0x0000ffff2a047812 */ /* 0x001fc600078ec0ff */
[----:B------:R-:W2:Y:S01]  /*da4e0*/  LDL.LU R43, [R1+0x318] ;  /* 0x00031800012b7983 */ /* 0x000ea20000300800 */
[----:B-1----:R-:W-:-:S03]  /*da4f0*/  PRMT R3, R39, 0x3340, R0 ;  /* 0x0000334027037816 */ /* 0x002fc60000000000 */
[----:B------:R-:W4:Y:S01]  /*da500*/  LDL.LU R42, [R1+0x44] ;  /* 0x00004400012a7983 */ /* 0x000f220000300800 */
[----:B------:R-:W-:-:S03]  /*da510*/  PRMT R3, R11, 0x5410, R3 ;  /* 0x000054100b037816 */ /* 0x000fc60000000003 */
[----:B------:R-:W4:Y:S04]  /*da520*/  LDL.LU R45, [R1+0x234] ;  /* 0x00023400012d7983 */ /* 0x000f280000300800 */
[----:B------:R-:W4:Y:S04]  /*da530*/  LDL.LU R15, [R1+0x3c] ;  /* 0x00003c00010f7983 */ /* 0x000f280000300800 */
[----:B------:R0:W-:Y:S04]  /*da540*/  STL [R1+0x530], R3 ;  /* 0x0005300301007387 */ /* 0x0001e80000100800 */
[----:B------:R-:W4:Y:S04]  /*da550*/  LDL.LU R31, [R1+0x180] ;  /* 0x00018000011f7983 */ /* 0x000f280000300800 */
[----:B------:R-:W4:Y:S01]  /*da560*/  LDL.LU R13, [R1+0x5084] ;  /* 0x00508400010d7983 */ /* 0x000f220000300800 */
[----:B0-----:R-:W-:-:S03]  /*da570*/  PRMT R3, R40, 0x3340, R0 ;  /* 0x0000334028037816 */ /* 0x001fc60000000000 */
[----:B------:R-:W4:Y:S04]  /*da580*/  LDL.LU R35, [R1+0x5080] ;  /* 0x0050800001237983 */ /* 0x000f280000300800 */
[----:B------:R-:W4:Y:S04]  /*da590*/  LDL.LU R36, [R1+0x848] ;  /* 0x0008480001247983 */ /* 0x000f280000300800 */
[----:B------:R-:W4:Y:S01]  /*da5a0*/  LDL.LU R37, [R1+0x844] ;  /* 0x0008440001257983 */ /* 0x000f220000300800 */
[----:B---3--:R-:W-:-:S04]  /*da5b0*/  LOP3.LUT R26, R50, 0xffff, RZ, 0xc0, !PT ;  /* 0x0000ffff321a7812 */ /* 0x008fc800078ec0ff */
[----:B------:R-:W-:-:S04]  /*da5c0*/  PRMT R11, R4, 0x3340, R26 ;  /* 0x00003340040b7816 */ /* 0x000fc8000000001a */
[----:B------:R-:W-:Y:S02]  /*da5d0*/  PRMT R3, R11, 0x5410, R3 ;  /* 0x000054100b037816 */ /* 0x000fe40000000003 */
[----:B------:R-:W-:-:S03]  /*da5e0*/  SHF.R.U32.HI R4, RZ, 0x8, R4 ;  /* 0x00000008ff047819 */ /* 0x000fc60000011604 */
[----:B------:R0:W-:Y:S01]  /*da5f0*/  STL [R1+0x52c], R3 ;  /* 0x00052c0301007387 */ /* 0x0001e20000100800 */
[----:B------:R-:W-:-:S03]  /*da600*/  LOP3.LUT R4, R4, 0xffff, RZ, 0xc0, !PT ;  /* 0x0000ffff04047812 */ /* 0x000fc600078ec0ff */
[----:B------:R-:W3:Y:S04]  /*da610*/  LDL.LU R12, [R1+0x1eec] ;  /* 0x001eec00010c7983 */ /* 0x000ee80000300800 */
[----:B------:R-:W3:Y:S01]  /*da620*/  LDL.LU R11, [R1+0x6f0] ;  /* 0x0006f000010b7983 */ /* 0x000ee20000300800 */
[----:B0-----:R-:W-:Y:S02]  /*da630*/  SHF.R.U32.HI R3, RZ, 0x8, R26 ;  /* 0x00000008ff037819 */ /* 0x001fe4000001161a */
[----:B------:R-:W-:Y:S02]  /*da640*/  SHF.R.U32.HI R26, RZ, 0x8, R25 ;  /* 0x00000008ff1a7819 */ /* 0x000fe40000011619 */
[----:B------:R-:W-:Y:S02]  /*da650*/  LOP3.LUT R3, R3, 0xffff, RZ, 0xc0, !PT ;  /* 0x0000ffff03037812 */ /* 0x000fe400078ec0ff */
[----:B------:R-:W-:-:S02]  /*da660*/  SHF.R.U32.HI R25, RZ, 0x8, R16 ;  /* 0x00000008ff197819 */ /* 0x000fc40000011610 */
[----:B------:R-:W3:Y:S01]  /*da670*/  LDL.LU R16, [R1+0x8b0] ;  /* 0x0008b00001107983 */ /* 0x000ee20000300800 */
[----:B------:R-:W-:-:S03]  /*da680*/  PRMT R3, R4, 0x3340, R3 ;  /* 0x0000334004037816 */ /* 0x000fc60000000003 */
[----:B------:R-:W3:Y:S04]  /*da690*/  LDL.LU R38, [R1+0x505c] ;  /* 0x00505c0001267983 */ /* 0x000ee80000300800 */
[----:B------:R-:W3:Y:S04]  /*da6a0*/  LDL.LU R41, [R1+0x4f64] ;  /* 0x004f640001297983 */ /* 0x000ee80000300800 */
[----:B------:R-:W3:Y:S04]  /*da6b0*/  LDL.LU R50, [R1+0x4fdc] ;  /* 0x004fdc0001327983 */ /* 0x000ee80000300800 */
[----:B------:R-:W3:Y:S04]  /*da6c0*/  LDL.LU R4, [R1+0x5878] ;  /* 0x0058780001047983 */ /* 0x000ee80000300800 */
[----:B------:R0:W-:Y:S04]  /*da6d0*/  STL [R1+0x45c], R3 ;  /* 0x00045c0301007387 */ /* 0x0001e80000100800 */
[----:B0-----:R-:W4:Y:S01]  /*da6e0*/  LDL.LU R3, [R1+0x238] ;  /* 0x0002380001037983 */ /* 0x001f220000300800 */
[----:B------:R-:W-:-:S02]  /*da6f0*/  LOP3.LUT R26, R26, 0xffff, RZ, 0xc0, !PT ;  /* 0x0000ffff1a1a7812 */ /* 0x000fc400078ec0ff */
[----:B------:R-:W-:-:S04]  /*da700*/  LOP3.LUT R25, R25, 0xffff, RZ, 0xc0, !PT ;  /* 0x0000ffff19197812 */ /* 0x000fc800078ec0ff */
[----:B------:R-:W-:Y:S02]  /*da710*/  PRMT R26, R26, 0x3340, R25 ;  /* 0x000033401a1a7816 */ /* 0x000fe40000000019 */
[----:B------:R-:W3:Y:S04]  /*da720*/  LDL.LU R25, [R1+0x5874] ;  /* 0x0058740001197983 */ /* 0x000ee80000300800 */
[----:B------:R0:W-:Y:S04]  /*da730*/  STL [R1+0x458], R26 ;  /* 0x0004581a01007387 */ /* 0x0001e80000100800 */
[----:B0-----:R-:W3:Y:S01]  /*da740*/  LDL.LU R26, [R1+0x5870] ;  /* 0x00587000011a7983 */ /* 0x001ee20000300800 */
[----:B------:R-:W-:-:S04]  /*da750*/  SHF.R.U32.HI R40, RZ, 0x8, R40 ;  /* 0x00000008ff287819 */ /* 0x000fc80000011628 */
[----:B------:R-:W-:-:S04]  /*da760*/  LOP3.LUT R40, R40, 0xffff, RZ, 0xc0, !PT ;  /* 0x0000ffff28287812 */ /* 0x000fc800078ec0ff */
[----:B------:R-:W-:Y:S02]  /*da770*/  PRMT R40, R40, 0x3340, R0 ;  /* 0x0000334028287816 */ /* 0x000fe40000000000 */
[----:B--2---:R-:W-:Y:S02]  /*da780*/  PRMT R43, R43, 0x5410, R27 ;  /* 0x000054102b2b7816 */ /* 0x004fe4000000001b */
[----:B------:R-:W2:Y:S04]  /*da790*/  LDL.LU R27, [R1+0x586c] ;  /* 0x00586c00011b7983 */ /* 0x000ea80000300800 */
[----:B------:R0:W-:Y:S04]  /*da7a0*/  STL [R1+0x77c], R43 ;  /* 0x00077c2b01007387 */ /* 0x0001e80000100800 */
[----:B0-----:R-:W2:Y:S01]  /*da7b0*/  LDL.LU R43, [R1+0x5868] ;  /* 0x00586800012b7983 */ /* 0x001ea20000300800 */
[----:B----4-:R-:W-:-:S03]  /*da7c0*/  PRMT R3, R3, 0x5410, R42 ;  /* 0x0000541003037816 */ /* 0x010fc6000000002a */
[----:B------:R-:W4:Y:S04]  /*da7d0*/  LDL.LU R42, [R1+0x5864] ;  /* 0x00586400012a7983 */ /* 0x000f280000300800 */
[----:B------:R0:W-:Y:S02]  /*da7e0*/  STL [R1+0x74c], R3 ;  /* 0x00074c0301007387 */ /* 0x0001e40000100800 */
[----:B0-----:R-:W-:Y:S02]  /*da7f0*/  SHF.R.U32.HI R3, RZ, 0x8, R39 ;  /* 0x00000008ff037819 */ /* 0x001fe40000011627 */
[----:B------:R-:W2:Y:S02]  /*da800*/  LDL.LU R39, [R1+0x5860] ;  /* 0x0058600001277983 */ /* 0x000ea40000300800 */
[----:B------:R-:W-:-:S04]  /*da810*/  LOP3.LUT R3, R3, 0xffff, RZ, 0xc0, !PT ;  /* 0x0000ffff03037812 */ /* 0x000fc800078ec0ff */
[----:B------:R-:W-:-:S05]  /*da820*/  PRMT R3, R3, 0x3340, R0 ;  /* 0x0000334003037816 */ /* 0x000fca0000000000 */
[----:B------:R0:W-:Y:S04]  /*da830*/  STL [R1+0x23c], R3 ;  /* 0x00023c0301007387 */ /* 0x0001e80000100800 */
[----:B0-----:R-:W4:Y:S04]  /*da840*/  LDL.LU R3, [R1+0x40] ;  /* 0x0000400001037983 */ /* 0x001f280000300800 */
[----:B------:R0:W-:Y:S04]  /*da850*/  STL [R1+0x240], R40 ;  /* 0x0002402801007387 */ /* 0x0001e80000100800 */
[----:B0-----:R-:W2:Y:S01]  /*da860*/  LDL.LU R40, [R1+0x585c] ;  /* 0x00585c0001287983 */ /* 0x001ea20000300800 */
[----:B------:R-:W-:-:S02]  /*da870*/  PRMT R15, R31, 0x5410, R15 ;  /* 0x000054101f0f7816 */ /* 0x000fc4000000000f */
[----:B---3--:R-:W-:Y:S02]  /*da880*/  LOP3.LUT R12, R12, 0xffff, RZ, 0xc0, !PT ;  /* 0x0000ffff0c0c7812 */ /* 0x008fe400078ec0ff */
[----:B------:R-:W-:Y:S02]  /*da890*/  LOP3.LUT R38, R38, 0xffff, RZ, 0xc0, !PT ;  /* 0x0000ffff26267812 */ /* 0x000fe400078ec0ff */
[----:B----4-:R-:W-:Y:S02]  /*da8a0*/  PRMT R45, R45, 0x5410, R3 ;  /* 0x000054102d2d7816 */ /* 0x010fe40000000003 */
[----:B------:R-:W-:Y:S02]  /*da8b0*/  LOP3.LUT R3, R13, 0xffff, RZ, 0xc0, !PT ;  /* 0x0000ffff0d037812 */ /* 0x000fe400078ec0ff */
[----:B------:R-:W-:Y:S01]  /*da8c0*/  LOP3.LUT R13, R35, 0xffff, RZ, 0xc0, !PT ;  /* 0x0000ffff230d7812 */ /* 0x000fe200078ec0ff */
[----:B------:R-:W-:Y:S01]  /*da8d0*/  STL [R1+0x75c], R45 ;  /* 0x00075c2d01007387 */ /* 0x000fe20000100800 */
[----:B------:R-:W-:-:S02]  /*da8e0*/  PRMT R35, R36, 0x4210, R3 ;  /* 0x0000421024237816 */ /* 0x000fc40000000003 */
[----:B--2---:R-:W-:Y:S01]  /*da8f0*/  PRMT R31, R39, 0x5210, R3 ;  /* 0x00005210271f7816 */ /* 0x004fe20000000003 */
[----:B------:R0:W-:Y:S01]  /*da900*/  STL [R1+0x30c], R15 ;  /* 0x00030c0f01007387 */ /* 0x0001e20000100800 */
[----:B------:R-:W-:-:S03]  /*da910*/  PRMT R3, R40, 0x5210, R13 ;  /* 0x0000521028037816 */ /* 0x000fc6000000000d */
[----:B------:R-:W-:Y:S01]  /*da920*/  STL [R1+0x940], R35 ;  /* 0x0009402301007387 */ /* 0x000fe20000100800 */
[----:B0-----:R-:W-:-:S03]  /*da930*/  PRMT R15, R37, 0x4210, R13 ;  /* 0x00004210250f7816 */ /* 0x001fc6000000000d */
[----:B------:R-:W-:Y:S04]  /*da940*/  STL [R1+0x880], R31 ;  /* 0x0008801f01007387 */ /* 0x000fe80000100800 */
[----:B------:R0:W-:Y:S04]  /*da950*/  STL [R1+0x944], R15 ;  /* 0x0009440f01007387 */ /* 0x0001e80000100800 */
[----:B------:R1:W-:Y:S04]  /*da960*/  STL [R1+0x884], R3 ;  /* 0x0008840301007387 */ /* 0x0003e80000100800 */
[----:B0-----:R-:W2:Y:S04]  /*da970*/  LDL.LU R15, [R1+0x51fc] ;  /* 0x0051fc00010f7983 */ /* 0x001ea80000300800 */
[----:B------:R-:W3:Y:S04]  /*da980*/  LDL.LU R31, [R1+0x51f8] ;  /* 0x0051f800011f7983 */ /* 0x000ee80000300800 */
[----:B------:R-:W4:Y:S04]  /*da990*/  LDL.LU R35, [R1+0x7e0] ;  /* 0x0007e00001237983 */ /* 0x000f280000300800 */
[----:B------:R-:W3:Y:S01]  /*da9a0*/  LDL.LU R36, [R1] ;  /* 0x0000000001247983 */ /* 0x000ee20000300800 */
[----:B------:R-:W-:-:S02]  /*da9b0*/  LOP3.LUT R13, R11, 0xffff, RZ, 0xc0, !PT ;  /* 0x0000ffff0b0d7812 */ /* 0x000fc400078ec0ff */
[----:B------:R-:W-:Y:S01]  /*da9c0*/  LOP3.LUT R40, R16, 0xffff, RZ, 0xc0, !PT ;  /* 0x0000ffff10287812 */ /* 0x000fe200078ec0ff */
[----:B------:R-:W3:Y:S01]  /*da9d0*/  LDL.LU R37, [R1+0x7e4] ;  /* 0x0007e40001257983 */ /* 0x000ee20000300800 */
[----:B-1----:R-:W-:Y:S02]  /*da9e0*/  PRMT R3, R13, 0x3340, R0 ;  /* 0x000033400d037816 */ /* 0x002fe40000000000 */
[----:B------:R-:W-:Y:S02]  /*da9f0*/  PRMT R39, R12, 0x3340, R40 ;  /* 0x000033400c277816 */ /* 0x000fe40000000028 */
[----:B------:R-:W-:Y:S02]  /*daa00*/  LOP3.LUT R11, R41, 0xffff, RZ, 0xc0, !PT ;  /* 0x0000ffff290b7812 */ /* 0x000fe400078ec0ff */
[----:B------:R-:W-:Y:S02]  /*daa10*/  LOP3.LUT R16, R50, 0xffff, RZ, 0xc0, !PT ;  /* 0x0000ffff32107812 */ /* 0x000fe400078ec0ff */
[----:B------:R-:W-:-:S02]  /*daa20*/  PRMT R41, R39, 0x5410, R3 ;  /* 0x0000541027297816 */ /* 0x000fc40000000003 */
[----:B------:R-:W-:Y:S02]  /*daa30*/  PRMT R3, R11, 0x3340, R0 ;  /* 0x000033400b037816 */ /* 0x000fe40000000000 */
[--C-:B------:R-:W-:Y:S01]  /*daa40*/  PRMT R39, R38, 0x3340, R16.reuse ;  /* 0x0000334026277816 */ /* 0x100fe20000000010 */
[----:B------:R0:W-:Y:S03]  /*daa50*/  STL [R1+0x524], R41 ;  /* 0x0005242901007387 */ /* 0x0001e60000100800 */
[----:B0-----:R-:W-:Y:S02]  /*daa60*/  PRMT R41, R39, 0x5410, R3 ;  /* 0x0000541027297816 */ /* 0x001fe40000000003 */
[----:B------:R-:W-:-:S03]  /*daa70*/  SHF.R.U32.HI R3, RZ, 0x8, R16 ;  /* 0x00000008ff037819 */ /* 0x000fc60000011610 */
[----:B------:R0:W-:Y:S04]  /*daa80*/  STL [R1+0x518], R41 ;  /* 0x0005182901007387 */ /* 0x0001e80000100800 */
[----:B------:R-:W3:Y:S04]  /*daa90*/  LDL.LU R16, [R1+0x51e0] ;  /* 0x0051e00001107983 */ /* 0x000ee80000300800 */
[----:B0-----:R-:W3:Y:S01]  /*daaa0*/  LDL.LU R41, [R1+0x7e8] ;  /* 0x0007e80001297983 */ /* 0x001ee20000300800 */
[----:B------:R-:W-:Y:S02]  /*daab0*/  SHF.R.U32.HI R39, RZ, 0x8, R38 ;  /* 0x00000008ff277819 */ /* 0x000fe40000011626 */
[----:B------:R-:W-:-:S02]  /*daac0*/  SHF.R.U32.HI R12, RZ, 0x8, R12 ;  /* 0x00000008ff0c7819 */ /* 0x000fc4000001160c */
[----:B------:R-:W-:Y:S02]  /*daad0*/  SHF.R.U32.HI R40, RZ, 0x8, R40 ;  /* 0x00000008ff287819 */ /* 0x000fe40000011628 */
[----:B------:R-:W-:Y:S02]  /*daae0*/  LOP3.LUT R39, R39, 0xffff, RZ, 0xc0, !PT ;  /* 0x0000ffff27277812 */ /* 0x000fe400078ec0ff */
[----:B------:R-:W-:Y:S02]  /*daaf0*/  LOP3.LUT R3, R3, 0xffff, RZ, 0xc0, !PT ;  /* 0x0000ffff03037812 */ /* 0x000fe400078ec0ff */
[----:B------:R-:W-:Y:S02]  /*dab00*/  LOP3.LUT R12, R12, 0xffff, RZ, 0xc0, !PT ;  /* 0x0000ffff0c0c7812 */ /* 0x000fe400078ec0ff */
[----:B------:R-:W-:Y:S02]  /*dab10*/  LOP3.LUT R40, R40, 0xffff, RZ, 0xc0, !PT ;  /* 0x0000ffff28287812 */ /* 0x000fe400078ec0ff */
[----:B------:R-:W-:-:S02]  /*dab20*/  PRMT R38, R39, 0x3340, R3 ;  /* 0x0000334027267816 */ /* 0x000fc40000000003 */
[----:B------:R-:W-:Y:S02]  /*dab30*/  PRMT R3, R12, 0x3340, R40 ;  /* 0x000033400c037816 */ /* 0x000fe40000000028 */
[----:B------:R-:W3:Y:S04]  /*dab40*/  LDL.LU R40, [R1+0x7ec] ;  /* 0x0007ec0001287983 */ /* 0x000ee80000300800 */
[----:B------:R0:W-:Y:S04]  /*dab50*/  STL [R1+0x44c], R38 ;  /* 0x00044c2601007387 */ /* 0x0001e80000100800 */
[----:B------:R-:W3:Y:S04]  /*dab60*/  LDL.LU R12, [R1+0x1f04] ;  /* 0x001f0400010c7983 */ /* 0x000ee80000300800 */
[----:B------:R2:W-:Y:S04]  /*dab70*/  STL [R1+0x444], R3 ;  /* 0x0004440301007387 */ /* 0x0005e80000100800 */
[----:B------:R-:W3:Y:S04]  /*dab80*/  LDL.LU R50, [R1+0x6f4] ;  /* 0x0006f40001327983 */ /* 0x000ee80000300800 */
[----:B0-----:R-:W3:Y:S01]  /*dab90*/  LDL.LU R38, [R1+0x8b4] ;  /* 0x0008b40001267983 */ /* 0x001ee20000300800 */
[----:B--2---:R-:W-:-:S04]  /*daba0*/  LOP3.LUT R3, R15, 0xffff, RZ, 0xc0, !PT ;  /* 0x0000ffff0f037812 */ /* 0x004fc800078ec0ff */
[--C-:B----4-:R-:W-:Y:S02]  /*dabb0*/  PRMT R15, R35, 0x4210, R3.reuse ;  /* 0x00004210230f7816 */ /* 0x110fe40000000003 */
[----:B---3--:R-:W-:-:S03]  /*dabc0*/  PRMT R3, R36, 0x5210, R3 ;  /* 0x0000521024037816 */ /* 0x008fc60000000003 */
[----:B------:R0:W-:Y:S01]  /*dabd0*/  STL [R1+0x8c0], R15 ;  /* 0x0008c00f01007387 */ /* 0x0001e20000100800 */
[----:B------:R-:W-:-:S03]  /*dabe0*/  LOP3.LUT R39, R31, 0xffff, RZ, 0xc0, !PT ;  /* 0x0000ffff1f277812 */ /* 0x000fc600078ec0ff */
[----:B------:R1:W-:Y:S01]  /*dabf0*/  STL [R1+0x7e0], R3 ;  /* 0x0007e00301007387 */ /* 0x0003e20000100800 */
[--C-:B------:R-:W-:Y:S02]  /*dac00*/  PRMT R31, R37, 0x4210, R39.reuse ;  /* 0x00004210251f7816 */ /* 0x100fe40000000027 */
[----:B0-----:R-:W-:Y:S02]  /*dac10*/  PRMT R15, R42, 0x5210, R39 ;  /* 0x000052102a0f7816 */ /* 0x001fe40000000027 */
[----:B-1----:R-:W-:-:S04]  /*dac20*/  SHF.R.U32.HI R3, RZ, 0x8, R13 ;  /* 0x00000008ff037819 */ /* 0x002fc8000001160d */
[----:B------:R-:W-:Y:S01]  /*dac30*/  LOP3.LUT R3, R3, 0xffff, RZ, 0xc0, !PT ;  /* 0x0000ffff03037812 */ /* 0x000fe200078ec0ff */
[----:B------:R-:W-:Y:S01]  /*dac40*/  STL [R1+0x8c4], R31 ;  /* 0x0008c41f01007387 */ /* 0x000fe20000100800 */
[----:B------:R-:W-:Y:S02]  /*dac50*/  SHF.R.U32.HI R39, RZ, 0x8, R11 ;  /* 0x00000008ff277819 */ /* 0x000fe4000001160b */
[----:B------:R-:W-:Y:S01]  /*dac60*/  PRMT R3, R3, 0x3340, R0 ;  /* 0x0000334003037816 */ /* 0x000fe20000000000 */
[----:B------:R0:W-:Y:S01]  /*dac70*/  STL [R1+0x7e4], R15 ;  /* 0x0007e40f01007387 */ /* 0x0001e20000100800 */
[----:B------:R-:W-:-:S03]  /*dac80*/  LOP3.LUT R39, R39, 0xffff, RZ, 0xc0, !PT ;  /* 0x0000ffff27277812 */ /* 0x000fc600078ec0ff */
[----:B------:R-:W2:Y:S04]  /*dac90*/  LDL.LU R45, [R1+0x644] ;  /* 0x00064400012d7983 */ /* 0x000ea80000300800 */
[----:B------:R-:W3:Y:S04]  /*daca0*/  LDL.LU R42, [R1+0x840] ;  /* 0x00084000012a7983 */ /* 0x000ee80000300800 */
[----:B0-----:R-:W4:Y:S04]  /*dacb0*/  LDL.LU R15, [R1+0x4] ;  /* 0x00000400010f7983 */ /* 0x001f280000300800 */
[----:B------:R0:W-:Y:S04]  /*dacc0*/  STL [R1+0x234], R3 ;  /* 0x0002340301007387 */ /* 0x0001e80000100800 */
[----:B------:R-:W4:Y:S04]  /*dacd0*/  LDL.LU R31, [R1+0x648] ;  /* 0x00064800011f7983 */ /* 0x000f280000300800 */
[----:B------:R-:W4:Y:S01]  /*dace0*/  LDL.LU R13, [R1+0x640] ;  /* 0x00064000010d7983 */ /* 0x000f220000300800 */
[----:B0-----:R-:W-:-:S03]  /*dacf0*/  PRMT R3, R39, 0x3340, R0 ;  /* 0x0000334027037816 */ /* 0x001fc60000000000 */
[----:B------:R-:W4:Y:S04]  /*dad00*/  LDL.LU R35, [R1+0x834] ;  /* 0x0008340001237983 */ /* 0x000f280000300800 */
[----:B------:R-:W4:Y:S04]  /*dad10*/  LDL.LU R36, [R1+0xc] ;  /* 0x00000c0001247983 */ /* 0x000f280000300800 */
[----:B------:R-:W4:Y:S04]  /*dad20*/  LDL.LU R37, [R1+0x830] ;  /* 0x0008300001257983 */ /* 0x000f280000300800 */
[----:B------:R-:W4:Y:S04]  /*dad30*/  LDL.LU R11, [R1+0x8] ;  /* 0x00000800010b7983 */ /* 0x000f280000300800 */
[----:B------:R-:W2:Y:S04]  /*dad40*/  LDL.LU R39, [R1+0x51dc] ;  /* 0x0051dc0001277983 */ /* 0x000ea80000300800 */
[----:B------:R0:W-:Y:S02]  /*dad50*/  STL [R1+0x238], R3 ;  /* 0x0002380301007387 */ /* 0x0001e40000100800 */
[----:B0-----:R-:W-:-:S02]  /*dad60*/  LOP3.LUT R3, R16, 0xffff, RZ, 0xc0, !PT ;  /* 0x0000ffff10037812 */ /* 0x001fc400078ec0ff */
[----:B------:R-:W4:Y:S02]  /*dad70*/  LDL.LU R16, [R1+0x5074] ;  /* 0x0050740001107983 */ /* 0x000f240000300800 */
[----:B------:R-:W-:-:S05]  /*dad80*/  PRMT R41, R41, 0x4210, R3 ;  /* 0x0000421029297816 */ /* 0x000fca0000000003 */
[----:B------:R0:W-:Y:S04]  /*dad90*/  STL [R1+0x8c8], R41 ;  /* 0x0008c82901007387 */ /* 0x0001e80000100800 */
[----:B0-----:R-:W3:Y:S01]  /*dada0*/  LDL.LU R41, [R1+0x5858] ;  /* 0x0058580001297983 */ /* 0x001ee20000300800 */
[----:B--2---:R-:W-:-:S04]  /*dadb0*/  LOP3.LUT R39, R39, 0xffff, RZ, 0xc0, !PT ;  /* 0x0000ffff27277812 */ /* 0x004fc800078ec0ff */
[----:B------:R-:W-:Y:S02]  /*dadc0*/  PRMT R40, R40, 0x4210, R39 ;  /* 0x0000421028287816 */ /* 0x000fe40000000027 */
[----:B---3--:R-:W-:Y:S02]  /*dadd0*/  PRMT R41, R41, 0x5210, R3 ;  /* 0x0000521029297816 */ /* 0x008fe40000000003 */
[----:B------:R-:W-:-:S03]  /*dade0*/  PRMT R3, R43, 0x5210, R39 ;  /* 0x000052102b037816 */ /* 0x000fc60000000027 */
[----:B------:R0:W-:Y:S04]  /*dadf0*/  STL [R1+0x7e8], R41 ;  /* 0x0007e82901007387 */ /* 0x0001e80000100800 */
[----:B------:R1:W-:Y:S04]  /*dae00*/  STL [R1+0x8cc], R40 ;  /* 0x0008cc2801007387 */ /* 0x0003e80000100800 */
[----:B------:R2:W-:Y:S01]  /*dae10*/  STL [R1+0x7ec], R3 ;  /* 0x0007ec0301007387 */ /* 0x0005e20000100800 */
[----:B0-----:R-:W-:-:S03]  /*dae20*/  LOP3.LUT R41, R12, 0xffff, RZ, 0xc0, !PT ;  /* 0x0000ffff0c297812 */ /* 0x001fc600078ec0ff */
[----:B------:R-:W3:Y:S01]  /*dae30*/  LDL.LU R12, [R1+0x4fac] ;  /* 0x004fac00010c7983 */ /* 0x000ee20000300800 */
[----:B-1----:R-:W-:-:S03]  /*dae40*/  LOP3.LUT R40, R38, 0xffff, RZ, 0xc0, !PT ;  /* 0x0000ffff26287812 */ /* 0x002fc600078ec0ff */
[----:B------:R-:W3:Y:S01]  /*dae50*/  LDL.LU R38, [R1+0x4ff0] ;  /* 0x004ff00001267983 */ /* 0x000ee20000300800 */
[----:B------:R-:W-:Y:S02]  /*dae60*/  LOP3.LUT R50, R50, 0xffff, RZ, 0xc0, !PT ;  /* 0x0000ffff32327812 */ /* 0x000fe400078ec0ff */
[----:B------:R-:W-:Y:S02]  /*dae70*/  PRMT R39, R41, 0x3340, R40 ;  /* 0x0000334029277816 */ /* 0x000fe40000000028 */
[----:B--2---:R-:W-:-:S04]  /*dae80*/  PRMT R3, R50, 0x3340, R0 ;  /* 0x0000334032037816 */ /* 0x004fc80000000000 */
[----:B------:R-:W-:Y:S02]  /*dae90*/  PRMT R43, R39, 0x5410, R3 ;  /* 0x00005410272b7816 */ /* 0x000fe40000000003 */
[----:B------:R-:W-:Y:S02]  /*daea0*/  SHF.R.U32.HI R39, RZ, 0x8, R41 ;  /* 0x00000008ff277819 */ /* 0x000fe40000011629 */
[----:B------:R-:W-:Y:S02]  /*daeb0*/  SHF.R.U32.HI R3, RZ, 0x8, R40 ;  /* 0x00000008ff037819 */ /* 0x000fe40000011628 */
[----:B------:R-:W-:Y:S02]  /*daec0*/  LOP3.LUT R39, R39, 0xffff, RZ, 0xc0, !PT ;  /* 0x0000ffff27277812 */ /* 0x000fe400078ec0ff */
[----:B------:R-:W-:Y:S02]  /*daed0*/  LOP3.LUT R3, R3, 0xffff, RZ, 0xc0, !PT ;  /* 0x0000ffff03037812 */ /* 0x000fe400078ec0ff */
[----:B------:R-:W-:-:S02]  /*daee0*/  LOP3.LUT R40, R45, 0xffff, RZ, 0xc0, !PT ;  /* 0x0000ffff2d287812 */ /* 0x000fc400078ec0ff */
[----:B------:R-:W-:Y:S02]  /*daef0*/  PRMT R45, R39, 0x3340, R3 ;  /* 0x00003340272d7816 */ /* 0x000fe40000000003 */
[--C-:B------:R-:W-:Y:S01]  /*daf00*/  PRMT R39, R42, 0x4210, R40.reuse ;  /* 0x000042102a277816 */ /* 0x100fe20000000028 */
[----:B------:R-:W-:Y:S01]  /*daf10*/  STL [R1+0x520], R43 ;  /* 0x0005202b01007387 */ /* 0x000fe20000100800 */
[----:B----4-:R-:W-:Y:S02]  /*daf20*/  PRMT R15, R15, 0x5210, R40 ;  /* 0x000052100f0f7816 */ /* 0x010fe40000000028 */
[----:B------:R-:W-:Y:S01]  /*daf30*/  LOP3.LUT R3, R31, 0xffff, RZ, 0xc0, !PT ;  /* 0x0000ffff1f037812 */ /* 0x000fe200078ec0ff */
[----:B------:R-:W-:Y:S04]  /*daf40*/  STL [R1+0x56dc], R45 ;  /* 0x0056dc2d01007387 */ /* 0x000fe80000100800 */
[----:B------:R0:W-:Y:S01]  /*daf50*/  STL [R1+0x930], R39 ;  /* 0x0009302701007387 */ /* 0x0001e20000100800 */
[----:B------:R-:W-:-:S03]  /*daf60*/  PRMT R31, R35, 0x4210, R3 ;  /* 0x00004210231f7816 */ /* 0x000fc60000000003 */
[----:B------:R1:W-:Y:S01]  /*daf70*/  STL [R1+0x840], R15 ;  /* 0x0008400f01007387 */ /* 0x0003e20000100800 */
[----:B0-----:R-:W-:Y:S02]  /*daf80*/  LOP3.LUT R39, R13, 0xffff, RZ, 0xc0, !PT ;  /* 0x0000ffff0d277812 */ /* 0x001fe400078ec0ff */
[----:B-1----:R-:W-:Y:S02]  /*daf90*/  PRMT R15, R36, 0x5210, R3 ;  /* 0x00005210240f7816 */ /* 0x002fe40000000003 */
[--C-:B------:R-:W-:Y:S01]  /*dafa0*/  PRMT R13, R37, 0x4210, R39.reuse ;  /* 0x00004210250d7816 */ /* 0x100fe20000000027 */
[----:B------:R-:W-:Y:S01]  /*dafb0*/  STL [R1+0x934], R31 ;  /* 0x0009341f01007387 */ /* 0x000fe20000100800 */
[----:B------:R-:W-:-:S03]  /*dafc0*/  PRMT R3, R11, 0x5210, R39 ;  /* 0x000052100b037816 */ /* 0x000fc60000000027 */
[----:B------:R0:W-:Y:S01]  /*dafd0*/  STL [R1+0x844], R15 ;  /* 0x0008440f01007387 */ /* 0x0001e20000100800 */
[----:B------:R-:W-:-:S03]  /*dafe0*/  LOP3.LUT R42, R16, 0xffff, RZ, 0xc0, !PT ;  /* 0x0000ffff102a7812 */ /* 0x000fc600078ec0ff */
[----:B0-----:R-:W2:Y:S04]  /*daff0*/  LDL.LU R15, [R1+0x8d4] ;  /* 0x0008d400010f7983 */ /* 0x001ea80000300800 */
[----:B------:R0:W-:Y:S04]  /*db000*/  STL [R1+0x938], R13 ;  /* 0x0009380d01007387 */ /* 0x0001e80000100800 */
[----:B------:R-:W4:Y:S04]  /*db010*/  LDL.LU R31, [R1+0x14] ;  /* 0x00001400011f7983 */ /* 0x000f280000300800 */
[----:B------:R1:W-:Y:S04]  /*db020*/  STL [R1+0x848], R3 ;  /* 0x0008480301007387 */ /* 0x0003e80000100800 */
[----:B------:R-:W4:Y:S04]  /*db030*/  LDL.LU R45, [R1+0x838] ;  /* 0x00083800012d7983 */ /* 0x000f280000300800 */
[----:B------:R-:W4:Y:S04]  /*db040*/  LDL.LU R43, [R1+0x18] ;  /* 0x00001800012b7983 */ /* 0x000f280000300800 */
[----:B0-----:R-:W4:Y:S04]  /*db050*/  LDL.LU R13, [R1+0x820] ;  /* 0x00082000010d7983 */ /* 0x001f280000300800 */
[----:B------:R-:W4:Y:S04]  /*db060*/  LDL.LU R35, [R1+0x1c] ;  /* 0x00001c0001237983 */ /* 0x000f280000300800 */
[----:B------:R-:W4:Y:S04]  /*db070*/  LDL.LU R36, [R1+0x5060] ;  /* 0x0050600001247983 */ /* 0x000f280000300800 */
[----:B------:R-:W4:Y:S04]  /*db080*/  LDL.LU R37, [R1+0x4f78] ;  /* 0x004f780001257983 */ /* 0x000f280000300800 */
[----:B------:R-:W4:Y:S04]  /*db090*/  LDL.LU R11, [R1+0x4fe4] ;  /* 0x004fe400010b7983 */ /* 0x000f280000300800 */
[----:B------:R-:W4:Y:S01]  /*db0a0*/  LDL.LU R16, [R1+0x51f4] ;  /* 0x0051f40001107983 */ /* 0x000f220000300800 */
[----:B---3--:R-:W-:-:S03]  /*db0b0*/  LOP3.LUT R40, R12, 0xffff, RZ, 0xc0, !PT ;  /* 0x0000ffff0c287812 */ /* 0x008fc600078ec0ff */
[----:B------:R-:W3:Y:S01]  /*db0c0*/  LDL.LU R12, [R1+0x5144] ;  /* 0x00514400010c7983 */ /* 0x000ee20000300800 */
[----:B------:R-:W-:Y:S02]  /*db0d0*/  LOP3.LUT R41, R38, 0xffff, RZ, 0xc0, !PT ;  /* 0x0000ffff26297812 */ /* 0x000fe400078ec0ff */
[----:B-1----:R-:W-:Y:S01]  /*db0e0*/  PRMT R3, R40, 0x3340, R0 ;  /* 0x0000334028037816 */ /* 0x002fe20000000000 */
[----:B------:R-:W3:Y:S01]  /*db0f0*/  LDL.LU R38, [R1+0x51b4] ;  /* 0x0051b40001267983 */ /* 0x000ee20000300800 */
[----:B------:R-:W-:-:S04]  /*db100*/  PRMT R39, R42, 0x3340, R41 ;  /* 0x000033402a277816 */ /* 0x000fc80000000029 */
[----:B------:R-:W-:Y:S02]  /*db110*/  PRMT R3, R39, 0x5410, R3 ;  /* 0x0000541027037816 */ /* 0x000fe40000000003 */
[----:B------:R-:W-:-:S03]  /*db120*/  SHF.R.U32.HI R39, RZ, 0x8, R42 ;  /* 0x00000008ff277819 */ /* 0x000fc6000001162a */
[----:B------:R0:W-:Y:S01]  /*db130*/  STL [R1+0x510], R3 ;  /* 0x0005100301007387 */ /* 0x0001e20000100800 */
[----:B------:R-:W-:-:S03]  /*db140*/  LOP3.LUT R39, R39, 0xffff, RZ, 0xc0, !PT ;  /* 0x0000ffff27277812 */ /* 0x000fc600078ec0ff */
[----:B------:R-:W3:Y:S01]  /*db150*/  LDL.LU R42, [R1+0x50d4] ;  /* 0x0050d400012a7983 */ /* 0x000ee20000300800 */
[----:B0-----:R-:W-:-:S03]  /*db160*/  SHF.R.U32.HI R3, RZ, 0x8, R41 ;  /* 0x00000008ff037819 */ /* 0x001fc60000011629 */
[----:B------:R-:W3:Y:S01]  /*db170*/  LDL.LU R41, [R1+0x1f08] ;  /* 0x001f080001297983 */ /* 0x000ee20000300800 */
[----:B------:R-:W-:-:S04]  /*db180*/  LOP3.LUT R3, R3, 0xffff, RZ, 0xc0, !PT ;  /* 0x0000ffff03037812 */ /* 0x000fc800078ec0ff */
[----:B------:R-:W-:Y:S02]  /*db190*/  PRMT R39, R39, 0x3340, R3 ;  /* 0x0000334027277816 */ /* 0x000fe40000000003 */
[----:B------:R-:W2:Y:S01]  /*db1a0*/  LDL.LU R3, [R1+0x4f2c] ;  /* 0x004f2c0001037983 */ /* 0x000ea20000300800 */
[----:B------:R-:W-:-:S04]  /*db1b0*/  SHF.R.U32.HI R40, RZ, 0x8, R40 ;  /* 0x00000008ff287819 */ /* 0x000fc80000011628 */
[----:B------:R-:W-:Y:S01]  /*db1c0*/  LOP3.LUT R40, R40, 0xffff, RZ, 0xc0, !PT ;  /* 0x0000ffff28287812 */ /* 0x000fe200078ec0ff */
[----:B------:R0:W-:Y:S03]  /*db1d0*/  STL [R1+0x440], R39 ;  /* 0x0004402701007387 */ /* 0x0001e60000100800 */
[----:B------:R-:W-:Y:S01]  /*db1e0*/  PRMT R40, R40, 0x3340, R0 ;  /* 0x0000334028287816 */ /* 0x000fe20000000000 */
[----:B0-----:R-:W3:Y:S04]  /*db1f0*/  LDL.LU R39, [R1+0x4f28] ;  /* 0x004f280001277983 */ /* 0x001ee80000300800 */
[----:B------:R0:W-:Y:S04]  /*db200*/  STL [R1+0x230], R40 ;  /* 0x0002302801007387 */ /* 0x0001e80000100800 */
[----:B0-----:R-:W3:Y:S01]  /*db210*/  LDL.LU R40, [R1+0x10] ;  /* 0x0000100001287983 */ /* 0x001ee20000300800 */
[----:B--2---:R-:W-:-:S04]  /*db220*/  LOP3.LUT R3, R3, 0xffff, RZ, 0xc0, !PT ;  /* 0x0000ffff03037812 */ /* 0x004fc800078ec0ff */
[--C-:B------:R-:W-:Y:S02]  /*db230*/  PRMT R15, R15, 0x4210, R3.reuse ;  /* 0x000042100f0f7816 */ /* 0x100fe40000000003 */
[----:B----4-:R-:W-:-:S03]  /*db240*/  PRMT R3, R31, 0x5210, R3 ;  /* 0x000052101f037816 */ /* 0x010fc60000000003 */
[----:B------:R0:W-:Y:S04]  /*db250*/  STL [R1+0x920], R15 ;  /* 0x0009200f01007387 */ /* 0x0001e80000100800 */
[----:B0-----:R-:W2:Y:S04]  /*db260*/  LDL.LU R15, [R1+0x5854] ;  /* 0x00585400010f7983 */ /* 0x001ea80000300800 */
[----:B------:R-:W4:Y:S04]  /*db270*/  LDL.LU R31, [R1+0x5850] ;  /* 0x00585000011f7983 */ /* 0x000f280000300800 */
[----:B------:R0:W-:Y:S04]  /*db280*/  STL [R1+0x830], R3 ;  /* 0x0008300301007387 */ /* 0x0001e80000100800 */
[----:B0-----:R-:W2:Y:S01]  /*db290*/  LDL.LU R3, [R1+0x828] ;  /* 0x0008280001037983 */ /* 0x001ea20000300800 */
[----:B---3--:R-:W-:-:S04]  /*db2a0*/  LOP3.LUT R39, R39, 0xffff, RZ, 0xc0, !PT ;  /* 0x0000ffff27277812 */ /* 0x008fc800078ec0ff */
[--C-:B------:R-:W-:Y:S02]  /*db2b0*/  PRMT R40, R40, 0x5210, R39.reuse ;  /* 0x0000521028287816 */ /* 0x100fe40000000027 */
[----:B------:R-:W-:Y:S02]  /*db2c0*/  LOP3.LUT R12, R12, 0xffff, RZ, 0xc0, !PT ;  /* 0x0000ffff0c0c7812 */ /* 0x000fe400078ec0ff */
[----:B--2---:R-:W-:-:S05]  /*db2d0*/  PRMT R3, R3, 0x4210, R39 ;  /* 0x0000421003037816 */ /* 0x004fca0000000027 */
[----:B------:R0:W-:Y:S01]  /*db2e0*/  STL [R1+0x924], R3 ;  /* 0x0009240301007387 */ /* 0x0001e20000100800 */
[----:B------:R-:W-:-:S03]  /*db2f0*/  LOP3.LUT R39, R42, 0xffff, RZ, 0xc0, !PT ;  /* 0x0000ffff2a277812 */ /* 0x000fc600078ec0ff */
[----:B------:R1:W-:Y:S01]  /*db300*/  STL [R1+0x834], R40 ;  /* 0x0008342801007387 */ /* 0x0003e20000100800 */
[----:B0-----:R-:W-:-:S04]  /*db310*/  LOP3.LUT R3, R41, 0xffff, RZ, 0xc0, !PT ;  /* 0x0000ffff29037812 */ /* 0x001fc800078ec0ff */
[--C-:B------:R-:W-:Y:S02]  /*db320*/  PRMT R41, R45, 0x4210, R3.reuse ;  /* 0x000042102d297816 */ /* 0x100fe40000000003 */
[----:B-1----:R-:W-:Y:S02]  /*db330*/  PRMT R40, R43, 0x5210, R3 ;  /* 0x000052102b287816 */ /* 0x002fe40000000003 */
[--C-:B------:R-:W-:Y:S01]  /*db340*/  PRMT R13, R13, 0x4210, R39.reuse ;  /* 0x000042100d0d7816 */ /* 0x100fe20000000027 */
[----:B------:R0:W-:Y:S01]  /*db350*/  STL [R1+0x928], R41 ;  /* 0x0009282901007387 */ /* 0x0001e20000100800 */
[----:B------:R-:W-:Y:S02]  /*db360*/  PRMT R3, R35, 0x5210, R39 ;  /* 0x0000521023037816 */ /* 0x000fe40000000027 */
[----:B------:R-:W-:Y:S01]  /*db370*/  LOP3.LUT R35, R37, 0xffff, RZ, 0xc0, !PT ;  /* 0x0000ffff25237812 */ /* 0x000fe200078ec0ff */
[----:B------:R1:W-:Y:S01]  /*db380*/  STL [R1+0x838], R40 ;  /* 0x0008382801007387 */ /* 0x0003e20000100800 */
[----:B------:R-:W-:-:S03]  /*db390*/  LOP3.LUT R43, R16, 0xffff, RZ, 0xc0, !PT ;  /* 0x0000ffff102b7812 */ /* 0x000fc600078ec0ff */
[----:B------:R2:W-:Y:S01]  /*db3a0*/  STL [R1+0x910], R13 ;  /* 0x0009100d01007387 */ /* 0x0005e20000100800 */
[----:B0-----:R-:W-:Y:S02]  /*db3b0*/  LOP3.LUT R41, R36, 0xffff, RZ, 0xc0, !PT ;  /* 0x0000ffff24297812 */ /* 0x001fe400078ec0ff */
[----:B-1----:R-:W-:Y:S01]  /*db3c0*/  LOP3.LUT R40, R11, 0xffff, RZ, 0xc0, !PT ;  /* 0x0000ffff0b287812 */ /* 0x002fe200078ec0ff */
[----:B------:R0:W-:Y:S01]  /*db3d0*/  STL [R1+0x820], R3 ;  /* 0x0008200301007387 */ /* 0x0001e20000100800 */
[----:B------:R-:W-:Y:S02]  /*db3e0*/  LOP3.LUT R42, R38, 0xffff, RZ, 0xc0, !PT ;  /* 0x0000ffff262a7812 */ /* 0x000fe400078ec0ff */
[----:B------:R-:W-:Y:S01]  /*db3f0*/  PRMT R39, R41, 0x3340, R40 ;  /* 0x0000334029277816 */ /* 0x000fe20000000028 */
[----:B--2---:R-:W2:Y:S04]  /*db400*/  LDL.LU R13, [R1+0x824] ;  /* 0x00082400010d7983 */ /* 0x004ea80000300800 */
[----:B------:R-:W3:Y:S01]  /*db410*/  LDL.LU R16, [R1+0x24] ;  /* 0x0000240001107983 */ /* 0x000ee20000300800 */
[----:B0-----:R-:W-:-:S03]  /*db420*/  PRMT R3, R35, 0x3340, R0 ;  /* 0x0000334023037816 */ /* 0x001fc60000000000 */
[----:B------:R-:W4:Y:S01]  /*db430*/  LDL.LU R45, [R1+0x818] ;  /* 0x00081800012d7983 */ /* 0x000f220000300800 */
[----:B------:R-:W-:Y:S02]  /*db440*/  PRMT R11, R39, 0x5410, R3 ;  /* 0x00005410270b7816 */ /* 0x000fe40000000003 */
[----:B------:R-:W-:Y:S01]  /*db450*/  PRMT R3, R12, 0x3340, R0 ;  /* 0x000033400c037816 */ /* 0x000fe20000000000 */
[----:B------:R-:W4:Y:S01]  /*db460*/  LDL.LU R37, [R1+0x20] ;  /* 0x0000200001257983 */ /* 0x000f220000300800 */
[----:B------:R-:W-:-:S04]  /*db470*/  PRMT R39, R43, 0x3340, R42 ;  /* 0x000033402b277816 */ /* 0x000fc8000000002a */
[----:B------:R-:W-:Y:S01]  /*db480*/  PRMT R3, R39, 0x5410, R3 ;  /* 0x0000541027037816 */ /* 0x000fe20000000003 */
[----:B------:R0:W-:Y:S01]  /*db490*/  STL [R1+0x508], R11 ;  /* 0x0005080b01007387 */ /* 0x0001e20000100800 */
[----:B------:R-:W-:-:S03]  /*db4a0*/  SHF.R.U32.HI R39, RZ, 0x8, R43 ;  /* 0x00000008ff277819 */ /* 0x000fc6000001162b */
[----:B0-----:R-:W4:Y:S04]  /*db4b0*/  LDL.LU R11, [R1+0x5260] ;  /* 0x00526000010b7983 */ /* 0x001f280000300800 */
[----:B------:R-:W4:Y:S04]  /*db4c0*/  LDL.LU R38, [R1+0x810] ;  /* 0x0008100001267983 */ /* 0x000f280000300800 */
[----:B------:R0:W-:Y:S01]  /*db4d0*/  STL [R1+0x4f0], R3 ;  /* 0x0004f00301007387 */ /* 0x0001e20000100800 */
[----:B------:R-:W-:-:S03]  /*db4e0*/  LOP3.LUT R39, R39, 0xffff, RZ, 0xc0, !PT ;  /* 0x0000ffff27277812 */ /* 0x000fc600078ec0ff */
[----:B------:R-:W4:Y:S04]  /*db4f0*/  LDL.LU R36, [R1+0x814] ;  /* 0x0008140001247983 */ /* 0x000f280000300800 */
[----:B------:R-:W4:Y:S01]  /*db500*/  LDL.LU R43, [R1+0x28] ;  /* 0x00002800012b7983 */ /* 0x000f220000300800 */
[----:B0-----:R-:W-:-:S03]  /*db510*/  SHF.R.U32.HI R3, RZ, 0x8, R42 ;  /* 0x00000008ff037819 */ /* 0x001fc6000001162a */
[----:B------:R-:W4:Y:S01]  /*db520*/  LDL.LU R42, [R1+0x4fa8] ;  /* 0x004fa800012a7983 */ /* 0x000f220000300800 */
[----:B------:R-:W-:-:S04]  /*db530*/  LOP3.LUT R3, R3, 0xffff, RZ, 0xc0, !PT ;  /* 0x0000ffff03037812 */ /* 0x000fc800078ec0ff */
[----:B------:R-:W-:Y:S02]  /*db540*/  PRMT R39, R39, 0x3340, R3 ;  /* 0x0000334027277816 */ /* 0x000fe40000000003 */
[----:B------:R-:W2:Y:S04]  /*db550*/  LDL.LU R3, [R1+0x50e0] ;  /* 0x0050e00001037983 */ /* 0x000ea80000300800 */
        /* <DEDUP_REMOVED lines=10> */
[----:B--2---:R-:W-:-:S04]  /*db600*/  LOP3.LUT R3, R3, 0xffff, RZ, 0xc0, !PT ;  /* 0x0000ffff03037812 */ /* 0x004fc800078ec0ff */
[--C-:B------:R-:W-:Y:S02]  /*db610*/  PRMT R13, R13, 0x4210, R3.reuse ;  /* 0x000042100d0d7816 */ /* 0x100fe40000000003 */
[----:B---3--:R-:W-:-:S03]  /*db620*/  PRMT R3, R16, 0x5210, R3 ;  /* 0x0000521010037816 */ /* 0x008fc60000000003 */
[----:B------:R0:W-:Y:S01]  /*db630*/  STL [R1+0x914], R13 ;  /* 0x0009140d01007387 */ /* 0x0001e20000100800 */
[----:B----4-:R-:W-:-:S03]  /*db640*/  LOP3.LUT R39, R39, 0xffff, RZ, 0xc0, !PT ;  /* 0x0000ffff27277812 */ /* 0x010fc600078ec0ff */
[----:B0-----:R-:W2:Y:S04]  /*db650*/  LDL.LU R13, [R1+0x584c] ;  /* 0x00584c00010d7983 */ /* 0x001ea80000300800 */
[----:B------:R-:W3:Y:S04]  /*db660*/  LDL.LU R16, [R1+0x5848] ;  /* 0x0058480001107983 */ /* 0x000ee80000300800 */
[----:B------:R0:W-:Y:S02]  /*db670*/  STL [R1+0x824], R3 ;  /* 0x0008240301007387 */ /* 0x0001e40000100800 */
[----:B0-----:R-:W-:-:S02]  /*db680*/  PRMT R3, R45, 0x4210, R39 ;  /* 0x000042102d037816 */ /* 0x001fc40000000027 */
[----:B------:R-:W4:Y:S04]  /*db690*/  LDL.LU R45, [R1+0x522c] ;  /* 0x00522c00012d7983 */ /* 0x000f280000300800 */
[----:B------:R0:W-:Y:S01]  /*db6a0*/  STL [R1+0x918], R3 ;  /* 0x0009180301007387 */ /* 0x0001e20000100800 */
[----:B------:R-:W-:Y:S02]  /*db6b0*/  PRMT R37, R37, 0x5210, R39 ;  /* 0x0000521025257816 */ /* 0x000fe40000000027 */
[----:B------:R-:W-:Y:S02]  /*db6c0*/  SHF.R.U32.HI R39, RZ, 0x8, R12 ;  /* 0x00000008ff277819 */ /* 0x000fe4000001160c */
[----:B0-----:R-:W-:-:S04]  /*db6d0*/  SHF.R.U32.HI R3, RZ, 0x8, R35 ;  /* 0x00000008ff037819 */ /* 0x001fc80000011623 */
[----:B------:R-:W-:Y:S01]  /*db6e0*/  LOP3.LUT R3, R3, 0xffff, RZ, 0xc0, !PT ;  /* 0x0000ffff03037812 */ /* 0x000fe200078ec0ff */
[----:B------:R0:W-:Y:S01]  /*db6f0*/  STL [R1+0x828], R37 ;  /* 0x0008282501007387 */ /* 0x0001e20000100800 */
[----:B------:R-:W-:Y:S02]  /*db700*/  LOP3.LUT R39, R39, 0xffff, RZ, 0xc0, !PT ;  /* 0x0000ffff27277812 */ /* 0x000fe400078ec0ff */
[--C-:B------:R-:W-:Y:S01]  /*db710*/  PRMT R3, R3, 0x3340, R0.reuse ;  /* 0x0000334003037816 */ /* 0x100fe20000000000 */
[----:B------:R-:W2:Y:S04]  /*db720*/  LDL.LU R35, [R1+0x654] ;  /* 0x0006540001237983 */ /* 0x000ea80000300800 */
[----:B0-----:R-:W3:Y:S04]  /*db730*/  LDL.LU R37, [R1+0x650] ;  /* 0x0006500001257983 */ /* 0x001ee80000300800 */
[----:B------:R-:W3:Y:S04]  /*db740*/  LDL.LU R12, [R1+0x7b0] ;  /* 0x0007b000010c7983 */ /* 0x000ee80000300800 */
[----:B------:R0:W-:Y:S02]  /*db750*/  STL [R1+0x218], R3 ;  /* 0x0002180301007387 */ /* 0x0001e40000100800 */
[----:B0-----:R-:W-:-:S02]  /*db760*/  PRMT R3, R39, 0x3340, R0 ;  /* 0x0000334027037816 */ /* 0x001fc40000000000 */
[----:B------:R-:W4:Y:S04]  /*db770*/  LDL.LU R39, [R1+0x525c] ;  /* 0x00525c0001277983 */ /* 0x000f280000300800 */
[----:B------:R0:W-:Y:S02]  /*db780*/  STL [R1+0x214], R3 ;  /* 0x0002140301007387 */ /* 0x0001e40000100800 */
[----:B0-----:R-:W-:Y:S02]  /*db790*/  LOP3.LUT R3, R11, 0xffff, RZ, 0xc0, !PT ;  /* 0x0000ffff0b037812 */ /* 0x001fe400078ec0ff */
[----:B------:R-:W3:Y:S02]  /*db7a0*/  LDL.LU R11, [R1+0x7a8] ;  /* 0x0007a800010b7983 */ /* 0x000ee40000300800 */
[----:B------:R-:W-:-:S02]  /*db7b0*/  PRMT R38, R38, 0x4210, R3 ;  /* 0x0000421026267816 */ /* 0x000fc40000000003 */
[----:B------:R-:W-:-:S03]  /*db7c0*/  PRMT R43, R43, 0x5210, R3 ;  /* 0x000052102b2b7816 */ /* 0x000fc60000000003 */
[----:B------:R0:W-:Y:S04]  /*db7d0*/  STL [R1+0x900], R38 ;  /* 0x0009002601007387 */ /* 0x0001e80000100800 */
[----:B0-----:R-:W3:Y:S04]  /*db7e0*/  LDL.LU R38, [R1+0x5844] ;  /* 0x0058440001267983 */ /* 0x001ee80000300800 */
[----:B------:R-:W2:Y:S01]  /*db7f0*/  LDL.LU R3, [R1+0x2c] ;  /* 0x00002c0001037983 */ /* 0x000ea20000300800 */
[----:B------:R-:W-:Y:S02]  /*db800*/  LOP3.LUT R41, R41, 0xffff, RZ, 0xc0, !PT ;  /* 0x0000ffff29297812 */ /* 0x000fe400078ec0ff */
[----:B------:R-:W-:Y:S01]  /*db810*/  LOP3.LUT R42, R42, 0xffff, RZ, 0xc0, !PT ;  /* 0x0000ffff2a2a7812 */ /* 0x000fe200078ec0ff */
[----:B------:R0:W-:Y:S01]  /*db820*/  STL [R1+0x810], R43 ;  /* 0x0008102b01007387 */ /* 0x0001e20000100800 */
[----:B------:R-:W-:-:S03]  /*db830*/  LOP3.LUT R40, R40, 0xffff, RZ, 0xc0, !PT ;  /* 0x0000ffff28287812 */ /* 0x000fc600078ec0ff */
[----:B0-----:R-:W3:Y:S01]  /*db840*/  LDL.LU R43, [R1+0x5178] ;  /* 0x00517800012b7983 */ /* 0x001ee20000300800 */
[----:B----4-:R-:W-:-:S04]  /*db850*/  LOP3.LUT R39, R39, 0xffff, RZ, 0xc0, !PT ;  /* 0x0000ffff27277812 */ /* 0x010fc800078ec0ff */
[----:B------:R-:W-:-:S05]  /*db860*/  PRMT R36, R36, 0x4210, R39 ;  /* 0x0000421024247816 */ /* 0x000fca0000000027 */
[----:B------:R0:W-:Y:S04]  /*db870*/  STL [R1+0x904], R36 ;  /* 0x0009042401007387 */ /* 0x0001e80000100800 */
[----:B0-----:R-:W4:Y:S01]  /*db880*/  LDL.LU R36, [R1+0x51c8] ;  /* 0x0051c80001247983 */ /* 0x001f220000300800 */
[----:B--2---:R-:W-:Y:S02]  /*db890*/  PRMT R3, R3, 0x5210, R39 ;  /* 0x0000521003037816 */ /* 0x004fe40000000027 */
[----:B------:R-:W-:-:S03]  /*db8a0*/  PRMT R39, R41, 0x3340, R40 ;  /* 0x0000334029277816 */ /* 0x000fc60000000028 */
[----:B------:R0:W-:Y:S02]  /*db8b0*/  STL [R1+0x814], R3 ;  /* 0x0008140301007387 */ /* 0x0001e40000100800 */
[----:B0-----:R-:W-:-:S04]  /*db8c0*/  PRMT R3, R42, 0x3340, R0 ;  /* 0x000033402a037816 */ /* 0x001fc80000000000 */
[----:B------:R-:W-:Y:S02]  /*db8d0*/  PRMT R3, R39, 0x5410, R3 ;  /* 0x0000541027037816 */ /* 0x000fe40000000003 */
[----:B------:R-:W-:Y:S02]  /*db8e0*/  SHF.R.U32.HI R39, RZ, 0x8, R41 ;  /* 0x00000008ff277819 */ /* 0x000fe40000011629 */
[----:B------:R-:W2:Y:S04]  /*db8f0*/  LDL.LU R41, [R1+0x5228] ;  /* 0x0052280001297983 */ /* 0x000ea80000300800 */
[----:B------:R0:W-:Y:S01]  /*db900*/  STL [R1+0x4f8], R3 ;  /* 0x0004f80301007387 */ /* 0x0001e20000100800 */
[----:B------:R-:W-:Y:S02]  /*db910*/  LOP3.LUT R39, R39, 0xffff, RZ, 0xc0, !PT ;  /* 0x0000ffff27277812 */ /* 0x000fe400078ec0ff */
[----:B0-----:R-:W-:-:S04]  /*db920*/  SHF.R.U32.HI R3, RZ, 0x8, R40 ;  /* 0x00000008ff037819 */ /* 0x001fc80000011628 */
[----:B------:R-:W-:Y:S02]  /*db930*/  LOP3.LUT R3, R3, 0xffff, RZ, 0xc0, !PT ;  /* 0x0000ffff03037812 */ /* 0x000fe400078ec0ff */
[----:B------:R-:W-:Y:S02]  /*db940*/  LOP3.LUT R40, R45, 0xffff, RZ, 0xc0, !PT ;  /* 0x0000ffff2d287812 */ /* 0x000fe400078ec0ff */
[----:B------:R-:W-:Y:S02]  /*db950*/  PRMT R45, R39, 0x3340, R3 ;  /* 0x00003340272d7816 */ /* 0x000fe40000000003 */
[----:B------:R-:W3:Y:S04]  /*db960*/  LDL.LU R39, [R1+0x7b4] ;  /* 0x0007b40001277983 */ /* 0x000ee80000300800 */
[----:B------:R-:W4:Y:S04]  /*db970*/  LDL.LU R3, [R1+0x30] ;  /* 0x0000300001037983 */ /* 0x000f280000300800 */
[----:B------:R-:W-:Y:S01]  /*db980*/  STL [R1+0x56e4], R45 ;  /* 0x0056e42d01007387 */ /* 0x000fe20000100800 */
[----:B---3--:R-:W-:-:S02]  /*db990*/  PRMT R39, R39, 0x4210, R40 ;  /* 0x0000421027277816 */ /* 0x008fc40000000028 */
[----:B----4-:R-:W-:Y:S02]  /*db9a0*/  PRMT R40, R3, 0x5210, R40 ;  /* 0x0000521003287816 */ /* 0x010fe40000000028 */
[----:B------:R-:W-:Y:S01]  /*db9b0*/  LOP3.LUT R3, R35, 0xffff, RZ, 0xc0, !PT ;  /* 0x0000ffff23037812 */ /* 0x000fe200078ec0ff */
[----:B------:R0:W-:Y:S04]  /*db9c0*/  STL [R1+0x908], R39 ;  /* 0x0009082701007387 */ /* 0x0001e80000100800 */
[----:B------:R1:W-:Y:S04]  /*db9d0*/  STL [R1+0x818], R40 ;  /* 0x0008182801007387 */ /* 0x0003e80000100800 */
[----:B------:R-:W3:Y:S01]  /*db9e0*/  LDL.LU R35, [R1+0x7b8] ;  /* 0x0007b80001237983 */ /* 0x000ee20000300800 */
[----:B0-----:R-:W-:-:S03]  /*db9f0*/  LOP3.LUT R39, R37, 0xffff, RZ, 0xc0, !PT ;  /* 0x0000ffff25277812 */ /* 0x001fc600078ec0ff */
[----:B------:R-:W4:Y:S01]  /*dba00*/  LDL.LU R37, [R1+0x34] ;  /* 0x0000340001257983 */ /* 0x000f220000300800 */
[--C-:B-1----:R-:W-:Y:S02]  /*dba10*/  PRMT R40, R12, 0x4210, R3.reuse ;  /* 0x000042100c287816 */ /* 0x102fe40000000003 */
[----:B------:R-:W-:Y:S01]  /*dba20*/  PRMT R3, R38, 0x5210, R3 ;  /* 0x0000521026037816 */ /* 0x000fe20000000003 */
[----:B------:R-:W4:Y:S01]  /*dba30*/  LDL.LU R12, [R1+0x7a0] ;  /* 0x0007a000010c7983 */ /* 0x000f220000300800 */
[----:B------:R-:W-:-:S03]  /*dba40*/  PRMT R38, R11, 0x4210, R39 ;  /* 0x000042100b267816 */ /* 0x000fc60000000027 */
[----:B------:R2:W-:Y:S04]  /*dba50*/  STL [R1+0x8f0], R40 ;  /* 0x0008f02801007387 */ /* 0x0005e80000100800 */
[----:B------:R-:W4:Y:S04]  /*dba60*/  LDL.LU R11, [R1+0x7a4] ;  /* 0x0007a400010b7983 */ /* 0x000f280000300800 */
[----:B------:R0:W-:Y:S01]  /*dba70*/  STL [R1+0x7b0], R3 ;  /* 0x0007b00301007387 */ /* 0x0001e20000100800 */
[----:B--2---:R-:W-:-:S03]  /*dba80*/  LOP3.LUT R40, R41, 0xffff, RZ, 0xc0, !PT ;  /* 0x0000ffff29287812 */ /* 0x004fc600078ec0ff */
[----:B------:R1:W-:Y:S04]  /*dba90*/  STL [R1+0x8f4], R38 ;  /* 0x0008f42601007387 */ /* 0x0003e80000100800 */
[----:B------:R-:W2:Y:S01]  /*dbaa0*/  LDL.LU R45, [R1+0x790] ;  /* 0x00079000012d7983 */ /* 0x000ea20000300800 */
[----:B0-----:R-:W-:Y:S02]  /*dbab0*/  PRMT R3, R16, 0x5210, R39 ;  /* 0x0000521010037816 */ /* 0x001fe40000000027 */
[----:B------:R-:W-:Y:S02]  /*dbac0*/  LOP3.LUT R39, R36, 0xffff, RZ, 0xc0, !PT ;  /* 0x0000ffff24277812 */ /* 0x000fe400078ec0ff */
[----:B-1----:R-:W-:Y:S01]  /*dbad0*/  LOP3.LUT R38, R43, 0xffff, RZ, 0xc0, !PT ;  /* 0x0000ffff2b267812 */ /* 0x002fe200078ec0ff */
[----:B------:R0:W-:Y:S01]  /*dbae0*/  STL [R1+0x7b4], R3 ;  /* 0x0007b40301007387 */ /* 0x0001e20000100800 */
[----:B------:R-:W-:-:S03]  /*dbaf0*/  PRMT R16, R40, 0x3340, R39 ;  /* 0x0000334028107816 */ /* 0x000fc60000000027 */
[----:B------:R-:W2:Y:S04]  /*dbb00*/  LDL.LU R43, [R1+0x51b8] ;  /* 0x0051b800012b7983 */ /* 0x000ea80000300800 */
[----:B------:R-:W2:Y:S01]  /*dbb10*/  LDL.LU R41, [R1+0x5324] ;  /* 0x0053240001297983 */ /* 0x000ea20000300800 */
[----:B0-----:R-:W-:-:S03]  /*dbb20*/  PRMT R3, R38, 0x3340, R0 ;  /* 0x0000334026037816 */ /* 0x001fc60000000000 */
[----:B------:R-:W2:Y:S01]  /*dbb30*/  LDL.LU R36, [R1+0x5348] ;  /* 0x0053480001247983 */ /* 0x000ea20000300800 */
[----:B------:R-:W-:Y:S02]  /*dbb40*/  PRMT R3, R16, 0x5410, R3 ;  /* 0x0000541010037816 */ /* 0x000fe40000000003 */
[----:B------:R-:W-:Y:S02]  /*dbb50*/  SHF.R.U32.HI R16, RZ, 0x8, R40 ;  /* 0x00000008ff107819 */ /* 0x000fe40000011628 */
[----:B------:R-:W2:Y:S04]  /*dbb60*/  LDL.LU R40, [R1+0x5150] ;  /* 0x0051500001287983 */ /* 0x000ea80000300800 */
[----:B------:R0:W-:Y:S01]  /*dbb70*/  STL [R1+0x4e4], R3 ;  /* 0x0004e40301007387 */ /* 0x0001e20000100800 */
[----:B------:R-:W-:-:S02]  /*dbb80*/  LOP3.LUT R16, R16, 0xffff, RZ, 0xc0, !PT ;  /* 0x0000ffff10107812 */ /* 0x000fc400078ec0ff */
[----:B0-----:R-:W-:Y:S02]  /*dbb90*/  SHF.R.U32.HI R3, RZ, 0x8, R39 ;  /* 0x00000008ff037819 */ /* 0x001fe40000011627 */
[----:B------:R-:W2:Y:S02]  /*dbba0*/  LDL.LU R39, [R1+0x5400] ;  /* 0x0054000001277983 */ /* 0x000ea40000300800 */
[----:B------:R-:W-:-:S04]  /*dbbb0*/  LOP3.LUT R3, R3, 0xffff, RZ, 0xc0, !PT ;  /* 0x0000ffff03037812 */ /* 0x000fc800078ec0ff */
[----:B------:R-:W-:Y:S02]  /*dbbc0*/  PRMT R16, R16, 0x3340, R3 ;  /* 0x0000334010107816 */ /* 0x000fe40000000003 */
[----:B------:R-:W3:Y:S04]  /*dbbd0*/  LDL.LU R3, [R1+0x64c] ;  /* 0x00064c0001037983 */ /* 0x000ee80000300800 */
[----:B------:R0:W-:Y:S04]  /*dbbe0*/  STL [R1+0x42c], R16 ;  /* 0x00042c1001007387 */ /* 0x0001e80000100800 */
[----:B0-----:R-:W2:Y:S01]  /*dbbf0*/  LDL.LU R16, [R1+0x4f50] ;  /* 0x004f500001107983 */ /* 0x001ea20000300800 */
[----:B------:R-:W-:-:S04]  /*dbc00*/  SHF.R.U32.HI R38, RZ, 0x8, R38 ;  /* 0x00000008ff267819 */ /* 0x000fc80000011626 */
[----:B------:R-:W-:-:S04]  /*dbc10*/  LOP3.LUT R38, R38, 0xffff, RZ, 0xc0, !PT ;  /* 0x0000ffff26267812 */ /* 0x000fc800078ec0ff */
[----:B------:R-:W-:-:S05]  /*dbc20*/  PRMT R38, R38, 0x3340, R0 ;  /* 0x0000334026267816 */ /* 0x000fca0000000000 */
[----:B------:R0:W-:Y:S04]  /*dbc30*/  STL [R1+0x208], R38 ;  /* 0x0002082601007387 */ /* 0x0001e80000100800 */
[----:B0-----:R-:W2:Y:S01]  /*dbc40*/  LDL.LU R38, [R1+0x5204] ;  /* 0x0052040001267983 */ /* 0x001ea20000300800 */
[----:B---3--:R-:W-:-:S04]  /*dbc50*/  LOP3.LUT R3, R3, 0xffff, RZ, 0xc0, !PT ;  /* 0x0000ffff03037812 */ /* 0x008fc800078ec0ff */
[--C-:B------:R-:W-:Y:S02]  /*dbc60*/  PRMT R35, R35, 0x4210, R3.reuse ;  /* 0x0000421023237816 */ /* 0x100fe40000000003 */
[----:B----4-:R-:W-:-:S03]  /*dbc70*/  PRMT R3, R37, 0x5210, R3 ;  /* 0x0000521025037816 */ /* 0x010fc60000000003 */
[----:B------:R0:W-:Y:S01]  /*dbc80*/  STL [R1+0x8f8], R35 ;  /* 0x0008f82301007387 */ /* 0x0001e20000100800 */
[----:B--2---:R-:W-:-:S04]  /*dbc90*/  LOP3.LUT R16, R16, 0xffff, RZ, 0xc0, !PT ;  /* 0x0000ffff10107812 */ /* 0x004fc800078ec0ff */
[----:B------:R-:W-:Y:S01]  /*dbca0*/  PRMT R12, R12, 0x4210, R16 ;  /* 0x000042100c0c7816 */ /* 0x000fe20000000010 */
[----:B0-----:R-:W2:Y:S04]  /*dbcb0*/  LDL.LU R35, [R1+0x5840] ;  /* 0x0058400001237983 */ /* 0x001ea80000300800 */
[----:B------:R-:W3:Y:S04]  /*dbcc0*/  LDL.LU R37, [R1+0x583c] ;  /* 0x00583c0001257983 */ /* 0x000ee80000300800 */
[----:B------:R0:W-:Y:S04]  /*dbcd0*/  STL [R1+0x7b8], R3 ;  /* 0x0007b80301007387 */ /* 0x0001e80000100800 */
[----:B0-----:R-:W4:Y:S04]  /*dbce0*/  LDL.LU R3, [R1+0x4f58] ;  /* 0x004f580001037983 */ /* 0x001f280000300800 */
[----:B------:R0:W-:Y:S04]  /*dbcf0*/  STL [R1+0x8e0], R12 ;  /* 0x0008e00c01007387 */ /* 0x0001e80000100800 */
[----:B0-----:R-:W2:Y:S01]  /*dbd00*/  LDL.LU R12, [R1+0x5838] ;  /* 0x00583800010c7983 */ /* 0x001ea20000300800 */
[----:B----4-:R-:W-:-:S04]  /*dbd10*/  LOP3.LUT R3, R3, 0xffff, RZ, 0xc0, !PT ;  /* 0x0000ffff03037812 */ /* 0x010fc800078ec0ff */
[----:B------:R-:W-:Y:S02]  /*dbd20*/  PRMT R11, R11, 0x4210, R3 ;  /* 0x000042100b0b7816 */ /* 0x000fe40000000003 */
[----:B--2---:R-:W-:Y:S02]  /*dbd30*/  PRMT R16, R12, 0x5210, R16 ;  /* 0x000052100c107816 */ /* 0x004fe40000000010 */
[----:B------:R-:W2:Y:S04]  /*dbd40*/  LDL.LU R12, [R1+0x4f4c] ;  /* 0x004f4c00010c7983 */ /* 0x000ea80000300800 */
[----:B------:R0:W-:Y:S04]  /*dbd50*/  STL [R1+0x7a0], R16 ;  /* 0x0007a01001007387 */ /* 0x0001e80000100800 */
[----:B0-----:R-:W4:Y:S04]  /*dbd60*/  LDL.LU R16, [R1+0x38] ;  /* 0x0000380001107983 */ /* 0x001f280000300800 */
[----:B------:R0:W-:Y:S04]  /*dbd70*/  STL [R1+0x8e4], R11 ;  /* 0x0008e40b01007387 */ /* 0x0001e80000100800 */
[----:B0-----:R-:W3:Y:S01]  /*dbd80*/  LDL.LU R11, [R1+0x5834] ;  /* 0x00583400010b7983 */ /* 0x001ee20000300800 */
[----:B------:R-:W-:-:S02]  /*dbd90*/  LOP3.LUT R40, R40, 0xffff, RZ, 0xc0, !PT ;  /* 0x0000ffff28287812 */ /* 0x000fc400078ec0ff */
[----:B------:R-:W-:Y:S02]  /*dbda0*/  LOP3.LUT R39, R39, 0xffff, RZ, 0xc0, !PT ;  /* 0x0000ffff27277812 */ /* 0x000fe400078ec0ff */
[----:B------:R-:W-:Y:S02]  /*dbdb0*/  LOP3.LUT R41, R41, 0xffff, RZ, 0xc0, !PT ;  /* 0x0000ffff29297812 */ /* 0x000fe400078ec0ff */
[----:B--2---:R-:W-:Y:S02]  /*dbdc0*/  LOP3.LUT R12, R12, 0xffff, RZ, 0xc0, !PT ;  /* 0x0000ffff0c0c7812 */ /* 0x004fe400078ec0ff */
[----:B---3--:R-:W-:Y:S02]  /*dbdd0*/  PRMT R3, R11, 0x5210, R3 ;  /* 0x000052100b037816 */ /* 0x008fe40000000003 */
[--C-:B------:R-:W-:Y:S02]  /*dbde0*/  PRMT R11, R45, 0x4210, R12.reuse ;  /* 0x000042102d0b7816 */ /* 0x100fe4000000000c */
[----:B------:R-:W2:Y:S04]  /*dbdf0*/  LDL.LU R45, [R1+0x8d0] ;  /* 0x0008d000012d7983 */ /* 0x000ea80000300800 */
[----:B------:R4:W-:Y:S04]  /*dbe00*/  STL [R1+0x7a4], R3 ;  /* 0x0007a40301007387 */ /* 0x0009e80000100800 */
[----:B------:R0:W-:Y:S01]  /*dbe10*/  STL [R1+0x8e8], R11 ;  /* 0x0008e80b01007387 */ /* 0x0001e20000100800 */
[----:B----4-:R-:W-:-:S02]  /*dbe20*/  PRMT R3, R16, 0x5210, R12 ;  /* 0x0000521010037816 */ /* 0x010fc4000000000c */
[----:B------:R-:W-:Y:S02]  /*dbe30*/  LOP3.LUT R16, R38, 0xffff, RZ, 0xc0, !PT ;  /* 0x0000ffff26107812 */ /* 0x000fe400078ec0ff */
[----:B------:R-:W-:Y:S01]  /*dbe40*/  LOP3.LUT R12, R43, 0xffff, RZ, 0xc0, !PT ;  /* 0x0000ffff2b0c7812 */ /* 0x000fe200078ec0ff */
[----:B------:R1:W-:Y:S01]  /*dbe50*/  STL [R1+0x7a8], R3 ;  /* 0x0007a80301007387 */ /* 0x0003e20000100800 */
[----:B------:R-:W-:Y:S02]  /*dbe60*/  LOP3.LUT R38, R36, 0xffff, RZ, 0xc0, !PT ;  /* 0x0000ffff24267812 */ /* 0x000fe400078ec0ff */
[----:B0-----:R-:W-:Y:S01]  /*dbe70*/  PRMT R11, R16, 0x3340, R12 ;  /* 0x00003340100b7816 */ /* 0x001fe2000000000c */
[----:B------:R-:W3:Y:S01]  /*dbe80*/  LDL.LU R43, [R1+0x794] ;  /* 0x00079400012b7983 */ /* 0x000ee20000300800 */
[----:B-1----:R-:W-:-:S04]  /*dbe90*/  PRMT R3, R40, 0x3340, R0 ;  /* 0x0000334028037816 */ /* 0x002fc80000000000 */
[----:B------:R-:W-:Y:S02]  /*dbea0*/  PRMT R36, R11, 0x5410, R3 ;  /* 0x000054100b247816 */ /* 0x000fe40000000003 */
[----:B------:R-:W-:Y:S02]  /*dbeb0*/  PRMT R3, R41, 0x3340, R0 ;  /* 0x0000334029037816 */ /* 0x000fe40000000000 */
[----:B------:R-:W-:Y:S01]  /*dbec0*/  PRMT R11, R39, 0x3340, R38 ;  /* 0x00003340270b7816 */ /* 0x000fe20000000026 */
[----:B------:R0:W-:Y:S03]  /*dbed0*/  STL [R1+0x4d8], R36 ;  /* 0x0004d82401007387 */ /* 0x0001e60000100800 */
[----:B------:R-:W-:Y:S02]  /*dbee0*/  PRMT R3, R11, 0x5410, R3 ;  /* 0x000054100b037816 */ /* 0x000fe40000000003 */
[----:B------:R-:W-:Y:S01]  /*dbef0*/  SHF.R.U32.HI R11, RZ, 0x8, R16 ;  /* 0x00000008ff0b7819 */ /* 0x000fe20000011610 */
[----:B0-----:R-:W4:Y:S04]  /*dbf00*/  LDL.LU R36, [R1+0x798] ;  /* 0x0007980001247983 */ /* 0x001f280000300800 */
[----:B------:R0:W-:Y:S01]  /*dbf10*/  STL [R1+0x4c8], R3 ;  /* 0x0004c80301007387 */ /* 0x0001e20000100800 */
[----:B------:R-:W-:-:S02]  /*dbf20*/  LOP3.LUT R11, R11, 0xffff, RZ, 0xc0, !PT ;  /* 0x0000ffff0b0b7812 */ /* 0x000fc400078ec0ff */
[----:B0-----:R-:W-:-:S04]  /*dbf30*/  SHF.R.U32.HI R3, RZ, 0x8, R12 ;  /* 0x00000008ff037819 */ /* 0x001fc8000001160c */
[----:B------:R-:W-:Y:S02]  /*dbf40*/  LOP3.LUT R3, R3, 0xffff, RZ, 0xc0, !PT ;  /* 0x0000ffff03037812 */ /* 0x000fe400078ec0ff */
[----:B------:R-:W-:Y:S02]  /*dbf50*/  SHF.R.U32.HI R16, RZ, 0x8, R39 ;  /* 0x00000008ff107819 */ /* 0x000fe40000011627 */
[----:B------:R-:W2:Y:S01]  /*dbf60*/  LDL.LU R39, [R1+0x5120] ;  /* 0x0051200001277983 */ /* 0x000ea20000300800 */
[----:B------:R-:W-:-:S03]  /*dbf70*/  PRMT R11, R11, 0x3340, R3 ;  /* 0x000033400b0b7816 */ /* 0x000fc60000000003 */
[----:B------:R-:W3:Y:S01]  /*dbf80*/  LDL.LU R3, [R1+0x5124] ;  /* 0x0051240001037983 */ /* 0x000ee20000300800 */
[----:B------:R-:W-:Y:S02]  /*dbf90*/  SHF.R.U32.HI R12, RZ, 0x8, R38 ;  /* 0x00000008ff0c7819 */ /* 0x000fe40000011626 */
[----:B------:R-:W-:Y:S01]  /*dbfa0*/  LOP3.LUT R16, R16, 0xffff, RZ, 0xc0, !PT ;  /* 0x0000ffff10107812 */ /* 0x000fe200078ec0ff */
[----:B------:R-:W4:Y:S01]  /*dbfb0*/  LDL.LU R38, [R1+0x5374] ;  /* 0x0053740001267983 */ /* 0x000f220000300800 */
[----:B------:R-:W-:-:S03]  /*dbfc0*/  LOP3.LUT R12, R12, 0xffff, RZ, 0xc0, !PT ;  /* 0x0000ffff0c0c7812 */ /* 0x000fc600078ec0ff */
[----:B------:R0:W-:Y:S02]  /*dbfd0*/  STL [R1+0x420], R11 ;  /* 0x0004200b01007387 */ /* 0x0001e40000100800 */
[----:B0-----:R-:W-:Y:S02]  /*dbfe0*/  PRMT R11, R16, 0x3340, R12 ;  /* 0x00003340100b7816 */ /* 0x001fe4000000000c */
[----:B------:R-:W4:Y:S04]  /*dbff0*/  LDL.LU R16, [R1+0x5438] ;  /* 0x0054380001107983 */ /* 0x000f280000300800 */
[----:B------:R2:W-:Y:S01]  /*dc000*/  STL [R1+0x41c], R11 ;  /* 0x00041c0b01007387 */ /* 0x0005e20000100800 */
[----:B---3--:R-:W-:Y:S02]  /*dc010*/  LOP3.LUT R3, R3, 0xffff, RZ, 0xc0, !PT ;  /* 0x0000ffff03037812 */ /* 0x008fe400078ec0ff */
[----:B--2---:R-:W-:-:S02]  /*dc020*/  LOP3.LUT R11, R39, 0xffff, RZ, 0xc0, !PT ;  /* 0x0000ffff270b7812 */ /* 0x004fc400078ec0ff */
[--C-:B------:R-:W-:Y:S01]  /*dc030*/  PRMT R45, R45, 0x4210, R3.reuse ;  /* 0x000042102d2d7816 */ /* 0x100fe20000000003 */
[----:B------:R-:W2:Y:S01]  /*dc040*/  LDL.LU R39, [R1+0x537c] ;  /* 0x00537c0001277983 */ /* 0x000ea20000300800 */
[----:B------:R-:W-:-:S03]  /*dc050*/  PRMT R3, R37, 0x5210, R3 ;  /* 0x0000521025037816 */ /* 0x000fc60000000003 */
[----:B------:R-:W3:Y:S04]  /*dc060*/  LDL.LU R12, [R1+0x53e0] ;  /* 0x0053e000010c7983 */ /* 0x000ee80000300800 */
[----:B------:R0:W-:Y:S04]  /*dc070*/  STL [R1+0x8d0], R45 ;  /* 0x0008d02d01007387 */ /* 0x0001e80000100800 */
[----:B0-----:R-:W3:Y:S04]  /*dc080*/  LDL.LU R45, [R1+0x5310] ;  /* 0x00531000012d7983 */ /* 0x001ee80000300800 */
[----:B------:R-:W2:Y:S04]  /*dc090*/  LDL.LU R37, [R1+0x808] ;  /* 0x0008080001257983 */ /* 0x000ea80000300800 */
[----:B------:R0:W-:Y:S02]  /*dc0a0*/  STL [R1+0x790], R3 ;  /* 0x0007900301007387 */ /* 0x0001e40000100800 */
[----:B0-----:R-:W-:-:S02]  /*dc0b0*/  PRMT R3, R43, 0x4210, R11 ;  /* 0x000042102b037816 */ /* 0x001fc4000000000b */
[----:B------:R-:W3:Y:S04]  /*dc0c0*/  LDL.LU R43, [R1+0x5318] ;  /* 0x00531800012b7983 */ /* 0x000ee80000300800 */
[----:B------:R0:W-:Y:S01]  /*dc0d0*/  STL [R1+0x8d4], R3 ;  /* 0x0008d40301007387 */ /* 0x0001e20000100800 */
[----:B------:R-:W-:-:S03]  /*dc0e0*/  PRMT R11, R35, 0x5210, R11 ;  /* 0x00005210230b7816 */ /* 0x000fc6000000000b */
[----:B------:R-:W2:Y:S01]  /*dc0f0*/  LDL.LU R35, [R1+0x804] ;  /* 0x0008040001237983 */ /* 0x000ea20000300800 */
[----:B0-----:R-:W-:-:S04]  /*dc100*/  SHF.R.U32.HI R3, RZ, 0x8, R41 ;  /* 0x00000008ff037819 */ /* 0x001fc80000011629 */
[----:B------:R-:W-:Y:S01]  /*dc110*/  LOP3.LUT R3, R3, 0xffff, RZ, 0xc0, !PT ;  /* 0x0000ffff03037812 */ /* 0x000fe200078ec0ff */
[----:B------:R0:W-:Y:S03]  /*dc120*/  STL [R1+0x794], R11 ;  /* 0x0007940b01007387 */ /* 0x0001e60000100800 */
[----:B------:R-:W-:Y:S01]  /*dc130*/  PRMT R3, R3, 0x3340, R0 ;  /* 0x0000334003037816 */ /* 0x000fe20000000000 */
[----:B------:R-:W3:Y:S01]  /*dc140*/  LDL.LU R41, [R1+0x5268] ;  /* 0x0052680001297983 */ /* 0x000ee20000300800 */
[----:B0-----:R-:W-:-:S03]  /*dc150*/  SHF.R.U32.HI R11, RZ, 0x8, R40 ;  /* 0x00000008ff0b7819 */ /* 0x001fc60000011628 */
[----:B------:R-:W2:Y:S04]  /*dc160*/  LDL.LU R40, [R1+0x52a8] ;  /* 0x0052a80001287983 */ /* 0x000ea80000300800 */
[----:B------:R0:W-:Y:S04]  /*dc170*/  STL [R1+0x1f8], R3 ;  /* 0x0001f80301007387 */ /* 0x0001e80000100800 */
[----:B0-----:R-:W4:Y:S01]  /*dc180*/  LDL.LU R3, [R1+0x50f0] ;  /* 0x0050f00001037983 */ /* 0x001f220000300800 */
[----:B------:R-:W-:-:S04]  /*dc190*/  LOP3.LUT R11, R11, 0xffff, RZ, 0xc0, !PT ;  /* 0x0000ffff0b0b7812 */ /* 0x000fc800078ec0ff */
[----:B------:R-:W-:-:S05]  /*dc1a0*/  PRMT R11, R11, 0x3340, R0 ;  /* 0x000033400b0b7816 */ /* 0x000fca0000000000 */
[----:B------:R0:W-:Y:S04]  /*dc1b0*/  STL [R1+0x1f4], R11 ;  /* 0x0001f40b01007387 */ /* 0x0001e80000100800 */
[----:B0-----:R-:W3:Y:S01]  /*dc1c0*/  LDL.LU R11, [R1+0x529c] ;  /* 0x00529c00010b7983 */ /* 0x001ee20000300800 */
[----:B----4-:R-:W-:-:S04]  /*dc1d0*/  LOP3.LUT R3, R3, 0xffff, RZ, 0xc0, !PT ;  /* 0x0000ffff03037812 */ /* 0x010fc800078ec0ff */
[----:B------:R-:W-:-:S05]  /*dc1e0*/  PRMT R36, R36, 0x4210, R3 ;  /* 0x0000421024247816 */ /* 0x000fca0000000003 */
[----:B------:R0:W-:Y:S04]  /*dc1f0*/  STL [R1+0x8d8], R36 ;  /* 0x0008d82401007387 */ /* 0x0001e80000100800 */
[----:B0-----:R-:W4:Y:S01]  /*dc200*/  LDL.LU R36, [R1+0x5830] ;  /* 0x0058300001247983 */ /* 0x001f220000300800 */
[----:B---3--:R-:W-:Y:S02]  /*dc210*/  LOP3.LUT R11, R11, 0xffff, RZ, 0xc0, !PT ;  /* 0x0000ffff0b0b7812 */ /* 0x008fe400078ec0ff */
[----:B----4-:R-:W-:Y:S02]  /*dc220*/  PRMT R36, R36, 0x5210, R3 ;  /* 0x0000521024247816 */ /* 0x010fe40000000003 */
[----:B------:R-:W3:Y:S01]  /*dc230*/  LDL.LU R3, [R1+0x800] ;  /* 0x0008000001037983 */ /* 0x000ee20000300800 */
[----:B------:R-:W-:-:S03]  /*dc240*/  PRMT R13, R13, 0x5210, R11 ;  /* 0x000052100d0d7816 */ /* 0x000fc6000000000b */
[----:B------:R3:W-:Y:S01]  /*dc250*/  STL [R1+0x798], R36 ;  /* 0x0007982401007387 */ /* 0x0007e20000100800 */
[----:B------:R-:W-:Y:S02]  /*dc260*/  LOP3.LUT R16, R16, 0xffff, RZ, 0xc0, !PT ;  /* 0x0000ffff10107812 */ /* 0x000fe400078ec0ff */
[----:B---3--:R-:W-:Y:S02]  /*dc270*/  PRMT R36, R3, 0x4210, R11 ;  /* 0x0000421003247816 */ /* 0x008fe4000000000b */
[----:B--2---:R-:W-:Y:S02]  /*dc280*/  LOP3.LUT R3, R40, 0xffff, RZ, 0xc0, !PT ;  /* 0x0000ffff28037812 */ /* 0x004fe400078ec0ff */
[----:B------:R-:W-:Y:S01]  /*dc290*/  LOP3.LUT R11, R41, 0xffff, RZ, 0xc0, !PT ;  /* 0x0000ffff290b7812 */ /* 0x000fe200078ec0ff */
[----:B------:R-:W-:Y:S01]  /*dc2a0*/  STL [R1+0x800], R36 ;  /* 0x0008002401007387 */ /* 0x000fe20000100800 */
[--C-:B------:R-:W-:Y:S02]  /*dc2b0*/  PRMT R35, R35, 0x4210, R3.reuse ;  /* 0x0000421023237816 */ /* 0x100fe40000000003 */
[----:B------:R-:W-:Y:S01]  /*dc2c0*/  PRMT R31, R31, 0x5210, R3 ;  /* 0x000052101f1f7816 */ /* 0x000fe20000000003 */
[----:B------:R0:W-:Y:S01]  /*dc2d0*/  STL [R1+0x6d0], R13 ;  /* 0x0006d00d01007387 */ /* 0x0001e20000100800 */
[----:B------:R-:W-:-:S03]  /*dc2e0*/  PRMT R3, R15, 0x5210, R11 ;  /* 0x000052100f037816 */ /* 0x000fc6000000000b */
[----:B------:R1:W-:Y:S01]  /*dc2f0*/  STL [R1+0x804], R35 ;  /* 0x0008042301007387 */ /* 0x0003e20000100800 */
[----:B0-----:R-:W-:-:S03]  /*dc300*/  PRMT R13, R37, 0x4210, R11 ;  /* 0x00004210250d7816 */ /* 0x001fc6000000000b */
[----:B------:R-:W-:Y:S04]  /*dc310*/  STL [R1+0x6d4], R31 ;  /* 0x0006d41f01007387 */ /* 0x000fe80000100800 */
[----:B------:R0:W-:Y:S04]  /*dc320*/  STL [R1+0x808], R13 ;  /* 0x0008080d01007387 */ /* 0x0001e80000100800 */
[----:B------:R2:W-:Y:S01]  /*dc330*/  STL [R1+0x6d8], R3 ;  /* 0x0006d80301007387 */ /* 0x0005e20000100800 */
[----:B-1----:R-:W-:-:S03]  /*dc340*/  LOP3.LUT R35, R38, 0xffff, RZ, 0xc0, !PT ;  /* 0x0000ffff26237812 */ /* 0x002fc600078ec0ff */
[----:B------:R-:W3:Y:S04]  /*dc350*/  LDL.LU R41, [R1+0x527c] ;  /* 0x00527c0001297983 */ /* 0x000ee80000300800 */
[----:B------:R-:W4:Y:S04]  /*dc360*/  LDL.LU R37, [R1+0x66c] ;  /* 0x00066c0001257983 */ /* 0x000f280000300800 */
[----:B------:R-:W4:Y:S01]  /*dc370*/  LDL.LU R38, [R1+0x80c] ;  /* 0x00080c0001267983 */ /* 0x000f220000300800 */
[----:B0-----:R-:W-:-:S03]  /*dc380*/  LOP3.LUT R13, R39, 0xffff, RZ, 0xc0, !PT ;  /* 0x0000ffff270d7812 */ /* 0x001fc600078ec0ff */
[----:B------:R-:W4:Y:S01]  /*dc390*/  LDL.LU R39, [R1+0x1ff4] ;  /* 0x001ff40001277983 */ /* 0x000f220000300800 */
[----:B------:R-:W-:Y:S02]  /*dc3a0*/  LOP3.LUT R15, R12, 0xffff, RZ, 0xc0, !PT ;  /* 0x0000ffff0c0f7812 */ /* 0x000fe400078ec0ff */
[----:B--2---:R-:W-:Y:S02]  /*dc3b0*/  PRMT R3, R35, 0x3340, R0 ;  /* 0x0000334023037816 */ /* 0x004fe40000000000 */
[----:B------:R-:W-:Y:S02]  /*dc3c0*/  PRMT R11, R16, 0x3340, R13 ;  /* 0x00003340100b7816 */ /* 0x000fe4000000000d */
[----:B------:R-:W-:Y:S02]  /*dc3d0*/  LOP3.LUT R31, R45, 0xffff, RZ, 0xc0, !PT ;  /* 0x0000ffff2d1f7812 */ /* 0x000fe400078ec0ff */
[----:B------:R-:W-:Y:S02]  /*dc3e0*/  LOP3.LUT R12, R43, 0xffff, RZ, 0xc0, !PT ;  /* 0x0000ffff2b0c7812 */ /* 0x000fe400078ec0ff */
[----:B------:R-:W-:-:S02]  /*dc3f0*/  PRMT R36, R11, 0x5410, R3 ;  /* 0x000054100b247816 */ /* 0x000fc40000000003 */
[----:B------:R-:W-:Y:S02]  /*dc400*/  PRMT R3, R31, 0x3340, R0 ;  /* 0x000033401f037816 */ /* 0x000fe40000000000 */
[----:B------:R-:W-:Y:S01]  /*dc410*/  PRMT R11, R15, 0x3340, R12 ;  /* 0x000033400f0b7816 */ /* 0x000fe2000000000c */
[----:B------:R-:W-:Y:S01]  /*dc420*/  STL [R1+0x4b8], R36 ;  /* 0x0004b82401007387 */ /* 0x000fe20000100800 */
[----:B------:R-:W-:Y:S02]  /*dc430*/  SHF.R.U32.HI R15, RZ, 0x8, R15 ;  /* 0x00000008ff0f7819 */ /* 0x000fe4000001160f */
[----:B------:R-:W-:Y:S01]  /*dc440*/  PRMT R3, R11, 0x5410, R3 ;  /* 0x000054100b037816 */ /* 0x000fe20000000003 */
[----:B------:R-:W2:Y:S01]  /*dc450*/  LDL.LU R45, [R1+0x1ff8] ;  /* 0x001ff800012d7983 */ /* 0x000ea20000300800 */
[----:B------:R-:W-:-:S03]  /*dc460*/  SHF.R.U32.HI R11, RZ, 0x8, R16 ;  /* 0x00000008ff0b7819 */ /* 0x000fc60000011610 */
[----:B------:R-:W2:Y:S04]  /*dc470*/  LDL.LU R43, [R1+0x8b8] ;  /* 0x0008b800012b7983 */ /* 0x000ea80000300800 */
[----:B------:R0:W-:Y:S04]  /*dc480*/  STL [R1+0x4b4], R3 ;  /* 0x0004b40301007387 */ /* 0x0001e80000100800 */
[----:B------:R-:W2:Y:S01]  /*dc490*/  LDL.LU R16, [R1+0x660] ;  /* 0x0006600001107983 */ /* 0x000ea20000300800 */
[----:B0-----:R-:W-:Y:S02]  /*dc4a0*/  SHF.R.U32.HI R3, RZ, 0x8, R13 ;  /* 0x00000008ff037819 */ /* 0x001fe4000001160d */
[----:B------:R-:W-:-:S02]  /*dc4b0*/  LOP3.LUT R13, R15, 0xffff, RZ, 0xc0, !PT ;  /* 0x0000ffff0f0d7812 */ /* 0x000fc400078ec0ff */
[----:B------:R-:W2:Y:S01]  /*dc4c0*/  LDL.LU R15, [R1+0x670] ;  /* 0x00067000010f7983 */ /* 0x000ea20000300800 */
[----:B------:R-:W-:Y:S02]  /*dc4d0*/  SHF.R.U32.HI R12, RZ, 0x8, R12 ;  /* 0x00000008ff0c7819 */ /* 0x000fe4000001160c */
[----:B------:R-:W-:Y:S01]  /*dc4e0*/  LOP3.LUT R11, R11, 0xffff, RZ, 0xc0, !PT ;  /* 0x0000ffff0b0b7812 */ /* 0x000fe200078ec0ff */
[----:B------:R-:W2:Y:S01]  /*dc4f0*/  LDL.LU R36, [R1+0x5358] ;  /* 0x0053580001247983 */ /* 0x000ea20000300800 */
[----:B------:R-:W-:Y:S02]  /*dc500*/  LOP3.LUT R3, R3, 0xffff, RZ, 0xc0, !PT ;  /* 0x0000ffff03037812 */ /* 0x000fe400078ec0ff */
[----:B------:R-:W-:Y:S02]  /*dc510*/  LOP3.LUT R12, R12, 0xffff, RZ, 0xc0, !PT ;  /* 0x0000ffff0c0c7812 */ /* 0x000fe400078ec0ff */
[----:B------:R-:W-:Y:S02]  /*dc520*/  PRMT R11, R11, 0x3340, R3 ;  /* 0x000033400b0b7816 */ /* 0x000fe40000000003 */
[----:B------:R-:W-:-:S03]  /*dc530*/  PRMT R3, R13, 0x3340, R12 ;  /* 0x000033400d037816 */ /* 0x000fc6000000000c */
[----:B------:R-:W-:Y:S04]  /*dc540*/  STL [R1+0x40c], R11 ;  /* 0x00040c0b01007387 */ /* 0x000fe80000100800 */
[----:B------:R-:W2:Y:S04]  /*dc550*/  LDL.LU R12, [R1+0x5430] ;  /* 0x00543000010c7983 */ /* 0x000ea80000300800 */
[----:B------:R-:W2:Y:S04]  /*dc560*/  LDL.LU R13, [R1+0x5350] ;  /* 0x00535000010d7983 */ /* 0x000ea80000300800 */
[----:B------:R3:W-:Y:S02]  /*dc570*/  STL [R1+0x408], R3 ;  /* 0x0004080301007387 */ /* 0x0007e40000100800 */
[----:B---3--:R-:W-:-:S02]  /*dc580*/  LOP3.LUT R3, R41, 0xffff, RZ, 0xc0, !PT ;  /* 0x0000ffff29037812 */ /* 0x008fc400078ec0ff */
[----:B----4-:R-:W-:Y:S02]  /*dc590*/  LOP3.LUT R11, R37, 0xffff, RZ, 0xc0, !PT ;  /* 0x0000ffff250b7812 */ /* 0x010fe400078ec0ff */
[--C-:B------:R-:W-:Y:S02]  /*dc5a0*/  PRMT R37, R38, 0x4210, R3.reuse ;  /* 0x0000421026257816 */ /* 0x100fe40000000003 */
[----:B------:R-:W-:-:S03]  /*dc5b0*/  PRMT R27, R27, 0x5210, R3 ;  /* 0x000052101b1b7816 */ /* 0x000fc60000000003 */
[----:B------:R0:W-:Y:S04]  /*dc5c0*/  STL [R1+0x80c], R37 ;  /* 0x00080c2501007387 */ /* 0x0001e80000100800 */
[----:B------:R-:W3:Y:S01]  /*dc5d0*/  LDL.LU R40, [R1+0x4fc4] ;  /* 0x004fc40001287983 */ /* 0x000ee20000300800 */
[----:B------:R-:W-:-:S03]  /*dc5e0*/  PRMT R3, R39, 0x4210, R11 ;  /* 0x0000421027037816 */ /* 0x000fc6000000000b */
[----:B------:R-:W-:Y:S04]  /*dc5f0*/  STL [R1+0x6dc], R27 ;  /* 0x0006dc1b01007387 */ /* 0x000fe80000100800 */
[----:B------:R-:W4:Y:S01]  /*dc600*/  LDL.LU R41, [R1+0x1ff0] ;  /* 0x001ff00001297983 */ /* 0x000f220000300800 */
[----:B------:R-:W-:-:S03]  /*dc610*/  PRMT R25, R25, 0x5210, R11 ;  /* 0x0000521019197816 */ /* 0x000fc6000000000b */
[----:B------:R1:W-:Y:S04]  /*dc620*/  STL [R1+0x8b0], R3 ;  /* 0x0008b00301007387 */ /* 0x0003e80000100800 */
[----:B------:R1:W-:Y:S01]  /*dc630*/  STL [R1+0x760], R25 ;  /* 0x0007601901007387 */ /* 0x0003e20000100800 */
[----:B------:R-:W-:-:S03]  /*dc640*/  SHF.R.U32.HI R11, RZ, 0x8, R35 ;  /* 0x00000008ff0b7819 */ /* 0x000fc60000011623 */
[----:B0-----:R-:W4:Y:S01]  /*dc650*/  LDL.LU R37, [R1+0x4fc8] ;  /* 0x004fc80001257983 */ /* 0x001f220000300800 */
[----:B-1----:R-:W-:-:S04]  /*dc660*/  SHF.R.U32.HI R3, RZ, 0x8, R31 ;  /* 0x00000008ff037819 */ /* 0x002fc8000001161f */
[----:B------:R-:W-:Y:S02]  /*dc670*/  LOP3.LUT R3, R3, 0xffff, RZ, 0xc0, !PT ;  /* 0x0000ffff03037812 */ /* 0x000fe400078ec0ff */
[----:B------:R-:W-:Y:S02]  /*dc680*/  LOP3.LUT R11, R11, 0xffff, RZ, 0xc0, !PT ;  /* 0x0000ffff0b0b7812 */ /* 0x000fe400078ec0ff */
[--C-:B------:R-:W-:Y:S02]  /*dc690*/  PRMT R25, R3, 0x3340, R0.reuse ;  /* 0x0000334003197816 */ /* 0x100fe40000000000 */
[----:B------:R-:W-:-:S03]  /*dc6a0*/  PRMT R3, R11, 0x3340, R0 ;  /* 0x000033400b037816 */ /* 0x000fc60000000000 */
[----:B------:R-:W-:Y:S04]  /*dc6b0*/  STL [R1+0x1f0], R25 ;  /* 0x0001f01901007387 */ /* 0x000fe80000100800 */
[----:B------:R-:W4:Y:S04]  /*dc6c0*/  LDL.LU R38, [R1+0x4f98] ;  /* 0x004f980001267983 */ /* 0x000f280000300800 */
[----:B------:R-:W4:Y:S04]  /*dc6d0*/  LDL.LU R39, [R1+0x8a8] ;  /* 0x0008a80001277983 */ /* 0x000f280000300800 */
[----:B------:R0:W-:Y:S01]  /*dc6e0*/  STL [R1+0x1ec], R3 ;  /* 0x0001ec0301007387 */ /* 0x0001e20000100800 */
[----:B--2---:R-:W-:-:S02]  /*dc6f0*/  LOP3.LUT R11, R16, 0xffff, RZ, 0xc0, !PT ;  /* 0x0000ffff100b7812 */ /* 0x004fc400078ec0ff */
[----:B0-----:R-:W-:Y:S02]  /*dc700*/  LOP3.LUT R3, R15, 0xffff, RZ, 0xc0, !PT ;  /* 0x0000ffff0f037812 */ /* 0x001fe400078ec0ff */
[----:B------:R-:W2:Y:S02]  /*dc710*/  LDL.LU R15, [R1+0x890] ;  /* 0x00089000010f7983 */ /* 0x000ea40000300800 */
[--C-:B------:R-:W-:Y:S02]  /*dc720*/  PRMT R16, R45, 0x4210, R3.reuse ;  /* 0x000042102d107816 */ /* 0x100fe40000000003 */
[----:B------:R-:W2:Y:S01]  /*dc730*/  LDL.LU R45, [R1+0x4f74] ;  /* 0x004f7400012d7983 */ /* 0x000ea20000300800 */
[----:B------:R-:W-:-:S03]  /*dc740*/  PRMT R25, R26, 0x5210, R3 ;  /* 0x000052101a197816 */ /* 0x000fc60000000003 */
[----:B------:R0:W-:Y:S01]  /*dc750*/  STL [R1+0x8b4], R16 ;  /* 0x0008b41001007387 */ /* 0x0001e20000100800 */
[----:B------:R-:W-:-:S03]  /*dc760*/  PRMT R3, R43, 0x4210, R11 ;  /* 0x000042102b037816 */ /* 0x000fc6000000000b */
[----:B0-----:R-:W2:Y:S04]  /*dc770*/  LDL.LU R16, [R1+0x7f0] ;  /* 0x0007f00001107983 */ /* 0x001ea80000300800 */
[----:B------:R-:W-:Y:S04]  /*dc780*/  STL [R1+0x764], R25 ;  /* 0x0007641901007387 */ /* 0x000fe80000100800 */
[----:B------:R-:W2:Y:S01]  /*dc790*/  LDL.LU R43, [R1+0x1ed0] ;  /* 0x001ed000012b7983 */ /* 0x000ea20000300800 */
[----:B------:R-:W-:-:S03]  /*dc7a0*/  LOP3.LUT R12, R12, 0xffff, RZ, 0xc0, !PT ;  /* 0x0000ffff0c0c7812 */ /* 0x000fc600078ec0ff */
[----:B------:R0:W-:Y:S01]  /*dc7b0*/  STL [R1+0x8b8], R3 ;  /* 0x0008b80301007387 */ /* 0x0001e20000100800 */
[----:B------:R-:W-:Y:S02]  /*dc7c0*/  LOP3.LUT R13, R13, 0xffff, RZ, 0xc0, !PT ;  /* 0x0000ffff0d0d7812 */ /* 0x000fe400078ec0ff */
[----:B0-----:R-:W-:Y:S02]  /*dc7d0*/  PRMT R3, R4, 0x5210, R11 ;  /* 0x0000521004037816 */ /* 0x001fe4000000000b */
[----:B------:R-:W-:-:S03]  /*dc7e0*/  LOP3.LUT R11, R36, 0xffff, RZ, 0xc0, !PT ;  /* 0x0000ffff240b7812 */ /* 0x000fc600078ec0ff */
[----:B------:R0:W-:Y:S01]  /*dc7f0*/  STL [R1+0x768], R3 ;  /* 0x0007680301007387 */ /* 0x0001e20000100800 */
[----:B------:R-:W-:Y:S02]  /*dc800*/  PRMT R4, R12, 0x3340, R11 ;  /* 0x000033400c047816 */ /* 0x000fe4000000000b */
[----:B0-----:R-:W-:-:S04]  /*dc810*/  PRMT R3, R13, 0x3340, R0 ;  /* 0x000033400d037816 */ /* 0x001fc80000000000 */
[----:B------:R-:W-:Y:S02]  /*dc820*/  PRMT R25, R4, 0x5410, R3 ;  /* 0x0000541004197816 */ /* 0x000fe40000000003 */
[----:B------:R-:W-:Y:S02]  /*dc830*/  SHF.R.U32.HI R4, RZ, 0x8, R12 ;  /* 0x00000008ff047819 */ /* 0x000fe4000001160c */
[----:B------:R-:W-:Y:S02]  /*dc840*/  SHF.R.U32.HI R3, RZ, 0x8, R11 ;  /* 0x00000008ff037819 */ /* 0x000fe4000001160b */
[----:B------:R-:W-:Y:S02]  /*dc850*/  LOP3.LUT R4, R4, 0xffff, RZ, 0xc0, !PT ;  /* 0x0000ffff04047812 */ /* 0x000fe400078ec0ff */
[----:B------:R-:W-:Y:S01]  /*dc860*/  LOP3.LUT R3, R3, 0xffff, RZ, 0xc0, !PT ;  /* 0x0000ffff03037812 */ /* 0x000fe200078ec0ff */
[----:B------:R-:W-:Y:S03]  /*dc870*/  STL [R1+0x4b0], R25 ;  /* 0x0004b01901007387 */ /* 0x000fe60000100800 */
[----:B------:R-:W-:Y:S01]  /*dc880*/  PRMT R4, R4, 0x3340, R3 ;  /* 0x0000334004047816 */ /* 0x000fe20000000003 */
[----:B------:R-:W2:Y:S04]  /*dc890*/  LDL.LU R36, [R1+0x5158] ;  /* 0x0051580001247983 */ /* 0x000ea80000300800 */
[----:B------:R-:W-:Y:S01]  /*dc8a0*/  STL [R1+0x404], R4 ;  /* 0x0004040401007387 */ /* 0x000fe20000100800 */
[----:B---3--:R-:W-:-:S03]  /*dc8b0*/  LOP3.LUT R11, R40, 0xffff, RZ, 0xc0, !PT ;  /* 0x0000ffff280b7812 */ /* 0x008fc600078ec0ff */
[----:B------:R-:W3:Y:S01]  /*dc8c0*/  LDL.LU R40, [R1+0x5154] ;  /* 0x0051540001287983 */ /* 0x000ee20000300800 */
[----:B----4-:R-:W-:-:S05]  /*dc8d0*/  PRMT R3, R41, 0x4210, R11 ;  /* 0x0000421029037816 */ /* 0x010fca000000000b */
[----:B------:R0:W-:Y:S04]  /*dc8e0*/  STL [R1+0x8a0], R3 ;  /* 0x0008a00301007387 */ /* 0x0001e80000100800 */
[----:B------:R-:W4:Y:S01]  /*dc8f0*/  LDL.LU R41, [R1+0x1fe8] ;  /* 0x001fe80001297983 */ /* 0x000f220000300800 */
[----:B0-----:R-:W-:-:S03]  /*dc900*/  LOP3.LUT R3, R37, 0xffff, RZ, 0xc0, !PT ;  /* 0x0000ffff25037812 */ /* 0x001fc600078ec0ff */
[----:B------:R-:W4:Y:S01]  /*dc910*/  LDL.LU R37, [R1+0x894] ;  /* 0x0008940001257983 */ /* 0x000f220000300800 */
[----:B------:R-:W-:-:S05]  /*dc920*/  PRMT R4, R8, 0x5210, R11 ;  /* 0x0000521008047816 */ /* 0x000fca000000000b */
[----:B------:R0:W-:Y:S01]  /*dc930*/  STL [R1+0x730], R4 ;  /* 0x0007300401007387 */ /* 0x0001e20000100800 */
[--C-:B------:R-:W-:Y:S02]  /*dc940*/  PRMT R9, R9, 0x5210, R3.reuse ;  /* 0x0000521009097816 */ /* 0x100fe40000000003 */
[----:B0-----:R-:W-:Y:S02]  /*dc950*/  LOP3.LUT R4, R38, 0xffff, RZ, 0xc0, !PT ;  /* 0x0000ffff26047812 */ /* 0x001fe400078ec0ff */
[----:B------:R-:W-:Y:S01]  /*dc960*/  PRMT R8, R39, 0x4210, R3 ;  /* 0x0000421027087816 */ /* 0x000fe20000000003 */
[----:B------:R-:W4:Y:S04]  /*dc970*/  LDL.LU R38, [R1+0x4f9c] ;  /* 0x004f9c0001267983 */ /* 0x000f280000300800 */
[----:B------:R-:W4:Y:S04]  /*dc980*/  LDL.LU R39, [R1+0x7f4] ;  /* 0x0007f40001277983 */ /* 0x000f280000300800 */
[----:B------:R2:W-:Y:S04]  /*dc990*/  STL [R1+0x8a4], R8 ;  /* 0x0008a40801007387 */ /* 0x0005e80000100800 */
[----:B------:R0:W-:Y:S01]  /*dc9a0*/  STL [R1+0x734], R9 ;  /* 0x0007340901007387 */ /* 0x0001e20000100800 */
[----:B--2---:R-:W-:-:S02]  /*dc9b0*/  PRMT R8, R15, 0x4210, R4 ;  /* 0x000042100f087816 */ /* 0x004fc40000000004 */
[----:B0-----:R-:W-:-:S03]  /*dc9c0*/  LOP3.LUT R9, R45, 0xffff, RZ, 0xc0, !PT ;  /* 0x0000ffff2d097812 */ /* 0x001fc600078ec0ff */
[----:B------:R0:W-:Y:S04]  /*dc9d0*/  STL [R1+0x8a8], R8 ;  /* 0x0008a80801007387 */ /* 0x0001e80000100800 */
[----:B------:R-:W2:Y:S01]  /*dc9e0*/  LDL.LU R45, [R1+0x1ed4] ;  /* 0x001ed400012d7983 */ /* 0x000ea20000300800 */
[----:B------:R-:W-:-:S05]  /*dc9f0*/  PRMT R3, R10, 0x5210, R4 ;  /* 0x000052100a037816 */ /* 0x000fca0000000004 */
[----:B------:R1:W-:Y:S01]  /*dca00*/  STL [R1+0x738], R3 ;  /* 0x0007380301007387 */ /* 0x0003e20000100800 */
[----:B0-----:R-:W-:-:S03]  /*dca10*/  LOP3.LUT R8, R43, 0xffff, RZ, 0xc0, !PT ;  /* 0x0000ffff2b087812 */ /* 0x001fc600078ec0ff */
[----:B------:R-:W2:Y:S01]  /*dca20*/  LDL.LU R43, [R1+0x513c] ;  /* 0x00513c00012b7983 */ /* 0x000ea20000300800 */
[----:B------:R-:W-:Y:S02]  /*dca30*/  LOP3.LUT R11, R16, 0xffff, RZ, 0xc0, !PT ;  /* 0x0000ffff100b7812 */ /* 0x000fe400078ec0ff */
[----:B------:R-:W-:Y:S02]  /*dca40*/  PRMT R4, R9, 0x3340, R8 ;  /* 0x0000334009047816 */ /* 0x000fe40000000008 */
[----:B-1----:R-:W-:-:S04]  /*dca50*/  PRMT R3, R11, 0x3340, R0 ;  /* 0x000033400b037816 */ /* 0x002fc80000000000 */
[----:B------:R-:W-:Y:S02]  /*dca60*/  PRMT R4, R4, 0x5410, R3 ;  /* 0x0000541004047816 */ /* 0x000fe40000000003 */
[----:B------:R-:W-:Y:S02]  /*dca70*/  SHF.R.U32.HI R3, RZ, 0x8, R13 ;  /* 0x00000008ff037819 */ /* 0x000fe4000001160d */
[----:B------:R-:W-:Y:S01]  /*dca80*/  SHF.R.U32.HI R9, RZ, 0x8, R9 ;  /* 0x00000008ff097819 */ /* 0x000fe20000011609 */
[----:B------:R0:W-:Y:S01]  /*dca90*/  STL [R1+0x48c], R4 ;  /* 0x00048c0401007387 */ /* 0x0001e20000100800 */
[----:B------:R-:W-:-:S03]  /*dcaa0*/  LOP3.LUT R3, R3, 0xffff, RZ, 0xc0, !PT ;  /* 0x0000ffff03037812 */ /* 0x000fc600078ec0ff */
[----:B------:R-:W2:Y:S01]  /*dcab0*/  LDL.LU R25, [R1+0x898] ;  /* 0x0008980001197983 */ /* 0x000ea20000300800 */
[----:B------:R-:W-:Y:S02]  /*dcac0*/  PRMT R3, R3, 0x3340, R0 ;  /* 0x0000334003037816 */ /* 0x000fe40000000000 */
[----:B0-----:R-:W-:Y:S02]  /*dcad0*/  SHF.R.U32.HI R4, RZ, 0x8, R8 ;  /* 0x00000008ff047819 */ /* 0x001fe40000011608 */
[----:B------:R-:W-:Y:S02]  /*dcae0*/  LOP3.LUT R8, R9, 0xffff, RZ, 0xc0, !PT ;  /* 0x0000ffff09087812 */ /* 0x000fe400078ec0ff */
[----:B------:R-:W-:Y:S01]  /*dcaf0*/  LOP3.LUT R4, R4, 0xffff, RZ, 0xc0, !PT ;  /* 0x0000ffff04047812 */ /* 0x000fe200078ec0ff */
[----:B------:R0:W-:Y:S03]  /*dcb00*/  STL [R1+0x1dc], R3 ;  /* 0x0001dc0301007387 */ /* 0x0001e60000100800 */
[----:B------:R-:W-:Y:S01]  /*dcb10*/  PRMT R4, R8, 0x3340, R4 ;  /* 0x0000334008047816 */ /* 0x000fe20000000004 */
[----:B------:R-:W2:Y:S04]  /*dcb20*/  LDL.LU R27, [R1+0x52f4] ;  /* 0x0052f400011b7983 */ /* 0x000ea80000300800 */
[----:B------:R3:W-:Y:S04]  /*dcb30*/  STL [R1+0x400], R4 ;  /* 0x0004000401007387 */ /* 0x0007e80000100800 */
[----:B------:R-:W2:Y:S01]  /*dcb40*/  LDL.LU R15, [R1+0x1fc0] ;  /* 0x001fc000010f7983 */ /* 0x000ea20000300800 */
[----:B0-----:R-:W-:-:S02]  /*dcb50*/  LOP3.LUT R3, R36, 0xffff, RZ, 0xc0, !PT ;  /* 0x0000ffff24037812 */ /* 0x001fc400078ec0ff */
[----:B---3--:R-:W-:Y:S02]  /*dcb60*/  LOP3.LUT R4, R40, 0xffff, RZ, 0xc0, !PT ;  /* 0x0000ffff28047812 */ /* 0x008fe400078ec0ff */
[--C-:B----4-:R-:W-:Y:S02]  /*dcb70*/  PRMT R9, R41, 0x4210, R3.reuse ;  /* 0x0000421029097816 */ /* 0x110fe40000000003 */
[----:B------:R-:W-:-:S03]  /*dcb80*/  PRMT R3, R14, 0x5210, R3 ;  /* 0x000052100e037816 */ /* 0x000fc60000000003 */
[----:B------:R-:W-:Y:S01]  /*dcb90*/  STL [R1+0x890], R9 ;  /* 0x0008900901007387 */ /* 0x000fe20000100800 */
[----:B------:R-:W-:-:S03]  /*dcba0*/  PRMT R8, R37, 0x4210, R4 ;  /* 0x0000421025087816 */ /* 0x000fc60000000004 */
[----:B------:R-:W3:Y:S04]  /*dcbb0*/  LDL.LU R16, [R1+0x52fc] ;  /* 0x0052fc0001107983 */ /* 0x000ee80000300800 */
[----:B------:R0:W-:Y:S04]  /*dcbc0*/  STL [R1+0x720], R3 ;  /* 0x0007200301007387 */ /* 0x0001e80000100800 */
[----:B------:R2:W-:Y:S04]  /*dcbd0*/  STL [R1+0x894], R8 ;  /* 0x0008940801007387 */ /* 0x0005e80000100800 */
[----:B------:R-:W4:Y:S01]  /*dcbe0*/  LDL.LU R36, [R1+0x1fb4] ;  /* 0x001fb40001247983 */ /* 0x000f220000300800 */
[----:B0-----:R-:W-:-:S05]  /*dcbf0*/  PRMT R3, R17, 0x5210, R4 ;  /* 0x0000521011037816 */ /* 0x001fca0000000004 */
[----:B------:R0:W-:Y:S04]  /*dcc00*/  STL [R1+0x724], R3 ;  /* 0x0007240301007387 */ /* 0x0001e80000100800 */
[----:B------:R-:W4:Y:S04]  /*dcc10*/  LDL.LU R40, [R1+0x52d4] ;  /* 0x0052d40001287983 */ /* 0x000f280000300800 */
[----:B------:R-:W4:Y:S04]  /*dcc20*/  LDL.LU R41, [R1+0x52d0] ;  /* 0x0052d00001297983 */ /* 0x000f280000300800 */
[----:B------:R-:W4:Y:S01]  /*dcc30*/  LDL.LU R37, [R1+0x78c] ;  /* 0x00078c0001257983 */ /* 0x000f220000300800 */
[----:B--2---:R-:W-:-:S03]  /*dcc40*/  LOP3.LUT R8, R45, 0xffff, RZ, 0xc0, !PT ;  /* 0x0000ffff2d087812 */ /* 0x004fc600078ec0ff */
[----:B------:R-:W2:Y:S01]  /*dcc50*/  LDL.LU R45, [R1+0x878] ;  /* 0x00087800012d7983 */ /* 0x000ea20000300800 */
[----:B------:R-:W-:Y:S02]  /*dcc60*/  LOP3.LUT R9, R38, 0xffff, RZ, 0xc0, !PT ;  /* 0x0000ffff26097812 */ /* 0x000fe400078ec0ff */
[----:B------:R-:W-:Y:S02]  /*dcc70*/  LOP3.LUT R10, R39, 0xffff, RZ, 0xc0, !PT ;  /* 0x0000ffff270a7812 */ /* 0x000fe400078ec0ff */
[----:B------:R-:W-:Y:S02]  /*dcc80*/  PRMT R4, R9, 0x3340, R8 ;  /* 0x0000334009047816 */ /* 0x000fe40000000008 */
[----:B0-----:R-:W-:-:S04]  /*dcc90*/  PRMT R3, R10, 0x3340, R0 ;  /* 0x000033400a037816 */ /* 0x001fc80000000000 */
[----:B------:R-:W-:-:S05]  /*dcca0*/  PRMT R3, R4, 0x5410, R3 ;  /* 0x0000541004037816 */ /* 0x000fca0000000003 */
[----:B------:R0:W-:Y:S04]  /*dccb0*/  STL [R1+0x488], R3 ;  /* 0x0004880301007387 */ /* 0x0001e80000100800 */
[----:B------:R-:W2:Y:S01]  /*dccc0*/  LDL.LU R38, [R1+0x1f0c] ;  /* 0x001f0c0001267983 */ /* 0x000ea20000300800 */
[----:B------:R-:W-:-:S03]  /*dccd0*/  SHF.R.U32.HI R4, RZ, 0x8, R9 ;  /* 0x00000008ff047819 */ /* 0x000fc60000011609 */
[----:B------:R-:W2:Y:S01]  /*dcce0*/  LDL.LU R39, [R1+0x700] ;  /* 0x0007000001277983 */ /* 0x000ea20000300800 */
[----:B0-----:R-:W-:Y:S02]  /*dccf0*/  SHF.R.U32.HI R3, RZ, 0x8, R8 ;  /* 0x00000008ff037819 */ /* 0x001fe40000011608 */
[----:B------:R-:W-:Y:S02]  /*dcd00*/  LOP3.LUT R4, R4, 0xffff, RZ, 0xc0, !PT ;  /* 0x0000ffff04047812 */ /* 0x000fe400078ec0ff */
[----:B------:R-:W-:-:S04]  /*dcd10*/  LOP3.LUT R3, R3, 0xffff, RZ, 0xc0, !PT ;  /* 0x0000ffff03037812 */ /* 0x000fc800078ec0ff */
[----:B------:R-:W-:Y:S02]  /*dcd20*/  PRMT R3, R4, 0x3340, R3 ;  /* 0x0000334004037816 */ /* 0x000fe40000000003 */
[----:B------:R-:W-:-:S03]  /*dcd30*/  LOP3.LUT R8, R43, 0xffff, RZ, 0xc0, !PT ;  /* 0x0000ffff2b087812 */ /* 0x000fc600078ec0ff */
[----:B------:R0:W-:Y:S04]  /*dcd40*/  STL [R1+0x3f8], R3 ;  /* 0x0003f80301007387 */ /* 0x0001e80000100800 */
[----:B------:R-:W2:Y:S01]  /*dcd50*/  LDL.LU R43, [R1+0x8fc] ;  /* 0x0008fc00012b7983 */ /* 0x000ea20000300800 */
[--C-:B------:R-:W-:Y:S02]  /*dcd60*/  PRMT R9, R25, 0x4210, R8.reuse ;  /* 0x0000421019097816 */ /* 0x100fe40000000008 */
[----:B------:R-:W-:Y:S02]  /*dcd70*/  PRMT R4, R18, 0x5210, R8 ;  /* 0x0000521012047816 */ /* 0x000fe40000000008 */
[----:B0-----:R-:W-:Y:S01]  /*dcd80*/  LOP3.LUT R3, R27, 0xffff, RZ, 0xc0, !PT ;  /* 0x0000ffff1b037812 */ /* 0x001fe200078ec0ff */
[----:B------:R-:W-:Y:S01]  /*dcd90*/  STL [R1+0x898], R9 ;  /* 0x0008980901007387 */ /* 0x000fe20000100800 */
[----:B------:R-:W-:-:S03]  /*dcda0*/  SHF.R.U32.HI R10, RZ, 0x8, R10 ;  /* 0x00000008ff0a7819 */ /* 0x000fc6000001160a */
[----:B------:R0:W-:Y:S01]  /*dcdb0*/  STL [R1+0x728], R4 ;  /* 0x0007280401007387 */ /* 0x0001e20000100800 */
[----:B------:R-:W-:Y:S02]  /*dcdc0*/  PRMT R8, R15, 0x4210, R3 ;  /* 0x000042100f087816 */ /* 0x000fe40000000003 */
[----:B------:R-:W-:-:S03]  /*dcdd0*/  SHF.R.U32.HI R11, RZ, 0x8, R11 ;  /* 0x00000008ff0b7819 */ /* 0x000fc6000001160b */
[----:B------:R1:W-:Y:S01]  /*dcde0*/  STL [R1+0x780], R8 ;  /* 0x0007800801007387 */ /* 0x0003e20000100800 */
[----:B0-----:R-:W-:Y:S02]  /*dcdf0*/  PRMT R4, R19, 0x5210, R3 ;  /* 0x0000521013047816 */ /* 0x001fe40000000003 */
[----:B------:R-:W-:-:S04]  /*dce00*/  LOP3.LUT R3, R10, 0xffff, RZ, 0xc0, !PT ;  /* 0x0000ffff0a037812 */ /* 0x000fc800078ec0ff */
[--C-:B-1----:R-:W-:Y:S02]  /*dce10*/  PRMT R8, R3, 0x3340, R0.reuse ;  /* 0x0000334003087816 */ /* 0x102fe40000000000 */
[----:B------:R-:W-:Y:S01]  /*dce20*/  LOP3.LUT R3, R11, 0xffff, RZ, 0xc0, !PT ;  /* 0x0000ffff0b037812 */ /* 0x000fe200078ec0ff */
[----:B------:R3:W-:Y:S03]  /*dce30*/  STL [R1+0x680], R4 ;  /* 0x0006800401007387 */ /* 0x0007e60000100800 */
[----:B------:R-:W-:Y:S01]  /*dce40*/  PRMT R3, R3, 0x3340, R0 ;  /* 0x0000334003037816 */ /* 0x000fe20000000000 */
[----:B------:R0:W-:Y:S04]  /*dce50*/  STL [R1+0x1cc], R8 ;  /* 0x0001cc0801007387 */ /* 0x0001e80000100800 */
[----:B------:R1:W-:Y:S01]  /*dce60*/  STL [R1+0x1d0], R3 ;  /* 0x0001d00301007387 */ /* 0x0003e20000100800 */
[----:B---3--:R-:W-:-:S04]  /*dce70*/  LOP3.LUT R4, R16, 0xffff, RZ, 0xc0, !PT ;  /* 0x0000ffff10047812 */ /* 0x008fc800078ec0ff */
[--C-:B0-----:R-:W-:Y:S02]  /*dce80*/  PRMT R8, R20, 0x5210, R4.reuse ;  /* 0x0000521014087816 */ /* 0x101fe40000000004 */
[----:B----4-:R-:W-:-:S05]  /*dce90*/  PRMT R9, R36, 0x4210, R4 ;  /* 0x0000421024097816 */ /* 0x010fca0000000004 */
[----:B------:R-:W-:Y:S01]  /*dcea0*/  STL [R1+0x784], R9 ;  /* 0x0007840901007387 */ /* 0x000fe20000100800 */
[----:B-1----:R-:W-:-:S03]  /*dceb0*/  LOP3.LUT R3, R40, 0xffff, RZ, 0xc0, !PT ;  /* 0x0000ffff28037812 */ /* 0x002fc600078ec0ff */
[----:B------:R0:W-:Y:S04]  /*dcec0*/  STL [R1+0x684], R8 ;  /* 0x0006840801007387 */ /* 0x0001e80000100800 */
[----:B------:R-:W3:Y:S01]  /*dced0*/  LDL.LU R35, [R1+0x6a4] ;  /* 0x0006a40001237983 */ /* 0x000ee20000300800 */
[----:B------:R-:W-:-:S03]  /*dcee0*/  LOP3.LUT R4, R41, 0xffff, RZ, 0xc0, !PT ;  /* 0x0000ffff29047812 */ /* 0x000fc600078ec0ff */
[----:B------:R-:W4:Y:S01]  /*dcef0*/  LDL.LU R31, [R1+0x6a0] ;  /* 0x0006a000011f7983 */ /* 0x000f220000300800 */
[----:B0-----:R-:W-:-:S05]  /*dcf00*/  PRMT R8, R37, 0x4210, R3 ;  /* 0x0000421025087816 */ /* 0x001fca0000000003 */
[----:B------:R0:W-:Y:S04]  /*dcf10*/  STL [R1+0x788], R8 ;  /* 0x0007880801007387 */ /* 0x0001e80000100800 */
[----:B------:R-:W4:Y:S04]  /*dcf20*/  LDL.LU R25, [R1+0x870] ;  /* 0x0008700001197983 */ /* 0x000f280000300800 */
[----:B------:R-:W4:Y:S01]  /*dcf30*/  LDL.LU R27, [R1+0x874] ;  /* 0x00087400011b7983 */ /* 0x000f220000300800 */
[----:B0-----:R-:W-:Y:S02]  /*dcf40*/  PRMT R8, R21, 0x5210, R3 ;  /* 0x0000521015087816 */ /* 0x001fe40000000003 */
[--C-:B--2---:R-:W-:Y:S01]  /*dcf50*/  PRMT R3, R45, 0x4210, R4.reuse ;  /* 0x000042102d037816 */ /* 0x104fe20000000004 */
[----:B------:R-:W2:Y:S04]  /*dcf60*/  LDL.LU R15, [R1+0x67c] ;  /* 0x00067c00010f7983 */ /* 0x000ea80000300800 */
[----:B------:R-:W-:Y:S04]  /*dcf70*/  STL [R1+0x688], R8 ;  /* 0x0006880801007387 */ /* 0x000fe80000100800 */
[----:B------:R-:W2:Y:S04]  /*dcf80*/  LDL.LU R40, [R1+0x4fe8] ;  /* 0x004fe80001287983 */ /* 0x000ea80000300800 */
[----:B------:R0:W-:Y:S04]  /*dcf90*/  STL [R1+0x78c], R3 ;  /* 0x00078c0301007387 */ /* 0x0001e80000100800 */
[----:B------:R-:W2:Y:S04]  /*dcfa0*/  LDL.LU R41, [R1+0x860] ;  /* 0x0008600001297983 */ /* 0x000ea80000300800 */
[----:B------:R-:W2:Y:S01]  /*dcfb0*/  LDL.LU R45, [R1+0x1fac] ;  /* 0x001fac00012d7983 */ /* 0x000ea20000300800 */
[----:B0-----:R-:W-:-:S05]  /*dcfc0*/  PRMT R3, R22, 0x5210, R4 ;  /* 0x0000521016037816 */ /* 0x001fca0000000004 */
[----:B------:R0:W-:Y:S04]  /*dcfd0*/  STL [R1+0x68c], R3 ;  /* 0x00068c0301007387 */ /* 0x0001e80000100800 */
[----:B------:R-:W2:Y:S01]  /*dcfe0*/  LDL.LU R37, [R1+0x4f8c] ;  /* 0x004f8c0001257983 */ /* 0x000ea20000300800 */
[----:B------:R-:W-:-:S03]  /*dcff0*/  LOP3.LUT R10, R38, 0xffff, RZ, 0xc0, !PT ;  /* 0x0000ffff260a7812 */ /* 0x000fc600078ec0ff */
[----:B------:R-:W2:Y:S01]  /*dd000*/  LDL.LU R38, [R1+0x710] ;  /* 0x0007100001267983 */ /* 0x000ea20000300800 */
[----:B------:R-:W-:Y:S02]  /*dd010*/  LOP3.LUT R8, R39, 0xffff, RZ, 0xc0, !PT ;  /* 0x0000ffff27087812 */ /* 0x000fe400078ec0ff */
[----:B------:R-:W-:Y:S01]  /*dd020*/  LOP3.LUT R9, R43, 0xffff, RZ, 0xc0, !PT ;  /* 0x0000ffff2b097812 */ /* 0x000fe200078ec0ff */
[----:B------:R-:W2:Y:S04]  /*dd030*/  LDL.LU R39, [R1+0x948] ;  /* 0x0009480001277983 */ /* 0x000ea80000300800 */
[----:B------:R-:W2:Y:S01]  /*dd040*/  LDL.LU R43, [R1+0x514c] ;  /* 0x00514c00012b7983 */ /* 0x000ea20000300800 */
[----:B0-----:R-:W-:Y:S02]  /*dd050*/  PRMT R3, R8, 0x3340, R0 ;  /* 0x0000334008037816 */ /* 0x001fe40000000000 */
[----:B------:R-:W-:Y:S01]  /*dd060*/  PRMT R4, R10, 0x3340, R9 ;  /* 0x000033400a047816 */ /* 0x000fe20000000009 */
[----:B------:R-:W2:Y:S03]  /*dd070*/  LDL.LU R16, [R1+0x509c] ;  /* 0x00509c0001107983 */ /* 0x000ea60000300800 */
[----:B------:R-:W-:Y:S01]  /*dd080*/  PRMT R3, R4, 0x5410, R3 ;  /* 0x0000541004037816 */ /* 0x000fe20000000003 */
[----:B------:R-:W2:Y:S01]  /*dd090*/  LDL.LU R36, [R1+0x50fc] ;  /* 0x0050fc0001247983 */ /* 0x000ea20000300800 */
[----:B------:R-:W-:-:S03]  /*dd0a0*/  SHF.R.U32.HI R4, RZ, 0x8, R10 ;  /* 0x00000008ff047819 */ /* 0x000fc6000001160a */
[----:B------:R0:W-:Y:S01]  /*dd0b0*/  STL [R1+0x480], R3 ;  /* 0x0004800301007387 */ /* 0x0001e20000100800 */
[----:B------:R-:W-:Y:S02]  /*dd0c0*/  SHF.R.U32.HI R8, RZ, 0x8, R8 ;  /* 0x00000008ff087819 */ /* 0x000fe40000011608 */
[----:B------:R-:W-:Y:S02]  /*dd0d0*/  LOP3.LUT R4, R4, 0xffff, RZ, 0xc0, !PT ;  /* 0x0000ffff04047812 */ /* 0x000fe400078ec0ff */
[----:B------:R-:W-:Y:S02]  /*dd0e0*/  LOP3.LUT R8, R8, 0xffff, RZ, 0xc0, !PT ;  /* 0x0000ffff08087812 */ /* 0x000fe400078ec0ff */
[----:B0-----:R-:W-:-:S04]  /*dd0f0*/  SHF.R.U32.HI R3, RZ, 0x8, R9 ;  /* 0x00000008ff037819 */ /* 0x001fc80000011609 */
[----:B------:R-:W-:Y:S02]  /*dd100*/  LOP3.LUT R3, R3, 0xffff, RZ, 0xc0, !PT ;  /* 0x0000ffff03037812 */ /* 0x000fe400078ec0ff */
[----:B------:R-:W-:Y:S02]  /*dd110*/  PRMT R8, R8, 0x3340, R0 ;  /* 0x0000334008087816 */ /* 0x000fe40000000000 */
[----:B------:R-:W-:-:S05]  /*dd120*/  PRMT R4, R4, 0x3340, R3 ;  /* 0x0000334004047816 */ /* 0x000fca0000000003 */
[----:B------:R4:W-:Y:S04]  /*dd130*/  STL [R1+0x3f4], R4 ;  /* 0x0003f40401007387 */ /* 0x0009e80000100800 */
[----:B------:R0:W-:Y:S01]  /*dd140*/  STL [R1+0x1c0], R8 ;  /* 0x0001c00801007387 */ /* 0x0001e20000100800 */
[----:B---3--:R-:W-:Y:S02]  /*dd150*/  LOP3.LUT R3, R35, 0xffff, RZ, 0xc0, !PT ;  /* 0x0000ffff23037812 */ /* 0x008fe400078ec0ff */
[----:B----4-:R-:W-:Y:S02]  /*dd160*/  LOP3.LUT R4, R31, 0xffff, RZ, 0xc0, !PT ;  /* 0x0000ffff1f047812 */ /* 0x010fe400078ec0ff */
[--C-:B0-----:R-:W-:Y:S02]  /*dd170*/  PRMT R8, R25, 0x4210, R3.reuse ;  /* 0x0000421019087816 */ /* 0x101fe40000000003 */
[----:B------:R-:W-:-:S02]  /*dd180*/  PRMT R3, R23, 0x5210, R3 ;  /* 0x0000521017037816 */ /* 0x000fc40000000003 */
[--C-:B------:R-:W-:Y:S01]  /*dd190*/  PRMT R9, R27, 0x4210, R4.reuse ;  /* 0x000042101b097816 */ /* 0x100fe20000000004 */
[----:B------:R0:W-:Y:S04]  /*dd1a0*/  STL [R1+0x870], R8 ;  /* 0x0008700801007387 */ /* 0x0001e80000100800 */
[----:B------:R2:W-:Y:S04]  /*dd1b0*/  STL [R1+0x700], R3 ;  /* 0x0007000301007387 */ /* 0x0005e80000100800 */
[----:B------:R1:W-:Y:S01]  /*dd1c0*/  STL [R1+0x874], R9 ;  /* 0x0008740901007387 */ /* 0x0003e20000100800 */
[----:B0-----:R-:W-:-:S02]  /*dd1d0*/  PRMT R8, R28, 0x5210, R4 ;  /* 0x000052101c087816 */ /* 0x001fc40000000004 */
[----:B--2---:R-:W-:Y:S02]  /*dd1e0*/  LOP3.LUT R3, R15, 0xffff, RZ, 0xc0, !PT ;  /* 0x0000ffff0f037812 */ /* 0x004fe400078ec0ff */
[----:B------:R-:W-:Y:S02]  /*dd1f0*/  LOP3.LUT R4, R40, 0xffff, RZ, 0xc0, !PT ;  /* 0x0000ffff28047812 */ /* 0x000fe400078ec0ff */
[----:B-1----:R-:W-:Y:S01]  /*dd200*/  PRMT R9, R41, 0x4210, R3 ;  /* 0x0000421029097816 */ /* 0x002fe20000000003 */
[----:B------:R0:W-:Y:S04]  /*dd210*/  STL [R1+0x704], R8 ;  /* 0x0007040801007387 */ /* 0x0001e80000100800 */
[----:B------:R-:W-:Y:S01]  /*dd220*/  STL [R1+0x878], R9 ;  /* 0x0008780901007387 */ /* 0x000fe20000100800 */
[----:B0-----:R-:W-:-:S03]  /*dd230*/  PRMT R8, R45, 0x4210, R4 ;  /* 0x000042102d087816 */ /* 0x001fc60000000004 */
[----:B------:R-:W2:Y:S01]  /*dd240*/  LDL.LU R45, [R1+0x503c] ;  /* 0x00503c00012d7983 */ /* 0x000ea20000300800 */
[----:B------:R-:W-:-:S05]  /*dd250*/  PRMT R3, R24, 0x5210, R3 ;  /* 0x0000521018037816 */ /* 0x000fca0000000003 */
[----:B------:R0:W-:Y:S04]  /*dd260*/  STL [R1+0x708], R3 ;  /* 0x0007080301007387 */ /* 0x0001e80000100800 */
[----:B------:R1:W-:Y:S04]  /*dd270*/  STL [R1+0x860], R8 ;  /* 0x0008600801007387 */ /* 0x0003e80000100800 */
[----:B------:R-:W3:Y:S01]  /*dd280*/  LDL.LU R40, [R1+0x4fe0] ;  /* 0x004fe00001287983 */ /* 0x000ee20000300800 */
[----:B0-----:R-:W-:-:S03]  /*dd290*/  PRMT R3, R29, 0x5210, R4 ;  /* 0x000052101d037816 */ /* 0x001fc60000000004 */
[----:B------:R-:W4:Y:S01]  /*dd2a0*/  LDL.LU R41, [R1+0x864] ;  /* 0x0008640001297983 */ /* 0x000f220000300800 */
[----:B------:R-:W-:-:S03]  /*dd2b0*/  LOP3.LUT R9, R37, 0xffff, RZ, 0xc0, !PT ;  /* 0x0000ffff25097812 */ /* 0x000fc600078ec0ff */
[----:B------:R0:W-:Y:S04]  /*dd2c0*/  STL [R1+0x6f0], R3 ;  /* 0x0006f00301007387 */ /* 0x0001e80000100800 */
[----:B------:R-:W4:Y:S01]  /*dd2d0*/  LDL.LU R37, [R1+0x868] ;  /* 0x0008680001257983 */ /* 0x000f220000300800 */
[----:B------:R-:W-:-:S03]  /*dd2e0*/  LOP3.LUT R15, R38, 0xffff, RZ, 0xc0, !PT ;  /* 0x0000ffff260f7812 */ /* 0x000fc600078ec0ff */
[----:B------:R-:W4:Y:S01]  /*dd2f0*/  LDL.LU R38, [R1+0x5160] ;  /* 0x0051600001267983 */ /* 0x000f220000300800 */
[----:B-1----:R-:W-:Y:S02]  /*dd300*/  LOP3.LUT R8, R39, 0xffff, RZ, 0xc0, !PT ;  /* 0x0000ffff27087812 */ /* 0x002fe400078ec0ff */
[----:B------:R-:W-:Y:S01]  /*dd310*/  LOP3.LUT R11, R43, 0xffff, RZ, 0xc0, !PT ;  /* 0x0000ffff2b0b7812 */ /* 0x000fe200078ec0ff */
[----:B------:R-:W4:Y:S04]  /*dd320*/  LDL.LU R39, [R1+0x50b0] ;  /* 0x0050b00001277983 */ /* 0x000f280000300800 */
[----:B------:R-:W4:Y:S01]  /*dd330*/  LDL.LU R43, [R1+0x5108] ;  /* 0x00510800012b7983 */ /* 0x000f220000300800 */
[----:B0-----:R-:W-:Y:S02]  /*dd340*/  PRMT R3, R15, 0x3340, R0 ;  /* 0x000033400f037816 */ /* 0x001fe40000000000 */
[----:B------:R-:W-:-:S02]  /*dd350*/  PRMT R4, R9, 0x3340, R8 ;  /* 0x0000334009047816 */ /* 0x000fc40000000008 */
[----:B------:R-:W-:Y:S02]  /*dd360*/  LOP3.LUT R12, R16, 0xffff, RZ, 0xc0, !PT ;  /* 0x0000ffff100c7812 */ /* 0x000fe400078ec0ff */
[----:B------:R-:W-:Y:S02]  /*dd370*/  LOP3.LUT R10, R36, 0xffff, RZ, 0xc0, !PT ;  /* 0x0000ffff240a7812 */ /* 0x000fe400078ec0ff */
[----:B------:R-:W-:Y:S02]  /*dd380*/  PRMT R13, R4, 0x5410, R3 ;  /* 0x00005410040d7816 */ /* 0x000fe40000000003 */
[----:B------:R-:W-:Y:S02]  /*dd390*/  PRMT R3, R12, 0x3340, R0 ;  /* 0x000033400c037816 */ /* 0x000fe40000000000 */
[----:B------:R-:W-:Y:S01]  /*dd3a0*/  PRMT R4, R11, 0x3340, R10 ;  /* 0x000033400b047816 */ /* 0x000fe2000000000a */
[----:B------:R0:W-:Y:S03]  /*dd3b0*/  STL [R1+0x47c], R13 ;  /* 0x00047c0d01007387 */ /* 0x0001e60000100800 */
[----:B0-----:R-:W-:-:S02]  /*dd3c0*/  PRMT R13, R4, 0x5410, R3 ;  /* 0x00005410040d7816 */ /* 0x001fc40000000003 */
[----:B------:R-:W-:Y:S02]  /*dd3d0*/  SHF.R.U32.HI R4, RZ, 0x8, R9 ;  /* 0x00000008ff047819 */ /* 0x000fe40000011609 */
[----:B------:R-:W-:Y:S02]  /*dd3e0*/  SHF.R.U32.HI R3, RZ, 0x8, R8 ;  /* 0x00000008ff037819 */ /* 0x000fe40000011608 */
[----:B------:R-:W-:Y:S02]  /*dd3f0*/  SHF.R.U32.HI R9, RZ, 0x8, R11 ;  /* 0x00000008ff097819 */ /* 0x000fe4000001160b */
[----:B------:R-:W-:Y:S02]  /*dd400*/  SHF.R.U32.HI R8, RZ, 0x8, R10 ;  /* 0x00000008ff087819 */ /* 0x000fe4000001160a */
[----:B------:R-:W-:Y:S02]  /*dd410*/  LOP3.LUT R4, R4, 0xffff, RZ, 0xc0, !PT ;  /* 0x0000ffff04047812 */ /* 0x000fe400078ec0ff */
[----:B------:R-:W-:-:S02]  /*dd420*/  LOP3.LUT R3, R3, 0xffff, RZ, 0xc0, !PT ;  /* 0x0000ffff03037812 */ /* 0x000fc400078ec0ff */
[----:B------:R-:W-:Y:S02]  /*dd430*/  LOP3.LUT R9, R9, 0xffff, RZ, 0xc0, !PT ;  /* 0x0000ffff09097812 */ /* 0x000fe400078ec0ff */
[----:B------:R-:W-:Y:S02]  /*dd440*/  LOP3.LUT R8, R8, 0xffff, RZ, 0xc0, !PT ;  /* 0x0000ffff08087812 */ /* 0x000fe400078ec0ff */
[----:B------:R-:W-:Y:S01]  /*dd450*/  PRMT R3, R4, 0x3340, R3 ;  /* 0x0000334004037816 */ /* 0x000fe20000000003 */
[----:B------:R0:W-:Y:S01]  /*dd460*/  STL [R1+0x468], R13 ;  /* 0x0004680d01007387 */ /* 0x0001e20000100800 */
[----:B------:R-:W-:-:S03]  /*dd470*/  PRMT R4, R9, 0x3340, R8 ;  /* 0x0000334009047816 */ /* 0x000fc60000000008 */
[----:B0-----:R-:W4:Y:S04]  /*dd480*/  LDL.LU R13, [R1+0x51a8] ;  /* 0x0051a800010d7983 */ /* 0x001f280000300800 */
[----:B------:R2:W-:Y:S04]  /*dd490*/  STL [R1+0x3fc], R3 ;  /* 0x0003fc0301007387 */ /* 0x0005e80000100800 */
[----:B------:R3:W-:Y:S01]  /*dd4a0*/  STL [R1+0x3f0], R4 ;  /* 0x0003f00401007387 */ /* 0x0007e20000100800 */
[----:B--2---:R-:W-:-:S03]  /*dd4b0*/  LOP3.LUT R3, R45, 0xffff, RZ, 0xc0, !PT ;  /* 0x0000ffff2d037812 */ /* 0x004fc600078ec0ff */
[----:B------:R-:W2:Y:S04]  /*dd4c0*/  LDL.LU R45, [R1+0x1f94] ;  /* 0x001f9400012d7983 */ /* 0x000ea80000300800 */
[----:B------:R-:W2:Y:S04]  /*dd4d0*/  LDL.LU R26, [R1+0x51b0] ;  /* 0x0051b000011a7983 */ /* 0x000ea80000300800 */
[----:B------:R-:W2:Y:S01]  /*dd4e0*/  LDL.LU R35, [R1+0x1f9c] ;  /* 0x001f9c0001237983 */ /* 0x000ea20000300800 */
[----:B------:R-:W-:Y:S02]  /*dd4f0*/  PRMT R9, R30, 0x5210, R3 ;  /* 0x000052101e097816 */ /* 0x000fe40000000003 */
[----:B---3--:R-:W-:-:S02]  /*dd500*/  LOP3.LUT R4, R40, 0xffff, RZ, 0xc0, !PT ;  /* 0x0000ffff28047812 */ /* 0x008fc400078ec0ff */
[----:B----4-:R-:W-:Y:S02]  /*dd510*/  PRMT R8, R41, 0x4210, R3 ;  /* 0x0000421029087816 */ /* 0x010fe40000000003 */
[----:B------:R-:W-:-:S03]  /*dd520*/  PRMT R3, R32, 0x5210, R4 ;  /* 0x0000521020037816 */ /* 0x000fc60000000004 */
[----:B------:R0:W-:Y:S04]  /*dd530*/  STL [R1+0x864], R8 ;  /* 0x0008640801007387 */ /* 0x0001e80000100800 */
[----:B------:R1:W-:Y:S01]  /*dd540*/  STL [R1+0x6f4], R9 ;  /* 0x0006f40901007387 */ /* 0x0003e20000100800 */
[----:B0-----:R-:W-:-:S05]  /*dd550*/  PRMT R8, R37, 0x4210, R4 ;  /* 0x0000421025087816 */ /* 0x001fca0000000004 */
[----:B------:R0:W-:Y:S04]  /*dd560*/  STL [R1+0x868], R8 ;  /* 0x0008680801007387 */ /* 0x0001e80000100800 */
[----:B------:R3:W-:Y:S04]  /*dd570*/  STL [R1+0x6f8], R3 ;  /* 0x0006f80301007387 */ /* 0x0007e80000100800 */
[----:B------:R-:W4:Y:S04]  /*dd580*/  LDL.LU R31, [R1+0x518c] ;  /* 0x00518c00011f7983 */ /* 0x000f280000300800 */
[----:B------:R-:W4:Y:S04]  /*dd590*/  LDL.LU R25, [R1+0x854] ;  /* 0x0008540001197983 */ /* 0x000f280000300800 */
[----:B------:R-:W4:Y:S04]  /*dd5a0*/  LDL.LU R27, [R1+0x50] ;  /* 0x00005000011b7983 */ /* 0x000f280000300800 */
[----:B------:R-:W4:Y:S04]  /*dd5b0*/  LDL.LU R16, [R1+0x5190] ;  /* 0x0051900001107983 */ /* 0x000f280000300800 */
[----:B------:R-:W4:Y:S01]  /*dd5c0*/  LDL.LU R36, [R1+0x53a0] ;  /* 0x0053a00001247983 */ /* 0x000f220000300800 */
[----:B-1----:R-:W-:-:S03]  /*dd5d0*/  LOP3.LUT R9, R38, 0xffff, RZ, 0xc0, !PT ;  /* 0x0000ffff26097812 */ /* 0x002fc600078ec0ff */
[----:B------:R-:W4:Y:S04]  /*dd5e0*/  LDL.LU R40, [R1+0x1f90] ;  /* 0x001f900001287983 */ /* 0x000f280000300800 */
[----:B------:R-:W4:Y:S04]  /*dd5f0*/  LDL.LU R41, [R1+0x5c] ;  /* 0x00005c0001297983 */ /* 0x000f280000300800 */
[----:B------:R-:W4:Y:S04]  /*dd600*/  LDL.LU R37, [R1+0x850] ;  /* 0x0008500001257983 */ /* 0x000f280000300800 */
[----:B------:R-:W4:Y:S01]  /*dd610*/  LDL.LU R38, [R1+0x58] ;  /* 0x0000580001267983 */ /* 0x000f220000300800 */
[----:B------:R-:W-:-:S02]  /*dd620*/  LOP3.LUT R10, R39, 0xffff, RZ, 0xc0, !PT ;  /* 0x0000ffff270a7812 */ /* 0x000fc400078ec0ff */
[----:B0-----:R-:W-:Y:S01]  /*dd630*/  LOP3.LUT R8, R43, 0xffff, RZ, 0xc0, !PT ;  /* 0x0000ffff2b087812 */ /* 0x001fe200078ec0ff */
[----:B------:R-:W4:Y:S04]  /*dd640*/  LDL.LU R39, [R1+0x5140] ;  /* 0x0051400001277983 */ /* 0x000f280000300800 */
[----:B------:R-:W4:Y:S01]  /*dd650*/  LDL.LU R43, [R1+0x5094] ;  /* 0x00509400012b7983 */ /* 0x000f220000300800 */
[----:B---3--:R-:W-:Y:S02]  /*dd660*/  PRMT R3, R10, 0x3340, R0 ;  /* 0x000033400a037816 */ /* 0x008fe40000000000 */
[----:B------:R-:W-:-:S04]  /*dd670*/  PRMT R4, R9, 0x3340, R8 ;  /* 0x0000334009047816 */ /* 0x000fc80000000008 */
[----:B------:R-:W-:Y:S02]  /*dd680*/  PRMT R11, R4, 0x5410, R3 ;  /* 0x00005410040b7816 */ /* 0x000fe40000000003 */
[----:B------:R-:W-:Y:S02]  /*dd690*/  SHF.R.U32.HI R4, RZ, 0x8, R9 ;  /* 0x00000008ff047819 */ /* 0x000fe40000011609 */
[----:B------:R-:W-:Y:S02]  /*dd6a0*/  SHF.R.U32.HI R3, RZ, 0x8, R8 ;  /* 0x00000008ff037819 */ /* 0x000fe40000011608 */
[----:B------:R-:W-:Y:S02]  /*dd6b0*/  LOP3.LUT R4, R4, 0xffff, RZ, 0xc0, !PT ;  /* 0x0000ffff04047812 */ /* 0x000fe400078ec0ff */
[----:B------:R-:W-:Y:S02]  /*dd6c0*/  LOP3.LUT R3, R3, 0xffff, RZ, 0xc0, !PT ;  /* 0x0000ffff03037812 */ /* 0x000fe400078ec0ff */
[----:B------:R-:W-:Y:S01]  /*dd6d0*/  LOP3.LUT R8, R13, 0xffff, RZ, 0xc0, !PT ;  /* 0x0000ffff0d087812 */ /* 0x000fe200078ec0ff */
[----:B------:R-:W-:Y:S01]  /*dd6e0*/  STL [R1+0x464], R11 ;  /* 0x0004640b01007387 */ /* 0x000fe20000100800 */
[----:B------:R-:W-:-:S02]  /*dd6f0*/  PRMT R4, R4, 0x3340, R3 ;  /* 0x0000334004047816 */ /* 0x000fc40000000003 */
[----:B------:R-:W-:Y:S02]  /*dd700*/  SHF.R.U32.HI R10, RZ, 0x8, R10 ;  /* 0x00000008ff0a7819 */ /* 0x000fe4000001160a */
[----:B------:R-:W-:Y:S02]  /*dd710*/  SHF.R.U32.HI R12, RZ, 0x8, R12 ;  /* 0x00000008ff0c7819 */ /* 0x000fe4000001160c */
[--C-:B--2---:R-:W-:Y:S02]  /*dd720*/  PRMT R3, R45, 0x4210, R8.reuse ;  /* 0x000042102d037816 */ /* 0x104fe40000000008 */
[----:B------:R-:W2:Y:S04]  /*dd730*/  LDL.LU R45, [R1+0x50ec] ;  /* 0x0050ec00012d7983 */ /* 0x000ea80000300800 */
[----:B------:R0:W-:Y:S04]  /*dd740*/  STL [R1+0x3ec], R4 ;  /* 0x0003ec0401007387 */ /* 0x0001e80000100800 */
[----:B------:R1:W-:Y:S01]  /*dd750*/  STL [R1+0x710], R3 ;  /* 0x0007100301007387 */ /* 0x0003e20000100800 */
[----:B0-----:R-:W-:-:S02]  /*dd760*/  PRMT R4, R33, 0x5210, R8 ;  /* 0x0000521021047816 */ /* 0x001fc40000000008 */
[----:B-1----:R-:W-:-:S03]  /*dd770*/  LOP3.LUT R3, R26, 0xffff, RZ, 0xc0, !PT ;  /* 0x0000ffff1a037812 */ /* 0x002fc600078ec0ff */
[----:B------:R0:W-:Y:S01]  /*dd780*/  STL [R1+0x670], R4 ;  /* 0x0006700401007387 */ /* 0x0001e20000100800 */
[--C-:B------:R-:W-:Y:S02]  /*dd790*/  PRMT R8, R35, 0x4210, R3.reuse ;  /* 0x0000421023087816 */ /* 0x100fe40000000003 */
[----:B0-----:R-:W-:Y:S02]  /*dd7a0*/  PRMT R4, R34, 0x5210, R3 ;  /* 0x0000521022047816 */ /* 0x001fe40000000003 */
[----:B------:R-:W-:Y:S01]  /*dd7b0*/  LOP3.LUT R3, R10, 0xffff, RZ, 0xc0, !PT ;  /* 0x0000ffff0a037812 */ /* 0x000fe200078ec0ff */
[----:B------:R0:W-:Y:S04]  /*dd7c0*/  STL [R1+0x714], R8 ;  /* 0x0007140801007387 */ /* 0x0001e80000100800 */
[----:B------:R4:W-:Y:S01]  /*dd7d0*/  STL [R1+0x674], R4 ;  /* 0x0006740401007387 */ /* 0x0009e20000100800 */
[----:B0-----:R-:W-:-:S02]  /*dd7e0*/  PRMT R8, R3, 0x3340, R0 ;  /* 0x0000334003087816 */ /* 0x001fc40000000000 */
[----:B------:R-:W-:Y:S02]  /*dd7f0*/  LOP3.LUT R3, R12, 0xffff, RZ, 0xc0, !PT ;  /* 0x0000ffff0c037812 */ /* 0x000fe400078ec0ff */
[----:B----4-:R-:W-:Y:S02]  /*dd800*/  LOP3.LUT R4, R31, 0xffff, RZ, 0xc0, !PT ;  /* 0x0000ffff1f047812 */ /* 0x010fe400078ec0ff */
[----:B------:R-:W-:Y:S01]  /*dd810*/  PRMT R3, R3, 0x3340, R0 ;  /* 0x0000334003037816 */ /* 0x000fe20000000000 */
[----:B------:R0:W-:Y:S01]  /*dd820*/  STL [R1+0x1b8], R8 ;  /* 0x0001b80801007387 */ /* 0x0001e20000100800 */
[----:B------:R-:W-:-:S03]  /*dd830*/  PRMT R9, R25, 0x4210, R4 ;  /* 0x0000421019097816 */ /* 0x000fc60000000004 */
[----:B------:R1:W-:Y:S01]  /*dd840*/  STL [R1+0x1c4], R3 ;  /* 0x0001c40301007387 */ /* 0x0003e20000100800 */
[----:B0-----:R-:W-:Y:S02]  /*dd850*/  PRMT R8, R27, 0x5210, R4 ;  /* 0x000052101b087816 */ /* 0x001fe40000000004 */
[----:B------:R-:W-:Y:S02]  /*dd860*/  LOP3.LUT R4, R36, 0xffff, RZ, 0xc0, !PT ;  /* 0x0000ffff24047812 */ /* 0x000fe400078ec0ff */
[----:B-1----:R-:W-:Y:S01]  /*dd870*/  LOP3.LUT R3, R16, 0xffff, RZ, 0xc0, !PT ;  /* 0x0000ffff10037812 */ /* 0x002fe200078ec0ff */
[----:B------:R0:W-:Y:S03]  /*dd880*/  STL [R1+0x718], R9 ;  /* 0x0007180901007387 */ /* 0x0001e60000100800 */
[--C-:B------:R-:W-:Y:S01]  /*dd890*/  PRMT R10, R40, 0x4210, R3.reuse ;  /* 0x00004210280a7816 */ /* 0x100fe20000000003 */
[----:B------:R1:W-:Y:S01]  /*dd8a0*/  STL [R1+0x678], R8 ;  /* 0x0006780801007387 */ /* 0x0003e20000100800 */
[----:B0-----:R-:W-:-:S02]  /*dd8b0*/  PRMT R9, R41, 0x5210, R3 ;  /* 0x0000521029097816 */ /* 0x001fc40000000003 */
[--C-:B------:R-:W-:Y:S02]  /*dd8c0*/  PRMT R3, R38, 0x5210, R4.reuse ;  /* 0x0000521026037816 */ /* 0x100fe40000000004 */
[----:B-1----:R-:W-:Y:S01]  /*dd8d0*/  PRMT R8, R37, 0x4210, R4 ;  /* 0x0000421025087816 */ /* 0x002fe20000000004 */
[----:B------:R-:W-:Y:S04]  /*dd8e0*/  STL [R1+0x71c], R10 ;  /* 0x00071c0a01007387 */ /* 0x000fe80000100800 */
[----:B------:R-:W-:Y:S04]  /*dd8f0*/  STL [R1+0x67c], R9 ;  /* 0x00067c0901007387 */ /* 0x000fe80000100800 */
[----:B------:R0:W-:Y:S04]  /*dd900*/  STL [R1+0x850], R8 ;  /* 0x0008500801007387 */ /* 0x0001e80000100800 */
[----:B------:R1:W-:Y:S04]  /*dd910*/  STL [R1+0x6e0], R3 ;  /* 0x0006e00301007387 */ /* 0x0003e80000100800 */
[----:B------:R-:W3:Y:S04]  /*dd920*/  LDL.LU R19, [R1+0x53b8] ;  /* 0x0053b80001137983 */ /* 0x000ee80000300800 */
[----:B------:R-:W4:Y:S04]  /*dd930*/  LDL.LU R18, [R1+0x5354] ;  /* 0x0053540001127983 */ /* 0x000f280000300800 */
[----:B------:R-:W4:Y:S04]  /*dd940*/  LDL.LU R17, [R1+0x1f8c] ;  /* 0x001f8c0001117983 */ /* 0x000f280000300800 */
[----:B------:R-:W4:Y:S04]  /*dd950*/  LDL.LU R14, [R1+0x6c] ;  /* 0x00006c00010e7983 */ /* 0x000f280000300800 */
[----:B------:R-:W4:Y:S04]  /*dd960*/  LDL.LU R13, [R1+0x858] ;  /* 0x00085800010d7983 */ /* 0x000f280000300800 */
[----:B------:R-:W4:Y:S01]  /*dd970*/  LDL.LU R26, [R1+0x68] ;  /* 0x00006800011a7983 */ /* 0x000f220000300800 */
[----:B0-----:R-:W-:-:S03]  /*dd980*/  LOP3.LUT R8, R43, 0xffff, RZ, 0xc0, !PT ;  /* 0x0000ffff2b087812 */ /* 0x001fc600078ec0ff */
[----:B------:R-:W4:Y:S04]  /*dd990*/  LDL.LU R35, [R1+0x5320] ;  /* 0x0053200001237983 */ /* 0x000f280000300800 */
[----:B------:R-:W4:Y:S04]  /*dd9a0*/  LDL.LU R31, [R1+0x524c] ;  /* 0x00524c00011f7983 */ /* 0x000f280000300800 */
[----:B------:R-:W4:Y:S01]  /*dd9b0*/  LDL.LU R43, [R1+0x52b0] ;  /* 0x0052b000012b7983 */ /* 0x000f220000300800 */
[----:B------:R-:W-:Y:S02]  /*dd9c0*/  LOP3.LUT R10, R39, 0xffff, RZ, 0xc0, !PT ;  /* 0x0000ffff270a7812 */ /* 0x000fe400078ec0ff */
[----:B-1----:R-:W-:Y:S01]  /*dd9d0*/  PRMT R3, R8, 0x3340, R0 ;  /* 0x0000334008037816 */ /* 0x002fe20000000000 */
[----:B------:R-:W4:Y:S04]  /*dd9e0*/  LDL.LU R25, [R1+0x740] ;  /* 0x0007400001197983 */ /* 0x000f280000300800 */
[----:B------:R-:W4:Y:S01]  /*dd9f0*/  LDL.LU R27, [R1+0x1f74] ;  /* 0x001f7400011b7983 */ /* 0x000f220000300800 */
[----:B------:R-:W-:-:S04]  /*dda00*/  SHF.R.U32.HI R8, RZ, 0x8, R8 ;  /* 0x00000008ff087819 */ /* 0x000fc80000011608 */
[----:B------:R-:W-:-:S04]  /*dda10*/  LOP3.LUT R8, R8, 0xffff, RZ, 0xc0, !PT ;  /* 0x0000ffff08087812 */ /* 0x000fc800078ec0ff */
[----:B------:R-:W-:Y:S02]  /*dda20*/  PRMT R8, R8, 0x3340, R0 ;  /* 0x0000334008087816 */ /* 0x000fe40000000000 */
[----:B--2---:R-:W-:-:S04]  /*dda30*/  LOP3.LUT R9, R45, 0xffff, RZ, 0xc0, !PT ;  /* 0x0000ffff2d097812 */ /* 0x004fc800078ec0ff */
[----:B------:R-:W-:-:S04]  /*dda40*/  PRMT R4, R10, 0x3340, R9 ;  /* 0x000033400a047816 */ /* 0x000fc80000000009 */
[----:B------:R-:W-:-:S05]  /*dda50*/  PRMT R3, R4, 0x5410, R3 ;  /* 0x0000541004037816 */ /* 0x000fca0000000003 */
[----:B------:R0:W-:Y:S04]  /*dda60*/  STL [R1+0x460], R3 ;  /* 0x0004600301007387 */ /* 0x0001e80000100800 */
[----:B------:R-:W2:Y:S04]  /*dda70*/  LDL.LU R16, [R1+0x74] ;  /* 0x0000740001107983 */ /* 0x000ea80000300800 */
[----:B------:R-:W2:Y:S04]  /*dda80*/  LDL.LU R36, [R1+0x744] ;  /* 0x0007440001247983 */ /* 0x000ea80000300800 */
[----:B------:R-:W2:Y:S04]  /*dda90*/  LDL.LU R40, [R1+0x6b4] ;  /* 0x0006b40001287983 */ /* 0x000ea80000300800 */
[----:B------:R-:W2:Y:S04]  /*ddaa0*/  LDL.LU R41, [R1+0x1f78] ;  /* 0x001f780001297983 */ /* 0x000ea80000300800 */
[----:B------:R-:W2:Y:S04]  /*ddab0*/  LDL.LU R37, [R1+0x78] ;  /* 0x0000780001257983 */ /* 0x000ea80000300800 */
[----:B------:R-:W2:Y:S04]  /*ddac0*/  LDL.LU R38, [R1+0x7f8] ;  /* 0x0007f80001267983 */ /* 0x000ea80000300800 */
[----:B------:R-:W2:Y:S01]  /*ddad0*/  LDL.LU R39, [R1+0x80] ;  /* 0x0000800001277983 */ /* 0x000ea20000300800 */
[----:B------:R-:W-:-:S02]  /*ddae0*/  SHF.R.U32.HI R4, RZ, 0x8, R10 ;  /* 0x00000008ff047819 */ /* 0x000fc4000001160a */
[----:B0-----:R-:W-:Y:S01]  /*ddaf0*/  SHF.R.U32.HI R3, RZ, 0x8, R9 ;  /* 0x00000008ff037819 */ /* 0x001fe20000011609 */
[----:B------:R-:W2:Y:S01]  /*ddb00*/  LDL.LU R45, [R1+0x5168] ;  /* 0x00516800012d7983 */ /* 0x000ea20000300800 */
[----:B------:R-:W-:Y:S02]  /*ddb10*/  LOP3.LUT R4, R4, 0xffff, RZ, 0xc0, !PT ;  /* 0x0000ffff04047812 */ /* 0x000fe400078ec0ff */
[----:B------:R-:W-:-:S04]  /*ddb20*/  LOP3.LUT R3, R3, 0xffff, RZ, 0xc0, !PT ;  /* 0x0000ffff03037812 */ /* 0x000fc800078ec0ff */
[----:B------:R-:W-:-:S05]  /*ddb30*/  PRMT R4, R4, 0x3340, R3 ;  /* 0x0000334004047816 */ /* 0x000fca0000000003 */
[----:B------:R4:W-:Y:S04]  /*ddb40*/  STL [R1+0x3e4], R4 ;  /* 0x0003e40401007387 */ /* 0x0009e80000100800 */
[----:B------:R0:W-:Y:S01]  /*ddb50*/  STL [R1+0x1bc], R8 ;  /* 0x0001bc0801007387 */ /* 0x0001e20000100800 */
[----:B---3--:R-:W-:Y:S02]  /*ddb60*/  LOP3.LUT R3, R19, 0xffff, RZ, 0xc0, !PT ;  /* 0x0000ffff13037812 */ /* 0x008fe400078ec0ff */
[----:B----4-:R-:W-:Y:S02]  /*ddb70*/  LOP3.LUT R4, R18, 0xffff, RZ, 0xc0, !PT ;  /* 0x0000ffff12047812 */ /* 0x010fe400078ec0ff */
[--C-:B------:R-:W-:Y:S02]  /*ddb80*/  PRMT R10, R17, 0x4210, R3.reuse ;  /* 0x00004210110a7816 */ /* 0x100fe40000000003 */
[----:B------:R-:W-:-:S03]  /*ddb90*/  PRMT R9, R14, 0x5210, R3 ;  /* 0x000052100e097816 */ /* 0x000fc60000000003 */
[----:B------:R-:W-:Y:S01]  /*ddba0*/  STL [R1+0x854], R10 ;  /* 0x0008540a01007387 */ /* 0x000fe20000100800 */
[----:B0-----:R-:W-:-:S03]  /*ddbb0*/  PRMT R8, R13, 0x4210, R4 ;  /* 0x000042100d087816 */ /* 0x001fc60000000004 */
[----:B------:R-:W-:Y:S01]  /*ddbc0*/  STL [R1+0x6e4], R9 ;  /* 0x0006e40901007387 */ /* 0x000fe20000100800 */
[----:B------:R-:W-:-:S03]  /*ddbd0*/  PRMT R3, R26, 0x5210, R4 ;  /* 0x000052101a037816 */ /* 0x000fc60000000004 */
[----:B------:R0:W-:Y:S04]  /*ddbe0*/  STL [R1+0x858], R8 ;  /* 0x0008580801007387 */ /* 0x0001e80000100800 */
[----:B------:R1:W-:Y:S04]  /*ddbf0*/  STL [R1+0x6e8], R3 ;  /* 0x0006e80301007387 */ /* 0x0003e80000100800 */
[----:B------:R-:W3:Y:S01]  /*ddc00*/  LDL.LU R14, [R1+0x50b8] ;  /* 0x0050b800010e7983 */ /* 0x000ee20000300800 */
[----:B0-----:R-:W-:-:S03]  /*ddc10*/  LOP3.LUT R8, R43, 0xffff, RZ, 0xc0, !PT ;  /* 0x0000ffff2b087812 */ /* 0x001fc600078ec0ff */
[----:B------:R-:W4:Y:S01]  /*ddc20*/  LDL.LU R43, [R1+0x5110] ;  /* 0x00511000012b7983 */ /* 0x000f220000300800 */
[----:B------:R-:W-:Y:S02]  /*ddc30*/  LOP3.LUT R9, R35, 0xffff, RZ, 0xc0, !PT ;  /* 0x0000ffff23097812 */ /* 0x000fe400078ec0ff */
[----:B------:R-:W-:Y:S02]  /*ddc40*/  LOP3.LUT R10, R31, 0xffff, RZ, 0xc0, !PT ;  /* 0x0000ffff1f0a7812 */ /* 0x000fe400078ec0ff */
[----:B------:R-:W-:Y:S02]  /*ddc50*/  PRMT R4, R9, 0x3340, R8 ;  /* 0x0000334009047816 */ /* 0x000fe40000000008 */
[----:B-1----:R-:W-:-:S04]  /*ddc60*/  PRMT R3, R10, 0x3340, R0 ;  /* 0x000033400a037816 */ /* 0x002fc80000000000 */
[----:B------:R-:W-:Y:S02]  /*ddc70*/  PRMT R3, R4, 0x5410, R3 ;  /* 0x0000541004037816 */ /* 0x000fe40000000003 */
[----:B------:R-:W-:-:S03]  /*ddc80*/  SHF.R.U32.HI R4, RZ, 0x8, R9 ;  /* 0x00000008ff047819 */ /* 0x000fc60000011609 */
[----:B------:R0:W-:Y:S01]  /*ddc90*/  STL [R1+0x448], R3 ;  /* 0x0004480301007387 */ /* 0x0001e20000100800 */
[----:B------:R-:W-:Y:S02]  /*ddca0*/  LOP3.LUT R4, R4, 0xffff, RZ, 0xc0, !PT ;  /* 0x0000ffff04047812 */ /* 0x000fe400078ec0ff */
[----:B0-----:R-:W-:Y:S02]  /*ddcb0*/  SHF.R.U32.HI R3, RZ, 0x8, R8 ;  /* 0x00000008ff037819 */ /* 0x001fe40000011608 */
[----:B------:R-:W-:Y:S02]  /*ddcc0*/  LOP3.LUT R8, R25, 0xffff, RZ, 0xc0, !PT ;  /* 0x0000ffff19087812 */ /* 0x000fe400078ec0ff */
[----:B------:R-:W-:-:S04]  /*ddcd0*/  LOP3.LUT R3, R3, 0xffff, RZ, 0xc0, !PT ;  /* 0x0000ffff03037812 */ /* 0x000fc800078ec0ff */
[----:B------:R-:W-:Y:S02]  /*ddce0*/  PRMT R3, R4, 0x3340, R3 ;  /* 0x0000334004037816 */ /* 0x000fe40000000003 */
[----:B------:R-:W-:-:S03]  /*ddcf0*/  PRMT R4, R27, 0x4210, R8 ;  /* 0x000042101b047816 */ /* 0x000fc60000000008 */
[----:B------:R0:W-:Y:S04]  /*ddd00*/  STL [R1+0x3e0], R3 ;  /* 0x0003e00301007387 */ /* 0x0001e80000100800 */
[----:B------:R1:W-:Y:S01]  /*ddd10*/  STL [R1+0x7f0], R4 ;  /* 0x0007f00401007387 */ /* 0x0003e20000100800 */
[----:B--2---:R-:W-:Y:S02]  /*ddd20*/  PRMT R8, R16, 0x5210, R8 ;  /* 0x0000521010087816 */ /* 0x004fe40000000008 */
[----:B0-----:R-:W-:-:S03]  /*ddd30*/  LOP3.LUT R3, R36, 0xffff, RZ, 0xc0, !PT ;  /* 0x0000ffff24037812 */ /* 0x001fc600078ec0ff */
[----:B------:R0:W-:Y:S01]  /*ddd40*/  STL [R1+0x6c0], R8 ;  /* 0x0006c00801007387 */ /* 0x0001e20000100800 */
[----:B-1----:R-:W-:Y:S02]  /*ddd50*/  LOP3.LUT R4, R40, 0xffff, RZ, 0xc0, !PT ;  /* 0x0000ffff28047812 */ /* 0x002fe400078ec0ff */
[--C-:B------:R-:W-:Y:S02]  /*ddd60*/  PRMT R11, R41, 0x4210, R3.reuse ;  /* 0x00004210290b7816 */ /* 0x100fe40000000003 */
[----:B------:R-:W-:-:S03]  /*ddd70*/  PRMT R9, R37, 0x5210, R3 ;  /* 0x0000521025097816 */ /* 0x000fc60000000003 */
[----:B------:R-:W-:Y:S01]  /*ddd80*/  STL [R1+0x7f4], R11 ;  /* 0x0007f40b01007387 */ /* 0x000fe20000100800 */
[----:B0-----:R-:W-:-:S03]  /*ddd90*/  PRMT R8, R38, 0x4210, R4 ;  /* 0x0000421026087816 */ /* 0x001fc60000000004 */
[----:B------:R0:W-:Y:S01]  /*ddda0*/  STL [R1+0x6c4], R9 ;  /* 0x0006c40901007387 */ /* 0x0001e20000100800 */
[----:B------:R-:W-:-:S03]  /*dddb0*/  PRMT R3, R39, 0x5210, R4 ;  /* 0x0000521027037816 */ /* 0x000fc60000000004 */
[----:B------:R4:W-:Y:S04]  /*dddc0*/  STL [R1+0x7f8], R8 ;  /* 0x0007f80801007387 */ /* 0x0009e80000100800 */
        /* <DEDUP_REMOVED lines=16> */
[----:B0-----:R-:W-:-:S03]  /*dded0*/  LOP3.LUT R9, R45, 0xffff, RZ, 0xc0, !PT ;  /* 0x0000ffff2d097812 */ /* 0x001fc600078ec0ff */
[----:B------:R-:W2:Y:S04]  /*ddee0*/  LDL.LU R39, [R1+0x5314] ;  /* 0x0053140001277983 */ /* 0x000ea80000300800 */
[----:B------:R-:W2:Y:S01]  /*ddef0*/  LDL.LU R45, [R1+0x5238] ;  /* 0x00523800012d7983 */ /* 0x000ea20000300800 */
[----:B----4-:R-:W-:-:S03]  /*ddf00*/  LOP3.LUT R8, R43, 0xffff, RZ, 0xc0, !PT ;  /* 0x0000ffff2b087812 */ /* 0x010fc600078ec0ff */
[----:B------:R-:W4:Y:S01]  /*ddf10*/  LDL.LU R43, [R1+0x52ac] ;  /* 0x0052ac00012b7983 */ /* 0x000f220000300800 */
[----:B---3--:R-:W-:Y:S02]  /*ddf20*/  LOP3.LUT R14, R14, 0xffff, RZ, 0xc0, !PT ;  /* 0x0000ffff0e0e7812 */ /* 0x008fe400078ec0ff */
[----:B------:R-:W-:Y:S02]  /*ddf30*/  PRMT R4, R9, 0x3340, R8 ;  /* 0x0000334009047816 */ /* 0x000fe40000000008 */
[----:B-1----:R-:W-:-:S04]  /*ddf40*/  PRMT R3, R14, 0x3340, R0 ;  /* 0x000033400e037816 */ /* 0x002fc80000000000 */
[----:B------:R-:W-:Y:S02]  /*ddf50*/  PRMT R4, R4, 0x5410, R3 ;  /* 0x0000541004047816 */ /* 0x000fe40000000003 */
[----:B------:R-:W-:Y:S02]  /*ddf60*/  SHF.R.U32.HI R3, RZ, 0x8, R10 ;  /* 0x00000008ff037819 */ /* 0x000fe4000001160a */
[----:B------:R-:W-:Y:S01]  /*ddf70*/  SHF.R.U32.HI R9, RZ, 0x8, R9 ;  /* 0x00000008ff097819 */ /* 0x000fe20000011609 */
[----:B------:R0:W-:Y:S01]  /*ddf80*/  STL [R1+0x450], R4 ;  /* 0x0004500401007387 */ /* 0x0001e20000100800 */
[----:B------:R-:W-:Y:S02]  /*ddf90*/  LOP3.LUT R3, R3, 0xffff, RZ, 0xc0, !PT ;  /* 0x0000ffff03037812 */ /* 0x000fe400078ec0ff */
[----:B0-----:R-:W-:Y:S02]  /*ddfa0*/  SHF.R.U32.HI R4, RZ, 0x8, R8 ;  /* 0x00000008ff047819 */ /* 0x001fe40000011608 */
[----:B------:R-:W-:-:S02]  /*ddfb0*/  LOP3.LUT R8, R9, 0xffff, RZ, 0xc0, !PT ;  /* 0x0000ffff09087812 */ /* 0x000fc400078ec0ff */
[----:B------:R-:W-:Y:S02]  /*ddfc0*/  LOP3.LUT R4, R4, 0xffff, RZ, 0xc0, !PT ;  /* 0x0000ffff04047812 */ /* 0x000fe400078ec0ff */
[----:B------:R-:W-:Y:S02]  /*ddfd0*/  PRMT R9, R3, 0x3340, R0 ;  /* 0x0000334003097816 */ /* 0x000fe40000000000 */
[----:B------:R-:W-:-:S03]  /*ddfe0*/  PRMT R8, R8, 0x3340, R4 ;  /* 0x0000334008087816 */ /* 0x000fc60000000004 */
[----:B------:R-:W-:Y:S04]  /*ddff0*/  STL [R1+0x1b4], R9 ;  /* 0x0001b40901007387 */ /* 0x000fe80000100800 */
[----:B------:R0:W-:Y:S01]  /*de000*/  STL [R1+0x3e8], R8 ;  /* 0x0003e80801007387 */ /* 0x0001e20000100800 */
[----:B--2---:R-:W-:Y:S02]  /*de010*/  LOP3.LUT R3, R19, 0xffff, RZ, 0xc0, !PT ;  /* 0x0000ffff13037812 */ /* 0x004fe400078ec0ff */
[----:B------:R-:W-:Y:S02]  /*de020*/  LOP3.LUT R4, R18, 0xffff, RZ, 0xc0, !PT ;  /* 0x0000ffff12047812 */ /* 0x000fe400078ec0ff */
[--C-:B0-----:R-:W-:Y:S02]  /*de030*/  PRMT R8, R17, 0x4210, R3.reuse ;  /* 0x0000421011087816 */ /* 0x101fe40000000003 */
[----:B------:R-:W-:-:S03]  /*de040*/  PRMT R3, R13, 0x5210, R3 ;  /* 0x000052100d037816 */ /* 0x000fc60000000003 */
[----:B------:R0:W-:Y:S01]  /*de050*/  STL [R1+0x7d0], R8 ;  /* 0x0007d00801007387 */ /* 0x0001e20000100800 */
[----:B------:R-:W-:-:S03]  /*de060*/  PRMT R9, R26, 0x4210, R4 ;  /* 0x000042101a097816 */ /* 0x000fc60000000004 */
[----:B------:R1:W-:Y:S04]  /*de070*/  STL [R1+0x6b0], R3 ;  /* 0x0006b00301007387 */ /* 0x0003e80000100800 */
[----:B------:R2:W-:Y:S01]  /*de080*/  STL [R1+0x7d4], R9 ;  /* 0x0007d40901007387 */ /* 0x0005e20000100800 */
[----:B0-----:R-:W-:Y:S02]  /*de090*/  PRMT R8, R35, 0x5210, R4 ;  /* 0x0000521023087816 */ /* 0x001fe40000000004 */
[----:B-1----:R-:W-:Y:S02]  /*de0a0*/  LOP3.LUT R3, R31, 0xffff, RZ, 0xc0, !PT ;  /* 0x0000ffff1f037812 */ /* 0x002fe400078ec0ff */
[----:B------:R-:W-:Y:S02]  /*de0b0*/  LOP3.LUT R4, R25, 0xffff, RZ, 0xc0, !PT ;  /* 0x0000ffff19047812 */ /* 0x000fe400078ec0ff */
[--C-:B------:R-:W-:Y:S01]  /*de0c0*/  PRMT R10, R27, 0x4210, R3.reuse ;  /* 0x000042101b0a7816 */ /* 0x100fe20000000003 */
[----:B------:R0:W-:Y:S01]  /*de0d0*/  STL [R1+0x6b4], R8 ;  /* 0x0006b40801007387 */ /* 0x0001e20000100800 */
[----:B--2---:R-:W-:-:S03]  /*de0e0*/  PRMT R9, R16, 0x5210, R3 ;  /* 0x0000521010097816 */ /* 0x004fc60000000003 */
[----:B------:R-:W-:Y:S04]  /*de0f0*/  STL [R1+0x7d8], R10 ;  /* 0x0007d80a01007387 */ /* 0x000fe80000100800 */
[----:B------:R1:W-:Y:S01]  /*de100*/  STL [R1+0x6b8], R9 ;  /* 0x0006b80901007387 */ /* 0x0003e20000100800 */
[--C-:B0-----:R-:W-:Y:S02]  /*de110*/  PRMT R8, R36, 0x4210, R4.reuse ;  /* 0x0000421024087816 */ /* 0x101fe40000000004 */
[----:B------:R-:W-:Y:S02]  /*de120*/  PRMT R3, R40, 0x5210, R4 ;  /* 0x0000521028037816 */ /* 0x000fe40000000004 */
[----:B------:R-:W-:Y:S01]  /*de130*/  LOP3.LUT R11, R41, 0xffff, RZ, 0xc0, !PT ;  /* 0x0000ffff290b7812 */ /* 0x000fe200078ec0ff */
[----:B------:R-:W-:Y:S01]  /*de140*/  STL [R1+0x7c0], R8 ;  /* 0x0007c00801007387 */ /* 0x000fe20000100800 */
[----:B------:R-:W-:-:S03]  /*de150*/  LOP3.LUT R13, R37, 0xffff, RZ, 0xc0, !PT ;  /* 0x0000ffff250d7812 */ /* 0x000fc600078ec0ff */
[----:B------:R0:W-:Y:S01]  /*de160*/  STL [R1+0x6a0], R3 ;  /* 0x0006a00301007387 */ /* 0x0001e20000100800 */
[----:B-1----:R-:W-:-:S04]  /*de170*/  LOP3.LUT R9, R38, 0xffff, RZ, 0xc0, !PT ;  /* 0x0000ffff26097812 */ /* 0x002fc800078ec0ff */
[----:B------:R-:W-:Y:S02]  /*de180*/  PRMT R4, R11, 0x3340, R9 ;  /* 0x000033400b047816 */ /* 0x000fe40000000009 */
[----:B0-----:R-:W-:-:S04]  /*de190*/  PRMT R3, R13, 0x3340, R0 ;  /* 0x000033400d037816 */ /* 0x001fc80000000000 */
[----:B------:R-:W-:-:S05]  /*de1a0*/  PRMT R16, R4, 0x5410, R3 ;  /* 0x0000541004107816 */ /* 0x000fca0000000003 */
[----:B------:R-:W-:Y:S01]  /*de1b0*/  STL [R1+0x43c], R16 ;  /* 0x00043c1001007387 */ /* 0x000fe20000100800 */
[----:B----4-:R-:W-:-:S03]  /*de1c0*/  LOP3.LUT R8, R43, 0xffff, RZ, 0xc0, !PT ;  /* 0x0000ffff2b087812 */ /* 0x010fc600078ec0ff */
[----:B------:R-:W2:Y:S01]  /*de1d0*/  LDL.LU R43, [R1+0x51f0] ;  /* 0x0051f000012b7983 */ /* 0x000ea20000300800 */
[----:B------:R-:W-:Y:S02]  /*de1e0*/  LOP3.LUT R10, R39, 0xffff, RZ, 0xc0, !PT ;  /* 0x0000ffff270a7812 */ /* 0x000fe400078ec0ff */
[----:B------:R-:W-:Y:S01]  /*de1f0*/  LOP3.LUT R12, R45, 0xffff, RZ, 0xc0, !PT ;  /* 0x0000ffff2d0c7812 */ /* 0x000fe200078ec0ff */
[----:B------:R-:W3:Y:S01]  /*de200*/  LDL.LU R24, [R1+0x51c4] ;  /* 0x0051c40001187983 */ /* 0x000ee20000300800 */
[----:B------:R-:W-:Y:S02]  /*de210*/  PRMT R4, R10, 0x3340, R8 ;  /* 0x000033400a047816 */ /* 0x000fe40000000008 */
[----:B------:R-:W-:-:S04]  /*de220*/  PRMT R3, R12, 0x3340, R0 ;  /* 0x000033400c037816 */ /* 0x000fc80000000000 */
[----:B------:R-:W-:-:S05]  /*de230*/  PRMT R3, R4, 0x5410, R3 ;  /* 0x0000541004037816 */ /* 0x000fca0000000003 */
[----:B------:R0:W-:Y:S04]  /*de240*/  STL [R1+0x438], R3 ;  /* 0x0004380301007387 */ /* 0x0001e80000100800 */
[----:B------:R-:W4:Y:S04]  /*de250*/  LDL.LU R28, [R1+0x7c8] ;  /* 0x0007c800011c7983 */ /* 0x000f280000300800 */
[----:B------:R-:W3:Y:S01]  /*de260*/  LDL.LU R23, [R1+0xa0] ;  /* 0x0000a00001177983 */ /* 0x000ee20000300800 */
[----:B------:R-:W-:-:S03]  /*de270*/  SHF.R.U32.HI R4, RZ, 0x8, R11 ;  /* 0x00000008ff047819 */ /* 0x000fc6000001160b */
[----:B------:R-:W3:Y:S01]  /*de280*/  LDL.LU R22, [R1+0x1f64] ;  /* 0x001f640001167983 */ /* 0x000ee20000300800 */
[----:B0-----:R-:W-:-:S03]  /*de290*/  SHF.R.U32.HI R3, RZ, 0x8, R9 ;  /* 0x00000008ff037819 */ /* 0x001fc60000011609 */
[----:B------:R-:W3:Y:S01]  /*de2a0*/  LDL.LU R21, [R1+0xa4] ;  /* 0x0000a40001157983 */ /* 0x000ee20000300800 */
[----:B------:R-:W-:Y:S02]  /*de2b0*/  LOP3.LUT R4, R4, 0xffff, RZ, 0xc0, !PT ;  /* 0x0000ffff04047812 */ /* 0x000fe400078ec0ff */
[----:B------:R-:W-:Y:S01]  /*de2c0*/  LOP3.LUT R3, R3, 0xffff, RZ, 0xc0, !PT ;  /* 0x0000ffff03037812 */ /* 0x000fe200078ec0ff */
[----:B------:R-:W3:Y:S03]  /*de2d0*/  LDL.LU R20, [R1+0x5440] ;  /* 0x0054400001147983 */ /* 0x000ee60000300800 */
[----:B------:R-:W-:Y:S01]  /*de2e0*/  PRMT R3, R4, 0x3340, R3 ;  /* 0x0000334004037816 */ /* 0x000fe20000000003 */
        /* <DEDUP_REMOVED lines=17> */
[----:B--2---:R-:W-:-:S03]  /*de400*/  LOP3.LUT R3, R43, 0xffff, RZ, 0xc0, !PT ;  /* 0x0000ffff2b037812 */ /* 0x004fc600078ec0ff */
[----:B------:R-:W2:Y:S01]  /*de410*/  LDL.LU R43, [R1+0x54c8] ;  /* 0x0054c800012b7983 */ /* 0x000ea20000300800 */
[----:B------:R-:W-:Y:S02]  /*de420*/  SHF.R.U32.HI R10, RZ, 0x8, R10 ;  /* 0x00000008ff0a7819 */ /* 0x000fe4000001160a */
[----:B------:R-:W-:Y:S02]  /*de430*/  SHF.R.U32.HI R8, RZ, 0x8, R8 ;  /* 0x00000008ff087819 */ /* 0x000fe40000011608 */
[----:B------:R-:W-:Y:S02]  /*de440*/  LOP3.LUT R9, R10, 0xffff, RZ, 0xc0, !PT ;  /* 0x0000ffff0a097812 */ /* 0x000fe400078ec0ff */
[----:B------:R-:W-:-:S04]  /*de450*/  LOP3.LUT R8, R8, 0xffff, RZ, 0xc0, !PT ;  /* 0x0000ffff08087812 */ /* 0x000fc800078ec0ff */
[----:B------:R-:W-:-:S05]  /*de460*/  PRMT R4, R9, 0x3340, R8 ;  /* 0x0000334009047816 */ /* 0x000fca0000000008 */
[----:B------:R0:W-:Y:S01]  /*de470*/  STL [R1+0x3d8], R4 ;  /* 0x0003d80401007387 */ /* 0x0001e20000100800 */
[--C-:B----4-:R-:W-:Y:S02]  /*de480*/  PRMT R8, R28, 0x4210, R3.reuse ;  /* 0x000042101c087816 */ /* 0x110fe40000000003 */
[----:B---3--:R-:W-:-:S03]  /*de490*/  PRMT R3, R23, 0x5210, R3 ;  /* 0x0000521017037816 */ /* 0x008fc60000000003 */
[----:B------:R1:W-:Y:S01]  /*de4a0*/  STL [R1+0x7c4], R8 ;  /* 0x0007c40801007387 */ /* 0x0003e20000100800 */
[----:B0-----:R-:W-:-:S03]  /*de4b0*/  LOP3.LUT R4, R24, 0xffff, RZ, 0xc0, !PT ;  /* 0x0000ffff18047812 */ /* 0x001fc600078ec0ff */
[----:B------:R0:W-:Y:S01]  /*de4c0*/  STL [R1+0x6a4], R3 ;  /* 0x0006a40301007387 */ /* 0x0001e20000100800 */
[--C-:B------:R-:W-:Y:S02]  /*de4d0*/  PRMT R9, R22, 0x4210, R4.reuse ;  /* 0x0000421016097816 */ /* 0x100fe40000000004 */
[----:B-1----:R-:W-:Y:S02]  /*de4e0*/  PRMT R8, R21, 0x5210, R4 ;  /* 0x0000521015087816 */ /* 0x002fe40000000004 */
[----:B------:R-:W-:Y:S02]  /*de4f0*/  SHF.R.U32.HI R4, RZ, 0x8, R13 ;  /* 0x00000008ff047819 */ /* 0x000fe4000001160d */
[----:B0-----:R-:W-:Y:S02]  /*de500*/  SHF.R.U32.HI R3, RZ, 0x8, R12 ;  /* 0x00000008ff037819 */ /* 0x001fe4000001160c */
[----:B------:R-:W-:Y:S02]  /*de510*/  LOP3.LUT R4, R4, 0xffff, RZ, 0xc0, !PT ;  /* 0x0000ffff04047812 */ /* 0x000fe400078ec0ff */
[----:B------:R-:W-:Y:S01]  /*de520*/  LOP3.LUT R3, R3, 0xffff, RZ, 0xc0, !PT ;  /* 0x0000ffff03037812 */ /* 0x000fe200078ec0ff */
[----:B------:R0:W-:Y:S04]  /*de530*/  STL [R1+0x7c8], R9 ;  /* 0x0007c80901007387 */ /* 0x0001e80000100800 */
[----:B------:R1:W-:Y:S01]  /*de540*/  STL [R1+0x6a8], R8 ;  /* 0x0006a80801007387 */ /* 0x0003e20000100800 */
[----:B0-----:R-:W-:-:S02]  /*de550*/  PRMT R9, R3, 0x3340, R0 ;  /* 0x0000334003097816 */ /* 0x001fc40000000000 */
[----:B------:R-:W-:Y:S02]  /*de560*/  LOP3.LUT R3, R20, 0xffff, RZ, 0xc0, !PT ;  /* 0x0000ffff14037812 */ /* 0x000fe400078ec0ff */
[----:B-1----:R-:W-:Y:S01]  /*de570*/  PRMT R8, R4, 0x3340, R0 ;  /* 0x0000334004087816 */ /* 0x002fe20000000000 */
[----:B------:R-:W-:Y:S01]  /*de580*/  STL [R1+0x1b0], R9 ;  /* 0x0001b00901007387 */ /* 0x000fe20000100800 */
[----:B------:R-:W-:-:S03]  /*de590*/  LOP3.LUT R4, R19, 0xffff, RZ, 0xc0, !PT ;  /* 0x0000ffff13047812 */ /* 0x000fc600078ec0ff */
[----:B------:R0:W-:Y:S02]  /*de5a0*/  STL [R1+0x1ac], R8 ;  /* 0x0001ac0801007387 */ /* 0x0001e40000100800 */
[--C-:B0-----:R-:W-:Y:S02]  /*de5b0*/  PRMT R8, R18, 0x4210, R3.reuse ;  /* 0x0000421012087816 */ /* 0x101fe40000000003 */
[----:B------:R-:W-:Y:S02]  /*de5c0*/  PRMT R3, R17, 0x5210, R3 ;  /* 0x0000521011037816 */ /* 0x000fe40000000003 */
[--C-:B------:R-:W-:Y:S01]  /*de5d0*/  PRMT R9, R26, 0x4210, R4.reuse ;  /* 0x000042101a097816 */ /* 0x100fe20000000004 */
[----:B------:R0:W-:Y:S04]  /*de5e0*/  STL [R1+0x690], R8 ;  /* 0x0006900801007387 */ /* 0x0001e80000100800 */
[----:B------:R1:W-:Y:S04]  /*de5f0*/  STL [R1+0x30], R3 ;  /* 0x0000300301007387 */ /* 0x0003e80000100800 */
[----:B------:R3:W-:Y:S01]  /*de600*/  STL [R1+0x694], R9 ;  /* 0x0006940901007387 */ /* 0x0007e20000100800 */
[----:B0-----:R-:W-:-:S02]  /*de610*/  PRMT R8, R35, 0x5210, R4 ;  /* 0x0000521023087816 */ /* 0x001fc40000000004 */
[----:B-1----:R-:W-:Y:S02]  /*de620*/  LOP3.LUT R3, R31, 0xffff, RZ, 0xc0, !PT ;  /* 0x0000ffff1f037812 */ /* 0x002fe400078ec0ff */
[----:B------:R-:W-:Y:S02]  /*de630*/  LOP3.LUT R4, R25, 0xffff, RZ, 0xc0, !PT ;  /* 0x0000ffff19047812 */ /* 0x000fe400078ec0ff */
[--C-:B------:R-:W-:Y:S02]  /*de640*/  PRMT R10, R27, 0x4210, R3.reuse ;  /* 0x000042101b0a7816 */ /* 0x100fe40000000003 */
[----:B---3--:R-:W-:Y:S01]  /*de650*/  PRMT R9, R16, 0x5210, R3 ;  /* 0x0000521010097816 */ /* 0x008fe20000000003 */
[----:B------:R0:W-:Y:S01]  /*de660*/  STL [R1+0x34], R8 ;  /* 0x0000340801007387 */ /* 0x0001e20000100800 */
[----:B------:R-:W-:-:S03]  /*de670*/  PRMT R3, R40, 0x5210, R4 ;  /* 0x0000521028037816 */ /* 0x000fc60000000004 */
[----:B------:R-:W-:Y:S01]  /*de680*/  STL [R1+0x698], R10 ;  /* 0x0006980a01007387 */ /* 0x000fe20000100800 */
[----:B------:R-:W-:Y:S02]  /*de690*/  LOP3.LUT R13, R37, 0xffff, RZ, 0xc0, !PT ;  /* 0x0000ffff250d7812 */ /* 0x000fe400078ec0ff */
[----:B------:R-:W-:Y:S01]  /*de6a0*/  LOP3.LUT R11, R38, 0xffff, RZ, 0xc0, !PT ;  /* 0x0000ffff260b7812 */ /* 0x000fe200078ec0ff */
[----:B------:R1:W-:Y:S01]  /*de6b0*/  STL [R1+0x38], R9 ;  /* 0x0000380901007387 */ /* 0x0003e20000100800 */
[----:B0-----:R-:W-:Y:S02]  /*de6c0*/  PRMT R8, R36, 0x4210, R4 ;  /* 0x0000421024087816 */ /* 0x001fe40000000004 */
[----:B------:R-:W-:-:S03]  /*de6d0*/  LOP3.LUT R12, R45, 0xffff, RZ, 0xc0, !PT ;  /* 0x0000ffff2d0c7812 */ /* 0x000fc600078ec0ff */
[----:B------:R-:W-:Y:S01]  /*de6e0*/  STL [R1+0x69c], R8 ;  /* 0x00069c0801007387 */ /* 0x000fe20000100800 */
[----:B-1----:R-:W-:-:S03]  /*de6f0*/  LOP3.LUT R9, R41, 0xffff, RZ, 0xc0, !PT ;  /* 0x0000ffff29097812 */ /* 0x002fc600078ec0ff */
[----:B------:R0:W-:Y:S01]  /*de700*/  STL [R1+0x3c], R3 ;  /* 0x00003c0301007387 */ /* 0x0001e20000100800 */
[----:B------:R-:W-:Y:S02]  /*de710*/  LOP3.LUT R10, R39, 0xffff, RZ, 0xc0, !PT ;  /* 0x0000ffff270a7812 */ /* 0x000fe400078ec0ff */
[----:B------:R-:W-:Y:S02]  /*de720*/  PRMT R4, R11, 0x3340, R9 ;  /* 0x000033400b047816 */ /* 0x000fe40000000009 */
[----:B0-----:R-:W-:-:S04]  /*de730*/  PRMT R3, R13, 0x3340, R0 ;  /* 0x000033400d037816 */ /* 0x001fc80000000000 */
[----:B------:R-:W-:Y:S02]  /*de740*/  PRMT R16, R4, 0x5410, R3 ;  /* 0x0000541004107816 */ /* 0x000fe40000000003 */
[----:B------:R-:W-:-:S03]  /*de750*/  PRMT R3, R12, 0x3340, R0 ;  /* 0x000033400c037816 */ /* 0x000fc60000000000 */
[----:B------:R-:W-:Y:S04]  /*de760*/  STL [R1+0x428], R16 ;  /* 0x0004281001007387 */ /* 0x000fe80000100800 */
[----:B------:R-:W3:Y:S04]  /*de770*/  LDL.LU R24, [R1+0x758] ;  /* 0x0007580001187983 */ /* 0x000ee80000300800 */
[----:B------:R-:W4:Y:S01]  /*de780*/  LDL.LU R28, [R1+0x754] ;  /* 0x00075400011c7983 */ /* 0x000f220000300800 */
[----:B--2---:R-:W-:-:S04]  /*de790*/  LOP3.LUT R8, R43, 0xffff, RZ, 0xc0, !PT ;  /* 0x0000ffff2b087812 */ /* 0x004fc800078ec0ff */
[----:B------:R-:W-:-:S04]  /*de7a0*/  PRMT R4, R10, 0x3340, R8 ;  /* 0x000033400a047816 */ /* 0x000fc80000000008 */
[----:B------:R-:W-:-:S05]  /*de7b0*/  PRMT R3, R4, 0x5410, R3 ;  /* 0x0000541004037816 */ /* 0x000fca0000000003 */
[----:B------:R0:W-:Y:S04]  /*de7c0*/  STL [R1+0x424], R3 ;  /* 0x0004240301007387 */ /* 0x0001e80000100800 */
        /* <DEDUP_REMOVED lines=8> */
[----:B------:R-:W-:Y:S01]  /*de850*/  LOP3.LUT R3, R3, 0xffff, RZ, 0xc0, !PT ;  /* 0x0000ffff03037812 */ /* 0x000fe200078ec0ff */
[----:B------:R-:W2:Y:S03]  /*de860*/  LDL.LU R19, [R1+0x50c0] ;  /* 0x0050c00001137983 */ /* 0x000ea60000300800 */
[----:B------:R-:W-:-:S05]  /*de870*/  PRMT R3, R4, 0x3340, R3 ;  /* 0x0000334004037816 */ /* 0x000fca0000000003 */
[----:B------:R3:W-:Y:S04]  /*de880*/  STL [R1+0x3d4], R3 ;  /* 0x0003d40301007387 */ /* 0x0007e80000100800 */
[----:B------:R-:W2:Y:S04]  /*de890*/  LDL.LU R18, [R1+0x1f30] ;  /* 0x001f300001127983 */ /* 0x000ea80000300800 */
[----:B------:R-:W2:Y:S04]  /*de8a0*/  LDL.LU R17, [R1+0xd0] ;  /* 0x0000d00001117983 */ /* 0x000ea80000300800 */
[----:B------:R-:W2:Y:S04]  /*de8b0*/  LDL.LU R26, [R1+0x1f2c] ;  /* 0x001f2c00011a7983 */ /* 0x000ea80000300800 */
[----:B------:R-:W2:Y:S04]  /*de8c0*/  LDL.LU R35, [R1+0xd8] ;  /* 0x0000d80001237983 */ /* 0x000ea80000300800 */
[----:B------:R-:W2:Y:S01]  /*de8d0*/  LDL.LU R31, [R1+0x50c8] ;  /* 0x0050c800011f7983 */ /* 0x000ea20000300800 */
[----:B------:R-:W-:-:S03]  /*de8e0*/  SHF.R.U32.HI R10, RZ, 0x8, R10 ;  /* 0x00000008ff0a7819 */ /* 0x000fc6000001160a */
[----:B------:R-:W2:Y:S01]  /*de8f0*/  LDL.LU R25, [R1+0x5088] ;  /* 0x0050880001197983 */ /* 0x000ea20000300800 */
[----:B------:R-:W-:-:S03]  /*de900*/  SHF.R.U32.HI R8, RZ, 0x8, R8 ;  /* 0x00000008ff087819 */ /* 0x000fc60000011608 */
[----:B------:R-:W2:Y:S04]  /*de910*/  LDL.LU R27, [R1+0x1f20] ;  /* 0x001f2000011b7983 */ /* 0x000ea80000300800 */
[----:B------:R-:W2:Y:S01]  /*de920*/  LDL.LU R16, [R1+0xec] ;  /* 0x0000ec0001107983 */ /* 0x000ea20000300800 */
[----:B------:R-:W-:-:S03]  /*de930*/  LOP3.LUT R9, R10, 0xffff, RZ, 0xc0, !PT ;  /* 0x0000ffff0a097812 */ /* 0x000fc600078ec0ff */
[----:B------:R-:W2:Y:S01]  /*de940*/  LDL.LU R36, [R1+0x1f1c] ;  /* 0x001f1c0001247983 */ /* 0x000ea20000300800 */
[----:B------:R-:W-:-:S03]  /*de950*/  LOP3.LUT R8, R8, 0xffff, RZ, 0xc0, !PT ;  /* 0x0000ffff08087812 */ /* 0x000fc600078ec0ff */
[----:B------:R-:W2:Y:S01]  /*de960*/  LDL.LU R40, [R1+0xf0] ;  /* 0x0000f00001287983 */ /* 0x000ea20000300800 */
[----:B------:R-:W-:-:S03]  /*de970*/  PRMT R8, R9, 0x3340, R8 ;  /* 0x0000334009087816 */ /* 0x000fc60000000008 */
[----:B------:R-:W2:Y:S04]  /*de980*/  LDL.LU R41, [R1+0x5500] ;  /* 0x0055000001297983 */ /* 0x000ea80000300800 */
[----:B------:R-:W2:Y:S04]  /*de990*/  LDL.LU R37, [R1+0x54bc] ;  /* 0x0054bc0001257983 */ /* 0x000ea80000300800 */
[----:B------:R-:W2:Y:S04]  /*de9a0*/  LDL.LU R38, [R1+0x54ac] ;  /* 0x0054ac0001267983 */ /* 0x000ea80000300800 */
[----:B------:R-:W2:Y:S04]  /*de9b0*/  LDL.LU R39, [R1+0x5504] ;  /* 0x0055040001277983 */ /* 0x000ea80000300800 */
[----:B------:R-:W2:Y:S04]  /*de9c0*/  LDL.LU R45, [R1+0x54c0] ;  /* 0x0054c000012d7983 */ /* 0x000ea80000300800 */
[----:B------:R0:W-:Y:S01]  /*de9d0*/  STL [R1+0x3d0], R8 ;  /* 0x0003d00801007387 */ /* 0x0001e20000100800 */
[----:B---3--:R-:W-:-:S02]  /*de9e0*/  LOP3.LUT R3, R24, 0xffff, RZ, 0xc0, !PT ;  /* 0x0000ffff18037812 */ /* 0x008fc400078ec0ff */
[----:B----4-:R-:W-:Y:S02]  /*de9f0*/  LOP3.LUT R4, R28, 0xffff, RZ, 0xc0, !PT ;  /* 0x0000ffff1c047812 */ /* 0x010fe400078ec0ff */
[--C-:B--2---:R-:W-:Y:S02]  /*dea00*/  PRMT R9, R23, 0x4210, R3.reuse ;  /* 0x0000421017097816 */ /* 0x104fe40000000003 */
[----:B0-----:R-:W-:-:S03]  /*dea10*/  PRMT R8, R22, 0x5210, R3 ;  /* 0x0000521016087816 */ /* 0x001fc60000000003 */
[----:B------:R-:W-:Y:S01]  /*dea20*/  STL [R1+0x770], R9 ;  /* 0x0007700901007387 */ /* 0x000fe20000100800 */
[----:B------:R-:W-:-:S03]  /*dea30*/  PRMT R3, R21, 0x4210, R4 ;  /* 0x0000421015037816 */ /* 0x000fc60000000004 */
[----:B------:R-:W-:Y:S01]  /*dea40*/  STL [R1+0xe0], R8 ;  /* 0x0000e00801007387 */ /* 0x000fe20000100800 */
[----:B------:R-:W-:-:S03]  /*dea50*/  PRMT R4, R43, 0x5210, R4 ;  /* 0x000052102b047816 */ /* 0x000fc60000000004 */
[----:B------:R-:W2:Y:S04]  /*dea60*/  LDL.LU R43, [R1+0x54b8] ;  /* 0x0054b800012b7983 */ /* 0x000ea80000300800 */
[----:B------:R0:W-:Y:S04]  /*dea70*/  STL [R1+0x774], R3 ;  /* 0x0007740301007387 */ /* 0x0001e80000100800 */
[----:B------:R1:W-:Y:S01]  /*dea80*/  STL [R1+0xe4], R4 ;  /* 0x0000e40401007387 */ /* 0x0003e20000100800 */
[----:B0-----:R-:W-:Y:S02]  /*dea90*/  SHF.R.U32.HI R3, RZ, 0x8, R12 ;  /* 0x00000008ff037819 */ /* 0x001fe4000001160c */
[----:B-1----:R-:W-:-:S02]  /*deaa0*/  SHF.R.U32.HI R4, RZ, 0x8, R13 ;  /* 0x00000008ff047819 */ /* 0x002fc4000001160d */
[----:B------:R-:W-:Y:S02]  /*deab0*/  LOP3.LUT R3, R3, 0xffff, RZ, 0xc0, !PT ;  /* 0x0000ffff03037812 */ /* 0x000fe400078ec0ff */
[----:B------:R-:W-:Y:S02]  /*deac0*/  LOP3.LUT R4, R4, 0xffff, RZ, 0xc0, !PT ;  /* 0x0000ffff04047812 */ /* 0x000fe400078ec0ff */
[--C-:B------:R-:W-:Y:S02]  /*dead0*/  PRMT R9, R3, 0x3340, R0.reuse ;  /* 0x0000334003097816 */ /* 0x100fe40000000000 */
[----:B------:R-:W-:Y:S02]  /*deae0*/  PRMT R8, R4, 0x3340, R0 ;  /* 0x0000334004087816 */ /* 0x000fe40000000000 */
[----:B------:R-:W-:Y:S01]  /*deaf0*/  LOP3.LUT R3, R20, 0xffff, RZ, 0xc0, !PT ;  /* 0x0000ffff14037812 */ /* 0x000fe200078ec0ff */
[----:B------:R-:W-:Y:S01]  /*deb00*/  STL [R1+0x1a8], R9 ;  /* 0x0001a80901007387 */ /* 0x000fe20000100800 */
[----:B------:R-:W-:-:S03]  /*deb10*/  LOP3.LUT R4, R19, 0xffff, RZ, 0xc0, !PT ;  /* 0x0000ffff13047812 */ /* 0x000fc600078ec0ff */
[----:B------:R0:W-:Y:S02]  /*deb20*/  STL [R1+0x1a4], R8 ;  /* 0x0001a40801007387 */ /* 0x0001e40000100800 */
[--C-:B0-----:R-:W-:Y:S02]  /*deb30*/  PRMT R8, R18, 0x4210, R3.reuse ;  /* 0x0000421012087816 */ /* 0x101fe40000000003 */
[----:B------:R-:W-:Y:S02]  /*deb40*/  PRMT R3, R17, 0x5210, R3 ;  /* 0x0000521011037816 */ /* 0x000fe40000000003 */
[--C-:B------:R-:W-:Y:S01]  /*deb50*/  PRMT R9, R26, 0x4210, R4.reuse ;  /* 0x000042101a097816 */ /* 0x100fe20000000004 */
[----:B------:R0:W-:Y:S04]  /*deb60*/  STL [R1+0x778], R8 ;  /* 0x0007780801007387 */ /* 0x0001e80000100800 */
[----:B------:R1:W-:Y:S01]  /*deb70*/  STL [R1+0xe8], R3 ;  /* 0x0000e80301007387 */ /* 0x0003e20000100800 */
[----:B0-----:R-:W-:-:S02]  /*deb80*/  PRMT R8, R35, 0x5210, R4 ;  /* 0x0000521023087816 */ /* 0x001fc40000000004 */
[----:B------:R-:W-:Y:S02]  /*deb90*/  LOP3.LUT R4, R25, 0xffff, RZ, 0xc0, !PT ;  /* 0x0000ffff19047812 */ /* 0x000fe400078ec0ff */
[----:B-1----:R-:W-:Y:S01]  /*deba0*/  LOP3.LUT R3, R31, 0xffff, RZ, 0xc0, !PT ;  /* 0x0000ffff1f037812 */ /* 0x002fe200078ec0ff */
[----:B------:R0:W-:Y:S03]  /*debb0*/  STL [R1+0x750], R9 ;  /* 0x0007500901007387 */ /* 0x0001e60000100800 */
[--C-:B------:R-:W-:Y:S01]  /*debc0*/  PRMT R10, R27, 0x4210, R3.reuse ;  /* 0x000042101b0a7816 */ /* 0x100fe20000000003 */
[----:B------:R1:W-:Y:S01]  /*debd0*/  STL [R1+0xd0], R8 ;  /* 0x0000d00801007387 */ /* 0x0003e20000100800 */
[----:B0-----:R-:W-:Y:S02]  /*debe0*/  PRMT R9, R16, 0x5210, R3 ;  /* 0x0000521010097816 */ /* 0x001fe40000000003 */
[----:B------:R-:W-:-:S02]  /*debf0*/  PRMT R3, R40, 0x5210, R4 ;  /* 0x0000521028037816 */ /* 0x000fc40000000004 */
[----:B-1----:R-:W-:Y:S01]  /*dec00*/  PRMT R8, R36, 0x4210, R4 ;  /* 0x0000421024087816 */ /* 0x002fe20000000004 */
[----:B------:R-:W-:Y:S04]  /*dec10*/  STL [R1+0x754], R10 ;  /* 0x0007540a01007387 */ /* 0x000fe80000100800 */
[----:B------:R0:W-:Y:S04]  /*dec20*/  STL [R1+0xd4], R9 ;  /* 0x0000d40901007387 */ /* 0x0001e80000100800 */
[----:B------:R-:W-:Y:S04]  /*dec30*/  STL [R1+0x758], R8 ;  /* 0x0007580801007387 */ /* 0x000fe80000100800 */
[----:B------:R1:W-:Y:S04]  /*dec40*/  STL [R1+0xd8], R3 ;  /* 0x0000d80301007387 */ /* 0x0003e80000100800 */
[----:B------:R-:W3:Y:S04]  /*dec50*/  LDL.LU R17, [R1+0x5240] ;  /* 0x0052400001117983 */ /* 0x000ee80000300800 */
[----:B------:R-:W4:Y:S01]  /*dec60*/  LDL.LU R26, [R1+0x523c] ;  /* 0x00523c00011a7983 */ /* 0x000f220000300800 */
[----:B------:R-:W-:-:S03]  /*dec70*/  LOP3.LUT R11, R41, 0xffff, RZ, 0xc0, !PT ;  /* 0x0000ffff290b7812 */ /* 0x000fc600078ec0ff */
[----:B------:R-:W4:Y:S01]  /*dec80*/  LDL.LU R35, [R1+0x1f18] ;  /* 0x001f180001237983 */ /* 0x000f220000300800 */
[----:B------:R-:W-:-:S03]  /*dec90*/  LOP3.LUT R13, R37, 0xffff, RZ, 0xc0, !PT ;  /* 0x0000ffff250d7812 */ /* 0x000fc600078ec0ff */
[----:B------:R-:W4:Y:S01]  /*deca0*/  LDL.LU R31, [R1+0xf4] ;  /* 0x0000f400011f7983 */ /* 0x000f220000300800 */
[----:B0-----:R-:W-:Y:S02]  /*decb0*/  LOP3.LUT R9, R38, 0xffff, RZ, 0xc0, !PT ;  /* 0x0000ffff26097812 */ /* 0x001fe400078ec0ff */
[----:B-1----:R-:W-:Y:S01]  /*decc0*/  PRMT R3, R13, 0x3340, R0 ;  /* 0x000033400d037816 */ /* 0x002fe20000000000 */
[----:B------:R-:W4:Y:S01]  /*decd0*/  LDL.LU R25, [R1+0x1ed8] ;  /* 0x001ed80001197983 */ /* 0x000f220000300800 */
[----:B------:R-:W-:Y:S02]  /*dece0*/  PRMT R4, R11, 0x3340, R9 ;  /* 0x000033400b047816 */ /* 0x000fe40000000009 */
[----:B------:R-:W-:Y:S01]  /*decf0*/  LOP3.LUT R10, R39, 0xffff, RZ, 0xc0, !PT ;  /* 0x0000ffff270a7812 */ /* 0x000fe200078ec0ff */
[----:B------:R-:W4:Y:S01]  /*ded00*/  LDL.LU R27, [R1+0xf8] ;  /* 0x0000f800011b7983 */ /* 0x000f220000300800 */
[----:B------:R-:W-:Y:S02]  /*ded10*/  LOP3.LUT R12, R45, 0xffff, RZ, 0xc0, !PT ;  /* 0x0000ffff2d0c7812 */ /* 0x000fe400078ec0ff */
[----:B------:R-:W-:-:S02]  /*ded20*/  PRMT R16, R4, 0x5410, R3 ;  /* 0x0000541004107816 */ /* 0x000fc40000000003 */
[----:B------:R-:W-:-:S03]  /*ded30*/  PRMT R3, R12, 0x3340, R0 ;  /* 0x000033400c037816 */ /* 0x000fc60000000000 */
[----:B------:R0:W-:Y:S04]  /*ded40*/  STL [R1+0x414], R16 ;  /* 0x0004141001007387 */ /* 0x0001e80000100800 */
[----:B0-----:R-:W4:Y:S04]  /*ded50*/  LDL.LU R16, [R1+0x5210] ;  /* 0x0052100001107983 */ /* 0x001f280000300800 */
        /* <DEDUP_REMOVED lines=13> */
[----:B0-----:R-:W-:Y:S02]  /*dee30*/  SHF.R.U32.HI R3, RZ, 0x8, R8 ;  /* 0x00000008ff037819 */ /* 0x001fe40000011608 */
        /* <DEDUP_REMOVED lines=8> */
[----:B------:R4:W-:Y:S04]  /*deec0*/  STL [R1+0x3cc], R4 ;  /* 0x0003cc0401007387 */ /* 0x0009e80000100800 */
[----:B------:R0:W-:Y:S01]  /*deed0*/  STL [R1+0x3c8], R8 ;  /* 0x0003c80801007387 */ /* 0x0001e20000100800 */
[----:B---3--:R-:W-:Y:S02]  /*deee0*/  LOP3.LUT R3, R17, 0xffff, RZ, 0xc0, !PT ;  /* 0x0000ffff11037812 */ /* 0x008fe400078ec0ff */
[----:B----4-:R-:W-:Y:S02]  /*deef0*/  LOP3.LUT R4, R26, 0xffff, RZ, 0xc0, !PT ;  /* 0x0000ffff1a047812 */ /* 0x010fe400078ec0ff */
[--C-:B0-----:R-:W-:Y:S02]  /*def00*/  PRMT R8, R35, 0x4210, R3.reuse ;  /* 0x0000421023087816 */ /* 0x101fe40000000003 */
[----:B------:R-:W-:-:S03]  /*def10*/  PRMT R3, R31, 0x5210, R3 ;  /* 0x000052101f037816 */ /* 0x000fc60000000003 */
[----:B------:R0:W-:Y:S01]  /*def20*/  STL [R1+0x740], R8 ;  /* 0x0007400801007387 */ /* 0x0001e20000100800 */
[----:B------:R-:W-:-:S03]  /*def30*/  PRMT R9, R25, 0x4210, R4 ;  /* 0x0000421019097816 */ /* 0x000fc60000000004 */
[----:B------:R1:W-:Y:S01]  /*def40*/  STL [R1+0xc0], R3 ;  /* 0x0000c00301007387 */ /* 0x0003e20000100800 */
[----:B0-----:R-:W-:Y:S02]  /*def50*/  PRMT R8, R27, 0x5210, R4 ;  /* 0x000052101b087816 */ /* 0x001fe40000000004 */
[----:B------:R-:W-:Y:S02]  /*def60*/  SHF.R.U32.HI R4, RZ, 0x8, R12 ;  /* 0x00000008ff047819 */ /* 0x000fe4000001160c */
[----:B-1----:R-:W-:Y:S02]  /*def70*/  SHF.R.U32.HI R3, RZ, 0x8, R13 ;  /* 0x00000008ff037819 */ /* 0x002fe4000001160d */
[----:B------:R-:W-:Y:S02]  /*def80*/  LOP3.LUT R4, R4, 0xffff, RZ, 0xc0, !PT ;  /* 0x0000ffff04047812 */ /* 0x000fe400078ec0ff */
[----:B------:R-:W-:Y:S01]  /*def90*/  LOP3.LUT R3, R3, 0xffff, RZ, 0xc0, !PT ;  /* 0x0000ffff03037812 */ /* 0x000fe200078ec0ff */
[----:B------:R0:W-:Y:S04]  /*defa0*/  STL [R1+0x744], R9 ;  /* 0x0007440901007387 */ /* 0x0001e80000100800 */
[----:B------:R1:W-:Y:S01]  /*defb0*/  STL [R1+0xc4], R8 ;  /* 0x0000c40801007387 */ /* 0x0003e20000100800 */
[----:B0-----:R-:W-:-:S02]  /*defc0*/  PRMT R9, R3, 0x3340, R0 ;  /* 0x0000334003097816 */ /* 0x001fc40000000000 */
[----:B------:R-:W-:Y:S02]  /*defd0*/  LOP3.LUT R3, R16, 0xffff, RZ, 0xc0, !PT ;  /* 0x0000ffff10037812 */ /* 0x000fe400078ec0ff */
[----:B-1----:R-:W-:Y:S01]  /*defe0*/  PRMT R8, R4, 0x3340, R0 ;  /* 0x0000334004087816 */ /* 0x002fe20000000000 */
[----:B------:R-:W-:Y:S04]  /*deff0*/  STL [R1+0x1a0], R9 ;  /* 0x0001a00901007387 */ /* 0x000fe80000100800 */
[----:B------:R2:W-:Y:S01]  /*df000*/  STL [R1+0x19c], R8 ;  /* 0x00019c0801007387 */ /* 0x0005e20000100800 */
[----:B------:R-:W-:-:S03]  /*df010*/  LOP3.LUT R4, R36, 0xffff, RZ, 0xc0, !PT ;  /* 0x0000ffff24047812 */ /* 0x000fc600078ec0ff */
[----:B------:R-:W3:Y:S01]  /*df020*/  LDL.LU R20, [R1+0x5490] ;  /* 0x0054900001147983 */ /* 0x000ee20000300800 */
[--C-:B--2---:R-:W-:Y:S02]  /*df030*/  PRMT R8, R40, 0x4210, R3.reuse ;  /* 0x0000421028087816 */ /* 0x104fe40000000003 */
[----:B------:R-:W-:-:S03]  /*df040*/  PRMT R3, R41, 0x5210, R3 ;  /* 0x0000521029037816 */ /* 0x000fc60000000003 */
[----:B------:R-:W-:Y:S04]  /*df050*/  STL [R1+0x748], R8 ;  /* 0x0007480801007387 */ /* 0x000fe80000100800 */
[----:B------:R-:W2:Y:S04]  /*df060*/  LDL.LU R19, [R1+0x1ddc] ;  /* 0x001ddc0001137983 */ /* 0x000ea80000300800 */
[----:B------:R-:W4:Y:S04]  /*df070*/  LDL.LU R18, [R1+0x110] ;  /* 0x0001100001127983 */ /* 0x000f280000300800 */
[----:B------:R0:W-:Y:S04]  /*df080*/  STL [R1+0xc8], R3 ;  /* 0x0000c80301007387 */ /* 0x0001e80000100800 */
[----:B------:R-:W4:Y:S04]  /*df090*/  LDL.LU R17, [R1+0x5458] ;  /* 0x0054580001117983 */ /* 0x000f280000300800 */
[----:B------:R-:W4:Y:S01]  /*df0a0*/  LDL.LU R31, [R1+0x1dcc] ;  /* 0x001dcc00011f7983 */ /* 0x000f220000300800 */
[----:B0-----:R-:W-:-:S03]  /*df0b0*/  PRMT R3, R37, 0x4210, R4 ;  /* 0x0000421025037816 */ /* 0x001fc60000000004 */
[----:B------:R-:W4:Y:S04]  /*df0c0*/  LDL.LU R25, [R1+0x114] ;  /* 0x0001140001197983 */ /* 0x000f280000300800 */
[----:B------:R0:W-:Y:S02]  /*df0d0*/  STL [R1+0x160], R3 ;  /* 0x0001600301007387 */ /* 0x0001e40000100800 */
[----:B0-----:R-:W-:-:S05]  /*df0e0*/  PRMT R3, R38, 0x5210, R4 ;  /* 0x0000521026037816 */ /* 0x001fca0000000004 */
[----:B------:R0:W-:Y:S04]  /*df0f0*/  STL [R1+0xb0], R3 ;  /* 0x0000b00301007387 */ /* 0x0001e80000100800 */
[----:B------:R-:W4:Y:S01]  /*df100*/  LDL.LU R27, [R1+0x1e80] ;  /* 0x001e8000011b7983 */ /* 0x000f220000300800 */
[----:B------:R-:W-:Y:S02]  /*df110*/  LOP3.LUT R9, R39, 0xffff, RZ, 0xc0, !PT ;  /* 0x0000ffff27097812 */ /* 0x000fe400078ec0ff */
[----:B------:R-:W-:Y:S01]  /*df120*/  LOP3.LUT R10, R45, 0xffff, RZ, 0xc0, !PT ;  /* 0x0000ffff2d0a7812 */ /* 0x000fe200078ec0ff */
[----:B------:R-:W4:Y:S01]  /*df130*/  LDL.LU R16, [R1+0x1dbc] ;  /* 0x001dbc0001107983 */ /* 0x000f220000300800 */
[----:B------:R-:W-:-:S03]  /*df140*/  LOP3.LUT R8, R43, 0xffff, RZ, 0xc0, !PT ;  /* 0x0000ffff2b087812 */ /* 0x000fc600078ec0ff */
[----:B------:R-:W4:Y:S01]  /*df150*/  LDL.LU R36, [R1+0x11c] ;  /* 0x00011c0001247983 */ /* 0x000f220000300800 */
[----:B0-----:R-:W-:Y:S02]  /*df160*/  PRMT R3, R10, 0x3340, R0 ;  /* 0x000033400a037816 */ /* 0x001fe40000000000 */
[----:B------:R-:W-:Y:S01]  /*df170*/  PRMT R4, R9, 0x3340, R8 ;  /* 0x0000334009047816 */ /* 0x000fe20000000008 */
[----:B------:R-:W4:Y:S03]  /*df180*/  LDL.LU R40, [R1+0x1e84] ;  /* 0x001e840001287983 */ /* 0x000f260000300800 */
[----:B------:R-:W-:Y:S01]  /*df190*/  PRMT R3, R4, 0x5410, R3 ;  /* 0x0000541004037816 */ /* 0x000fe20000000003 */
        /* <DEDUP_REMOVED lines=9> */
[----:B------:R-:W-:-:S02]  /*df230*/  SHF.R.U32.HI R4, RZ, 0x8, R9 ;  /* 0x00000008ff047819 */ /* 0x000fc40000011609 */
[----:B0-----:R-:W-:Y:S02]  /*df240*/  SHF.R.U32.HI R3, RZ, 0x8, R8 ;  /* 0x00000008ff037819 */ /* 0x001fe40000011608 */
[----:B------:R-:W-:Y:S02]  /*df250*/  LOP3.LUT R4, R4, 0xffff, RZ, 0xc0, !PT ;  /* 0x0000ffff04047812 */ /* 0x000fe400078ec0ff */
[----:B------:R-:W-:-:S04]  /*df260*/  LOP3.LUT R3, R3, 0xffff, RZ, 0xc0, !PT ;  /* 0x0000ffff03037812 */ /* 0x000fc800078ec0ff */
[----:B------:R-:W-:Y:S02]  /*df270*/  PRMT R3, R4, 0x3340, R3 ;  /* 0x0000334004037816 */ /* 0x000fe40000000003 */
[----:B------:R-:W-:-:S03]  /*df280*/  SHF.R.U32.HI R10, RZ, 0x8, R10 ;  /* 0x00000008ff0a7819 */ /* 0x000fc6000001160a */
[----:B------:R0:W-:Y:S01]  /*df290*/  STL [R1+0x3c4], R3 ;  /* 0x0003c40301007387 */ /* 0x0001e20000100800 */
[----:B------:R-:W-:Y:S02]  /*df2a0*/  SHF.R.U32.HI R14, RZ, 0x8, R14 ;  /* 0x00000008ff0e7819 */ /* 0x000fe4000001160e */
[----:B---3--:R-:W-:-:S04]  /*df2b0*/  LOP3.LUT R8, R20, 0xffff, RZ, 0xc0, !PT ;  /* 0x0000ffff14087812 */ /* 0x008fc800078ec0ff */
[--C-:B--2---:R-:W-:Y:S02]  /*df2c0*/  PRMT R9, R19, 0x4210, R8.reuse ;  /* 0x0000421013097816 */ /* 0x104fe40000000008 */
[----:B----4-:R-:W-:-:S03]  /*df2d0*/  PRMT R4, R18, 0x5210, R8 ;  /* 0x0000521012047816 */ /* 0x010fc60000000008 */
[----:B------:R-:W-:Y:S01]  /*df2e0*/  STL [R1+0x164], R9 ;  /* 0x0001640901007387 */ /* 0x000fe20000100800 */
[----:B0-----:R-:W-:-:S03]  /*df2f0*/  LOP3.LUT R3, R17, 0xffff, RZ, 0xc0, !PT ;  /* 0x0000ffff11037812 */ /* 0x001fc600078ec0ff */
        /* <DEDUP_REMOVED lines=8> */
[----:B-1----:R-:W-:Y:S01]  /*df380*/  LOP3.LUT R4, R27, 0xffff, RZ, 0xc0, !PT ;  /* 0x0000ffff1b047812 */ /* 0x002fe200078ec0ff */
[----:B------:R0:W-:Y:S01]  /*df390*/  STL [R1+0x198], R8 ;  /* 0x0001980801007387 */ /* 0x0001e20000100800 */
[----:B------:R-:W-:-:S05]  /*df3a0*/  PRMT R3, R3, 0x3340, R0 ;  /* 0x0000334003037816 */ /* 0x000fca0000000000 */
[----:B------:R1:W-:Y:S01]  /*df3b0*/  STL [R1+0x194], R3 ;  /* 0x0001940301007387 */ /* 0x0003e20000100800 */
[--C-:B0-----:R-:W-:Y:S02]  /*df3c0*/  PRMT R8, R16, 0x4210, R4.reuse ;  /* 0x0000421010087816 */ /* 0x101fe40000000004 */
[----:B------:R-:W-:-:S03]  /*df3d0*/  PRMT R4, R36, 0x5210, R4 ;  /* 0x0000521024047816 */ /* 0x000fc60000000004 */
[----:B------:R-:W-:Y:S04]  /*df3e0*/  STL [R1+0x150], R8 ;  /* 0x0001500801007387 */ /* 0x000fe80000100800 */
[----:B------:R-:W2:Y:S01]  /*df3f0*/  LDL.LU R31, [R1+0x5100] ;  /* 0x00510000011f7983 */ /* 0x000ea20000300800 */
[----:B-1----:R-:W-:-:S03]  /*df400*/  LOP3.LUT R3, R40, 0xffff, RZ, 0xc0, !PT ;  /* 0x0000ffff28037812 */ /* 0x002fc600078ec0ff */
[----:B------:R0:W-:Y:S04]  /*df410*/  STL [R1+0x90], R4 ;  /* 0x0000900401007387 */ /* 0x0001e80000100800 */
[----:B------:R-:W3:Y:S04]  /*df420*/  LDL.LU R25, [R1+0x50f8] ;  /* 0x0050f80001197983 */ /* 0x000ee80000300800 */
[----:B------:R-:W4:Y:S01]  /*df430*/  LDL.LU R27, [R1+0x1da8] ;  /* 0x001da800011b7983 */ /* 0x000f220000300800 */
[----:B0-----:R-:W-:-:S03]  /*df440*/  LOP3.LUT R4, R26, 0xffff, RZ, 0xc0, !PT ;  /* 0x0000ffff1a047812 */ /* 0x001fc600078ec0ff */
[----:B------:R-:W4:Y:S01]  /*df450*/  LDL.LU R16, [R1+0x12c] ;  /* 0x00012c0001107983 */ /* 0x000f220000300800 */
[----:B------:R-:W-:-:S03]  /*df460*/  PRMT R10, R35, 0x4210, R3 ;  /* 0x00004210230a7816 */ /* 0x000fc60000000003 */
[----:B------:R-:W4:Y:S01]  /*df470*/  LDL.LU R36, [R1+0x1d68] ;  /* 0x001d680001247983 */ /* 0x000f220000300800 */
[----:B------:R-:W-:Y:S02]  /*df480*/  PRMT R9, R41, 0x5210, R3 ;  /* 0x0000521029097816 */ /* 0x000fe40000000003 */
[--C-:B------:R-:W-:Y:S01]  /*df490*/  PRMT R8, R37, 0x4210, R4.reuse ;  /* 0x0000421025087816 */ /* 0x100fe20000000004 */
[----:B------:R-:W4:Y:S01]  /*df4a0*/  LDL.LU R40, [R1+0x128] ;  /* 0x0001280001287983 */ /* 0x000f220000300800 */
[----:B------:R-:W-:-:S03]  /*df4b0*/  PRMT R3, R38, 0x5210, R4 ;  /* 0x0000521026037816 */ /* 0x000fc60000000004 */
[----:B------:R0:W-:Y:S04]  /*df4c0*/  STL [R1+0x154], R10 ;  /* 0x0001540a01007387 */ /* 0x0001e80000100800 */
[----:B------:R1:W-:Y:S04]  /*df4d0*/  STL [R1+0x94], R9 ;  /* 0x0000940901007387 */ /* 0x0003e80000100800 */
[----:B------:R1:W-:Y:S01]  /*df4e0*/  STL [R1+0x158], R8 ;  /* 0x0001580801007387 */ /* 0x0003e20000100800 */
[----:B0-----:R-:W-:Y:S02]  /*df4f0*/  LOP3.LUT R10, R45, 0xffff, RZ, 0xc0, !PT ;  /* 0x0000ffff2d0a7812 */ /* 0x001fe400078ec0ff */
[----:B-1----:R-:W-:Y:S01]  /*df500*/  LOP3.LUT R9, R39, 0xffff, RZ, 0xc0, !PT ;  /* 0x0000ffff27097812 */ /* 0x002fe200078ec0ff */
[----:B------:R0:W-:Y:S01]  /*df510*/  STL [R1+0x98], R3 ;  /* 0x0000980301007387 */ /* 0x0001e20000100800 */
[----:B------:R-:W-:-:S03]  /*df520*/  LOP3.LUT R8, R43, 0xffff, RZ, 0xc0, !PT ;  /* 0x0000ffff2b087812 */ /* 0x000fc600078ec0ff */
[----:B------:R-:W4:Y:S01]  /*df530*/  LDL.LU R41, [R1+0x50dc] ;  /* 0x0050dc0001297983 */ /* 0x000f220000300800 */
[----:B------:R-:W-:-:S03]  /*df540*/  PRMT R4, R9, 0x3340, R8 ;  /* 0x0000334009047816 */ /* 0x000fc60000000008 */
[----:B------:R-:W4:Y:S01]  /*df550*/  LDL.LU R37, [R1+0x5278] ;  /* 0x0052780001257983 */ /* 0x000f220000300800 */
[----:B0-----:R-:W-:-:S04]  /*df560*/  PRMT R3, R10, 0x3340, R0 ;  /* 0x000033400a037816 */ /* 0x001fc80000000000 */
[----:B------:R-:W-:-:S05]  /*df570*/  PRMT R3, R4, 0x5410, R3 ;  /* 0x0000541004037816 */ /* 0x000fca0000000003 */
[----:B------:R0:W-:Y:S04]  /*df580*/  STL [R1+0x474], R3 ;  /* 0x0004740301007387 */ /* 0x0001e80000100800 */
[----:B------:R-:W4:Y:S04]  /*df590*/  LDL.LU R38, [R1+0x1d5c] ;  /* 0x001d5c0001267983 */ /* 0x000f280000300800 */
[----:B------:R-:W4:Y:S01]  /*df5a0*/  LDL.LU R39, [R1+0x130] ;  /* 0x0001300001277983 */ /* 0x000f220000300800 */
[----:B------:R-:W-:Y:S02]  /*df5b0*/  SHF.R.U32.HI R9, RZ, 0x8, R9 ;  /* 0x00000008ff097819 */ /* 0x000fe40000011609 */
[----:B------:R-:W-:Y:S01]  /*df5c0*/  SHF.R.U32.HI R4, RZ, 0x8, R8 ;  /* 0x00000008ff047819 */ /* 0x000fe20000011608 */
[----:B------:R-:W4:Y:S01]  /*df5d0*/  LDL.LU R43, [R1+0x1d58] ;  /* 0x001d5800012b7983 */ /* 0x000f220000300800 */
[----:B0-----:R-:W-:-:S02]  /*df5e0*/  SHF.R.U32.HI R3, RZ, 0x8, R15 ;  /* 0x00000008ff037819 */ /* 0x001fc4000001160f */
[----:B------:R-:W-:Y:S02]  /*df5f0*/  LOP3.LUT R8, R9, 0xffff, RZ, 0xc0, !PT ;  /* 0x0000ffff09087812 */ /* 0x000fe400078ec0ff */
[----:B------:R-:W-:Y:S02]  /*df600*/  LOP3.LUT R4, R4, 0xffff, RZ, 0xc0, !PT ;  /* 0x0000ffff04047812 */ /* 0x000fe400078ec0ff */
[----:B------:R-:W-:Y:S02]  /*df610*/  LOP3.LUT R3, R3, 0xffff, RZ, 0xc0, !PT ;  /* 0x0000ffff03037812 */ /* 0x000fe400078ec0ff */
[----:B------:R-:W-:Y:S02]  /*df620*/  PRMT R45, R8, 0x3340, R4 ;  /* 0x00003340082d7816 */ /* 0x000fe40000000004 */
[----:B------:R-:W-:-:S03]  /*df630*/  PRMT R3, R3, 0x3340, R0 ;  /* 0x0000334003037816 */ /* 0x000fc60000000000 */
[----:B------:R-:W-:Y:S04]  /*df640*/  STL [R1+0x56ec], R45 ;  /* 0x0056ec2d01007387 */ /* 0x000fe80000100800 */
[----:B------:R2:W-:Y:S02]  /*df650*/  STL [R1+0x190], R3 ;  /* 0x0001900301007387 */ /* 0x0005e40000100800 */
[----:B--2---:R-:W-:Y:S02]  /*df660*/  LOP3.LUT R3, R31, 0xffff, RZ, 0xc0, !PT ;  /* 0x0000ffff1f037812 */ /* 0x004fe400078ec0ff */
[----:B---3--:R-:W-:Y:S02]  /*df670*/  LOP3.LUT R4, R25, 0xffff, RZ, 0xc0, !PT ;  /* 0x0000ffff19047812 */ /* 0x008fe400078ec0ff */
[----:B----4-:R-:W-:-:S02]  /*df680*/  PRMT R11, R27, 0x4210, R3 ;  /* 0x000042101b0b7816 */ /* 0x010fc40000000003 */
[----:B------:R-:W-:-:S03]  /*df690*/  PRMT R9, R16, 0x5210, R3 ;  /* 0x0000521010097816 */ /* 0x000fc60000000003 */
[----:B------:R-:W-:Y:S01]  /*df6a0*/  STL [R1+0x140], R11 ;  /* 0x0001400b01007387 */ /* 0x000fe20000100800 */
[----:B------:R-:W-:-:S03]  /*df6b0*/  PRMT R8, R36, 0x4210, R4 ;  /* 0x0000421024087816 */ /* 0x000fc60000000004 */
[----:B------:R-:W-:Y:S01]  /*df6c0*/  STL [R1+0x60], R9 ;  /* 0x0000600901007387 */ /* 0x000fe20000100800 */
[----:B------:R-:W-:-:S03]  /*df6d0*/  PRMT R3, R40, 0x5210, R4 ;  /* 0x0000521028037816 */ /* 0x000fc60000000004 */
[----:B------:R-:W2:Y:S04]  /*df6e0*/  LDL.LU R31, [R1+0x5280] ;  /* 0x00528000011f7983 */ /* 0x000ea80000300800 */
[----:B------:R-:W-:Y:S01]  /*df6f0*/  STL [R1+0x144], R8 ;  /* 0x0001440801007387 */ /* 0x000fe20000100800 */
[----:B------:R-:W-:-:S03]  /*df700*/  SHF.R.U32.HI R4, RZ, 0x8, R42 ;  /* 0x00000008ff047819 */ /* 0x000fc6000001162a */
[----:B------:R-:W3:Y:S04]  /*df710*/  LDL.LU R25, [R1+0x5258] ;  /* 0x0052580001197983 */ /* 0x000ee80000300800 */
[----:B------:R0:W-:Y:S01]  /*df720*/  STL [R1+0x64], R3 ;  /* 0x0000640301007387 */ /* 0x0001e20000100800 */
[----:B------:R-:W-:-:S03]  /*df730*/  LOP3.LUT R4, R4, 0xffff, RZ, 0xc0, !PT ;  /* 0x0000ffff04047812 */ /* 0x000fc600078ec0ff */
[----:B------:R-:W4:Y:S01]  /*df740*/  LDL.LU R27, [R1+0x88c] ;  /* 0x00088c00011b7983 */ /* 0x000f220000300800 */
[----:B0-----:R-:W-:-:S03]  /*df750*/  SHF.R.U32.HI R3, RZ, 0x8, R10 ;  /* 0x00000008ff037819 */ /* 0x001fc6000001160a */
[----:B------:R-:W4:Y:S01]  /*df760*/  LDL.LU R16, [R1+0x13c] ;  /* 0x00013c0001107983 */ /* 0x000f220000300800 */
[----:B------:R-:W-:-:S03]  /*df770*/  LOP3.LUT R3, R3, 0xffff, RZ, 0xc0, !PT ;  /* 0x0000ffff03037812 */ /* 0x000fc600078ec0ff */
[----:B------:R-:W4:Y:S01]  /*df780*/  LDL.LU R36, [R1+0x85c] ;  /* 0x00085c0001247983 */ /* 0x000f220000300800 */
[--C-:B------:R-:W-:Y:S02]  /*df790*/  PRMT R8, R4, 0x3340, R0.reuse ;  /* 0x0000334004087816 */ /* 0x100fe40000000000 */
[----:B------:R-:W-:Y:S02]  /*df7a0*/  PRMT R9, R3, 0x3340, R0 ;  /* 0x0000334003097816 */ /* 0x000fe40000000000 */
[----:B------:R-:W-:-:S03]  /*df7b0*/  LOP3.LUT R3, R41, 0xffff, RZ, 0xc0, !PT ;  /* 0x0000ffff29037812 */ /* 0x000fc600078ec0ff */
[----:B------:R-:W-:Y:S04]  /*df7c0*/  STL [R1+0x18c], R9 ;  /* 0x00018c0901007387 */ /* 0x000fe80000100800 */
[----:B------:R0:W-:Y:S01]  /*df7d0*/  STL [R1+0x188], R8 ;  /* 0x0001880801007387 */ /* 0x0001e20000100800 */
[----:B------:R-:W-:-:S03]  /*df7e0*/  LOP3.LUT R4, R37, 0xffff, RZ, 0xc0, !PT ;  /* 0x0000ffff25047812 */ /* 0x000fc600078ec0ff */
[----:B------:R-:W4:Y:S01]  /*df7f0*/  LDL.LU R40, [R1+0x54d8] ;  /* 0x0054d80001287983 */ /* 0x000f220000300800 */
[--C-:B0-----:R-:W-:Y:S02]  /*df800*/  PRMT R8, R38, 0x4210, R3.reuse ;  /* 0x0000421026087816 */ /* 0x101fe40000000003 */
[----:B------:R-:W-:-:S03]  /*df810*/  PRMT R3, R39, 0x5210, R3 ;  /* 0x0000521027037816 */ /* 0x000fc60000000003 */
[----:B------:R0:W-:Y:S04]  /*df820*/  STL [R1+0x148], R8 ;  /* 0x0001480801007387 */ /* 0x0001e80000100800 */
[----:B------:R-:W4:Y:S04]  /*df830*/  LDL.LU R41, [R1+0x54d4] ;  /* 0x0054d40001297983 */ /* 0x000f280000300800 */
[----:B------:R1:W-:Y:S01]  /*df840*/  STL [R1+0x68], R3 ;  /* 0x0000680301007387 */ /* 0x0003e20000100800 */
[----:B0-----:R-:W-:-:S03]  /*df850*/  PRMT R8, R53, 0x5210, R4 ;  /* 0x0000521035087816 */ /* 0x001fc60000000004 */
[----:B------:R-:W4:Y:S04]  /*df860*/  LDL.LU R37, [R1+0x7fc] ;  /* 0x0007fc0001257983 */ /* 0x000f280000300800 */
[----:B------:R-:W4:Y:S04]  /*df870*/  LDL.LU R38, [R1+0x15c] ;  /* 0x00015c0001267983 */ /* 0x000f280000300800 */
[----:B------:R-:W4:Y:S01]  /*df880*/  LDL.LU R53, [R1+0x582c] ;  /* 0x00582c0001357983 */ /* 0x000f220000300800 */
[----:B-1----:R-:W-:Y:S02]  /*df890*/  PRMT R3, R43, 0x4210, R4 ;  /* 0x000042102b037816 */ /* 0x002fe40000000004 */
[----:B------:R-:W-:-:S03]  /*df8a0*/  SHF.R.U32.HI R4, RZ, 0x8, R7 ;  /* 0x00000008ff047819 */ /* 0x000fc60000011607 */
[----:B------:R0:W-:Y:S01]  /*df8b0*/  STL [R1+0x130], R3 ;  /* 0x0001300301007387 */ /* 0x0001e20000100800 */
[----:B------:R-:W-:-:S03]  /*df8c0*/  LOP3.LUT R4, R4, 0xffff, RZ, 0xc0, !PT ;  /* 0x0000ffff04047812 */ /* 0x000fc600078ec0ff */
[----:B------:R-:W-:Y:S04]  /*df8d0*/  STL [R1+0x50], R8 ;  /* 0x0000500801007387 */ /* 0x000fe80000100800 */
[----:B------:R-:W4:Y:S01]  /*df8e0*/  LDL.LU R39, [R1+0x84c] ;  /* 0x00084c0001277983 */ /* 0x000f220000300800 */
[----:B0-----:R-:W-:-:S03]  /*df8f0*/  SHF.R.U32.HI R3, RZ, 0x8, R50 ;  /* 0x00000008ff037819 */ /* 0x001fc60000011632 */
[----:B------:R-:W4:Y:S01]  /*df900*/  LDL.LU R43, [R1+0x5448] ;  /* 0x00544800012b7983 */ /* 0x000f220000300800 */
[----:B------:R-:W-:-:S04]  /*df910*/  LOP3.LUT R3, R3, 0xffff, RZ, 0xc0, !PT ;  /* 0x0000ffff03037812 */ /* 0x000fc800078ec0ff */
[--C-:B------:R-:W-:Y:S02]  /*df920*/  PRMT R7, R3, 0x3340, R0.reuse ;  /* 0x0000334003077816 */ /* 0x100fe40000000000 */
[----:B------:R-:W-:-:S03]  /*df930*/  PRMT R3, R4, 0x3340, R0 ;  /* 0x0000334004037816 */ /* 0x000fc60000000000 */
[----:B------:R0:W-:Y:S04]  /*df940*/  STL [R1+0x184], R7 ;  /* 0x0001840701007387 */ /* 0x0001e80000100800 */
[----:B0-----:R-:W4:Y:S04]  /*df950*/  LDL.LU R7, [R1+0x52e4] ;  /* 0x0052e40001077983 */ /* 0x001f280000300800 */
[----:B------:R2:W-:Y:S04]  /*df960*/  STL [R1+0x180], R3 ;  /* 0x0001800301007387 */ /* 0x0005e80000100800 */
[----:B------:R-:W4:Y:S01]  /*df970*/  LDL.LU R50, [R1+0x5398] ;  /* 0x0053980001327983 */ /* 0x000f220000300800 */
[----:B--2---:R-:W-:-:S02]  /*df980*/  LOP3.LUT R3, R31, 0xffff, RZ, 0xc0, !PT ;  /* 0x0000ffff1f037812 */ /* 0x004fc400078ec0ff */
[----:B---3--:R-:W-:Y:S02]  /*df990*/  LOP3.LUT R4, R25, 0xffff, RZ, 0xc0, !PT ;  /* 0x0000ffff19047812 */ /* 0x008fe400078ec0ff */
[----:B----4-:R-:W-:-:S05]  /*df9a0*/  PRMT R8, R27, 0x4210, R3 ;  /* 0x000042101b087816 */ /* 0x010fca0000000003 */
[----:B------:R0:W-:Y:S01]  /*df9b0*/  STL [R1+0x134], R8 ;  /* 0x0001340801007387 */ /* 0x0001e20000100800 */
[----:B------:R-:W-:Y:S02]  /*df9c0*/  PRMT R3, R16, 0x5210, R3 ;  /* 0x0000521010037816 */ /* 0x000fe40000000003 */
[----:B------:R-:W-:-:S03]  /*df9d0*/  PRMT R9, R36, 0x4210, R4 ;  /* 0x0000421024097816 */ /* 0x000fc60000000004 */
[----:B------:R1:W-:Y:S01]  /*df9e0*/  STL [R1+0x54], R3 ;  /* 0x0000540301007387 */ /* 0x0003e20000100800 */
[----:B0-----:R-:W-:-:S03]  /*df9f0*/  PRMT R8, R59, 0x5210, R4 ;  /* 0x000052103b087816 */ /* 0x001fc60000000004 */
[----:B------:R-:W-:Y:S04]  /*dfa00*/  STL [R1+0x138], R9 ;  /* 0x0001380901007387 */ /* 0x000fe80000100800 */
[----:B------:R-:W-:Y:S01]  /*dfa10*/  STL [R1+0x58], R8 ;  /* 0x0000580801007387 */ /* 0x000fe20000100800 */
[----:B------:R-:W-:-:S03]  /*dfa20*/  SHF.R.U32.HI R4, RZ, 0x8, R53 ;  /* 0x00000008ff047819 */ /* 0x000fc60000011635 */
[----:B------:R-:W2:Y:S01]  /*dfa30*/  LDL.LU R53, [R1+0x5498] ;  /* 0x0054980001357983 */ /* 0x000ea20000300800 */
[----:B-1----:R-:W-:Y:S02]  /*dfa40*/  SHF.R.U32.HI R3, RZ, 0x8, R5 ;  /* 0x00000008ff037819 */ /* 0x002fe40000011605 */
[----:B------:R-:W-:Y:S02]  /*dfa50*/  LOP3.LUT R4, R4, 0xffff, RZ, 0xc0, !PT ;  /* 0x0000ffff04047812 */ /* 0x000fe400078ec0ff */
[----:B------:R-:W-:Y:S02]  /*dfa60*/  LOP3.LUT R3, R3, 0xffff, RZ, 0xc0, !PT ;  /* 0x0000ffff03037812 */ /* 0x000fe400078ec0ff */
[----:B------:R-:W-:Y:S02]  /*dfa70*/  LOP3.LUT R24, R40, 0xffff, RZ, 0xc0, !PT ;  /* 0x0000ffff28187812 */ /* 0x000fe400078ec0ff */
[--C-:B------:R-:W-:Y:S02]  /*dfa80*/  PRMT R5, R3, 0x3340, R0.reuse ;  /* 0x0000334003057816 */ /* 0x100fe40000000000 */
[----:B------:R-:W-:-:S02]  /*dfa90*/  PRMT R59, R4, 0x3340, R0 ;  /* 0x00003340043b7816 */ /* 0x000fc40000000000 */
[--C-:B------:R-:W-:Y:S01]  /*dfaa0*/  PRMT R3, R37, 0x4210, R24.reuse ;  /* 0x0000421025037816 */ /* 0x100fe20000000018 */
[----:B------:R-:W-:Y:S01]  /*dfab0*/  STL [R1+0x56d0], R5 ;  /* 0x0056d00501007387 */ /* 0x000fe20000100800 */
[----:B------:R-:W-:-:S03]  /*dfac0*/  PRMT R24, R38, 0x5210, R24 ;  /* 0x0000521026187816 */ /* 0x000fc60000000018 */
[----:B------:R-:W-:Y:S04]  /*dfad0*/  STL [R1+0x56d8], R59 ;  /* 0x0056d83b01007387 */ /* 0x000fe80000100800 */
[----:B------:R-:W3:Y:S04]  /*dfae0*/  LDL.LU R17, [R1+0x82c] ;  /* 0x00082c0001117983 */ /* 0x000ee80000300800 */
[----:B------:R0:W-:Y:S01]  /*dfaf0*/  STL [R1+0x40], R3 ;  /* 0x0000400301007387 */ /* 0x0001e20000100800 */
[----:B------:R-:W-:-:S03]  /*dfb00*/  LOP3.LUT R25, R41, 0xffff, RZ, 0xc0, !PT ;  /* 0x0000ffff29197812 */ /* 0x000fc600078ec0ff */
[----:B------:R-:W4:Y:S04]  /*dfb10*/  LDL.LU R35, [R1+0x170] ;  /* 0x0001700001237983 */ /* 0x000f280000300800 */
[----:B------:R-:W4:Y:S04]  /*dfb20*/  LDL.LU R27, [R1+0x549c] ;  /* 0x00549c00011b7983 */ /* 0x000f280000300800 */
[----:B------:R-:W-:Y:S01]  /*dfb30*/  STL [R1+0x5668], R24 ;  /* 0x0056681801007387 */ /* 0x000fe20000100800 */
[----:B0-----:R-:W-:-:S03]  /*dfb40*/  PRMT R3, R39, 0x4210, R25 ;  /* 0x0000421027037816 */ /* 0x001fc60000000019 */
[----:B------:R-:W4:Y:S04]  /*dfb50*/  LDL.LU R31, [R1+0x83c] ;  /* 0x00083c00011f7983 */ /* 0x000f280000300800 */
[----:B------:R-:W4:Y:S01]  /*dfb60*/  LDL.LU R16, [R1+0x174] ;  /* 0x0001740001107983 */ /* 0x000f220000300800 */
[----:B------:R-:W-:-:S03]  /*dfb70*/  PRMT R25, R6, 0x5210, R25 ;  /* 0x0000521006197816 */ /* 0x000fc60000000019 */
[----:B------:R0:W-:Y:S04]  /*dfb80*/  STL [R1+0x44], R3 ;  /* 0x0000440301007387 */ /* 0x0001e80000100800 */
[----:B------:R-:W4:Y:S01]  /*dfb90*/  LDL.LU R6, [R1+0x5828] ;  /* 0x0058280001067983 */ /* 0x000f220000300800 */
[----:B------:R-:W-:-:S03]  /*dfba0*/  LOP3.LUT R8, R50, 0xffff, RZ, 0xc0, !PT ;  /* 0x0000ffff32087812 */ /* 0x000fc600078ec0ff */
[----:B------:R-:W-:Y:S01]  /*dfbb0*/  STL [R1+0x566c], R25 ;  /* 0x00566c1901007387 */ /* 0x000fe20000100800 */
[----:B------:R-:W-:Y:S02]  /*dfbc0*/  LOP3.LUT R9, R43, 0xffff, RZ, 0xc0, !PT ;  /* 0x0000ffff2b097812 */ /* 0x000fe400078ec0ff */
[----:B------:R-:W-:Y:S01]  /*dfbd0*/  LOP3.LUT R10, R7, 0xffff, RZ, 0xc0, !PT ;  /* 0x0000ffff070a7812 */ /* 0x000fe200078ec0ff */
[----:B------:R-:W4:Y:S01]  /*dfbe0*/  LDL.LU R50, [R1+0x1e9c] ;  /* 0x001e9c0001327983 */ /* 0x000f220000300800 */
[----:B------:R-:W-:Y:S02]  /*dfbf0*/  PRMT R4, R9, 0x3340, R8 ;  /* 0x0000334009047816 */ /* 0x000fe40000000008 */
[----:B0-----:R-:W-:Y:S01]  /*dfc00*/  PRMT R3, R10, 0x3340, R0 ;  /* 0x000033400a037816 */ /* 0x001fe20000000000 */
[----:B------:R-:W4:Y:S03]  /*dfc10*/  LDL.LU R36, [R1+0x81c] ;  /* 0x00081c0001247983 */ /* 0x000f260000300800 */
[----:B------:R-:W-:Y:S01]  /*dfc20*/  PRMT R3, R4, 0x5410, R3 ;  /* 0x0000541004037816 */ /* 0x000fe20000000003 */
[----:B------:R-:W4:Y:S04]  /*dfc30*/  LDL.LU R40, [R1+0x1ea0] ;  /* 0x001ea00001287983 */ /* 0x000f280000300800 */
[----:B------:R0:W-:Y:S04]  /*dfc40*/  STL [R1+0x7fc], R3 ;  /* 0x0007fc0301007387 */ /* 0x0001e80000100800 */
[----:B------:R-:W4:Y:S04]  /*dfc50*/  LDL.LU R41, [R1+0x1e88] ;  /* 0x001e880001297983 */ /* 0x000f280000300800 */
[----:B------:R-:W4:Y:S04]  /*dfc60*/  LDL.LU R37, [R1+0x7ac] ;  /* 0x0007ac0001257983 */ /* 0x000f280000300800 */
[----:B------:R-:W4:Y:S04]  /*dfc70*/  LDL.LU R38, [R1+0x76c] ;  /* 0x00076c0001267983 */ /* 0x000f280000300800 */
[----:B------:R-:W4:Y:S04]  /*dfc80*/  LDL.LU R39, [R1+0x521c] ;  /* 0x00521c0001277983 */ /* 0x000f280000300800 */
[----:B------:R-:W4:Y:S01]  /*dfc90*/  LDL.LU R43, [R1+0x5164] ;  /* 0x00516400012b7983 */ /* 0x000f220000300800 */
[----:B--2---:R-:W-:-:S03]  /*dfca0*/  LOP3.LUT R26, R53, 0xffff, RZ, 0xc0, !PT ;  /* 0x0000ffff351a7812 */ /* 0x004fc600078ec0ff */
[----:B------:R-:W2:Y:S01]  /*dfcb0*/  LDL.LU R53, [R1+0x51bc] ;  /* 0x0051bc0001357983 */ /* 0x000ea20000300800 */
[----:B------:R-:W-:Y:S02]  /*dfcc0*/  SHF.R.U32.HI R4, RZ, 0x8, R9 ;  /* 0x00000008ff047819 */ /* 0x000fe40000011609 */
[----:B0-----:R-:W-:Y:S02]  /*dfcd0*/  SHF.R.U32.HI R3, RZ, 0x8, R8 ;  /* 0x00000008ff037819 */ /* 0x001fe40000011608 */
[----:B------:R-:W-:Y:S02]  /*dfce0*/  LOP3.LUT R4, R4, 0xffff, RZ, 0xc0, !PT ;  /* 0x0000ffff04047812 */ /* 0x000fe400078ec0ff */
[----:B------:R-:W-:-:S04]  /*dfcf0*/  LOP3.LUT R3, R3, 0xffff, RZ, 0xc0, !PT ;  /* 0x0000ffff03037812 */ /* 0x000fc800078ec0ff */
[----:B------:R-:W-:Y:S02]  /*dfd00*/  PRMT R7, R4, 0x3340, R3 ;  /* 0x0000334004077816 */ /* 0x000fe40000000003 */
[----:B---3--:R-:W-:-:S03]  /*dfd10*/  PRMT R3, R17, 0x4210, R26 ;  /* 0x0000421011037816 */ /* 0x008fc6000000001a */
[----:B------:R-:W-:Y:S01]  /*dfd20*/  STL [R1+0x56e0], R7 ;  /* 0x0056e00701007387 */ /* 0x000fe20000100800 */
[----:B----4-:R-:W-:Y:S02]  /*dfd30*/  PRMT R26, R35, 0x5210, R26 ;  /* 0x00005210231a7816 */ /* 0x010fe4000000001a */
[----:B------:R-:W-:-:S03]  /*dfd40*/  LOP3.LUT R27, R27, 0xffff, RZ, 0xc0, !PT ;  /* 0x0000ffff1b1b7812 */ /* 0x000fc600078ec0ff */
[----:B------:R-:W-:Y:S04]  /*dfd50*/  STL [R1+0x5670], R26 ;  /* 0x0056701a01007387 */ /* 0x000fe80000100800 */
[----:B------:R0:W-:Y:S01]  /*dfd60*/  STL [R1+0x48], R3 ;  /* 0x0000480301007387 */ /* 0x0001e20000100800 */
[--C-:B------:R-:W-:Y:S02]  /*dfd70*/  PRMT R4, R31, 0x4210, R27.reuse ;  /* 0x000042101f047816 */ /* 0x100fe4000000001b */
[----:B------:R-:W-:Y:S02]  /*dfd80*/  PRMT R27, R16, 0x5210, R27 ;  /* 0x00005210101b7816 */ /* 0x000fe4000000001b */
[----:B0-----:R-:W-:-:S03]  /*dfd90*/  SHF.R.U32.HI R3, RZ, 0x8, R10 ;  /* 0x00000008ff037819 */ /* 0x001fc6000001160a */
[----:B------:R-:W-:Y:S01]  /*dfda0*/  STL [R1+0x5674], R27 ;  /* 0x0056741b01007387 */ /* 0x000fe20000100800 */
[----:B------:R-:W-:-:S03]  /*dfdb0*/  LOP3.LUT R3, R3, 0xffff, RZ, 0xc0, !PT ;  /* 0x0000ffff03037812 */ /* 0x000fc600078ec0ff */
[----:B------:R0:W-:Y:S02]  /*dfdc0*/  STL [R1+0x4c], R4 ;  /* 0x00004c0401007387 */ /* 0x0001e40000100800 */
[----:B0-----:R-:W-:Y:S02]  /*dfdd0*/  SHF.R.U32.HI R4, RZ, 0x8, R6 ;  /* 0x00000008ff047819 */ /* 0x001fe40000011606 */
[--C-:B------:R-:W-:Y:S02]  /*dfde0*/  PRMT R6, R3, 0x3340, R0.reuse ;  /* 0x0000334003067816 */ /* 0x100fe40000000000 */
[----:B------:R-:W-:Y:S02]  /*dfdf0*/  LOP3.LUT R3, R4, 0xffff, RZ, 0xc0, !PT ;  /* 0x0000ffff04037812 */ /* 0x000fe400078ec0ff */
[----:B------:R-:W-:Y:S02]  /*dfe00*/  LOP3.LUT R4, R50, 0xffff, RZ, 0xc0, !PT ;  /* 0x0000ffff32047812 */ /* 0x000fe400078ec0ff */
[----:B------:R-:W-:Y:S01]  /*dfe10*/  PRMT R50, R3, 0x3340, R0 ;  /* 0x0000334003327816 */ /* 0x000fe20000000000 */
[----:B------:R-:W-:Y:S01]  /*dfe20*/  STL [R1+0x56e8], R6 ;  /* 0x0056e80601007387 */ /* 0x000fe20000100800 */
[----:B------:R-:W-:-:S02]  /*dfe30*/  PRMT R3, R36, 0x4210, R4 ;  /* 0x0000421024037816 */ /* 0x000fc40000000004 */
[----:B------:R-:W-:Y:S01]  /*dfe40*/  PRMT R5, R47, 0x5210, R4 ;  /* 0x000052102f057816 */ /* 0x000fe20000000004 */
[----:B------:R-:W-:Y:S04]  /*dfe50*/  STL [R1+0x56f0], R50 ;  /* 0x0056f03201007387 */ /* 0x000fe80000100800 */
[----:B------:R-:W3:Y:S04]  /*dfe60*/  LDL.LU R47, [R1+0x5824] ;  /* 0x00582400012f7983 */ /* 0x000ee80000300800 */
[----:B------:R0:W-:Y:S01]  /*dfe70*/  STL [R1+0x120], R3 ;  /* 0x0001200301007387 */ /* 0x0001e20000100800 */
[----:B------:R-:W-:-:S03]  /*dfe80*/  LOP3.LUT R4, R41, 0xffff, RZ, 0xc0, !PT ;  /* 0x0000ffff29047812 */ /* 0x000fc600078ec0ff */
[----:B------:R1:W-:Y:S04]  /*dfe90*/  STL [R1+0x20], R5 ;  /* 0x0000200501007387 */ /* 0x0003e80000100800 */
[----:B------:R-:W4:Y:S01]  /*dfea0*/  LDL.LU R17, [R1+0x5138] ;  /* 0x0051380001117983 */ /* 0x000f220000300800 */
[----:B0-----:R-:W-:-:S03]  /*dfeb0*/  LOP3.LUT R3, R40, 0xffff, RZ, 0xc0, !PT ;  /* 0x0000ffff28037812 */ /* 0x001fc600078ec0ff */
[----:B------:R-:W4:Y:S01]  /*dfec0*/  LDL.LU R35, [R1+0x5130] ;  /* 0x0051300001237983 */ /* 0x000f220000300800 */
[----:B-1----:R-:W-:-:S03]  /*dfed0*/  PRMT R5, R37, 0x4210, R3 ;  /* 0x0000421025057816 */ /* 0x002fc60000000003 */
[----:B------:R-:W4:Y:S01]  /*dfee0*/  LDL.LU R40, [R1+0x7bc] ;  /* 0x0007bc0001287983 */ /* 0x000f220000300800 */
[----:B------:R-:W-:-:S03]  /*dfef0*/  PRMT R6, R51, 0x5210, R3 ;  /* 0x0000521033067816 */ /* 0x000fc60000000003 */
[----:B------:R-:W4:Y:S01]  /*dff00*/  LDL.LU R37, [R1+0x73c] ;  /* 0x00073c0001257983 */ /* 0x000f220000300800 */
[----:B------:R-:W-:-:S03]  /*dff10*/  PRMT R3, R49, 0x5210, R4 ;  /* 0x0000521031037816 */ /* 0x000fc60000000004 */
[----:B------:R0:W-:Y:S01]  /*dff20*/  STL [R1+0x124], R5 ;  /* 0x0001240501007387 */ /* 0x0001e20000100800 */
[----:B------:R-:W-:Y:S02]  /*dff30*/  LOP3.LUT R9, R39, 0xffff, RZ, 0xc0, !PT ;  /* 0x0000ffff27097812 */ /* 0x000fe400078ec0ff */
[----:B------:R-:W-:Y:S01]  /*dff40*/  LOP3.LUT R10, R43, 0xffff, RZ, 0xc0, !PT ;  /* 0x0000ffff2b0a7812 */ /* 0x000fe200078ec0ff */
[----:B------:R-:W4:Y:S01]  /*dff50*/  LDL.LU R51, [R1+0x5820] ;  /* 0x0058200001337983 */ /* 0x000f220000300800 */
[----:B0-----:R-:W-:-:S03]  /*dff60*/  PRMT R5, R38, 0x4210, R4 ;  /* 0x0000421026057816 */ /* 0x001fc60000000004 */
[----:B------:R-:W-:Y:S04]  /*dff70*/  STL [R1+0x24], R6 ;  /* 0x0000240601007387 */ /* 0x000fe80000100800 */
[----:B------:R-:W4:Y:S04]  /*dff80*/  LDL.LU R49, [R1+0x581c] ;  /* 0x00581c0001317983 */ /* 0x000f280000300800 */
[----:B------:R-:W-:Y:S04]  /*dff90*/  STL [R1+0x128], R5 ;  /* 0x0001280501007387 */ /* 0x000fe80000100800 */
[----:B------:R0:W-:Y:S04]  /*dffa0*/  STL [R1+0x28], R3 ;  /* 0x0000280301007387 */ /* 0x0001e80000100800 */
[----:B------:R-:W4:Y:S01]  /*dffb0*/  LDL.LU R31, [R1+0x5118] ;  /* 0x00511800011f7983 */ /* 0x000f220000300800 */
[----:B0-----:R-:W-:-:S02]  /*dffc0*/  PRMT R3, R10, 0x3340, R0 ;  /* 0x000033400a037816 */ /* 0x001fc40000000000 */
        /* <DEDUP_REMOVED lines=14> */
[----:B------:R-:W-:Y:S02]  /*e00b0*/  PRMT R53, R8, 0x3340, R4 ;  /* 0x0000334008357816 */ /* 0x000fe40000000004 */
[----:B---3--:R-:W-:-:S04]  /*e00c0*/  SHF.R.U32.HI R3, RZ, 0x8, R47 ;  /* 0x00000008ff037819 */ /* 0x008fc8000001162f */
[----:B------:R-:W-:-:S04]  /*e00d0*/  LOP3.LUT R3, R3, 0xffff, RZ, 0xc0, !PT ;  /* 0x0000ffff03037812 */ /* 0x000fc800078ec0ff */
[----:B------:R-:W-:Y:S02]  /*e00e0*/  PRMT R47, R3, 0x3340, R0 ;  /* 0x00003340032f7816 */ /* 0x000fe40000000000 */
[----:B----4-:R-:W-:-:S03]  /*e00f0*/  LOP3.LUT R3, R17, 0xffff, RZ, 0xc0, !PT ;  /* 0x0000ffff11037812 */ /* 0x010fc600078ec0ff */
[----:B------:R-:W-:Y:S01]  /*e0100*/  STL [R1+0x56f4], R47 ;  /* 0x0056f42f01007387 */ /* 0x000fe20000100800 */
[----:B------:R-:W-:-:S03]  /*e0110*/  LOP3.LUT R4, R35, 0xffff, RZ, 0xc0, !PT ;  /* 0x0000ffff23047812 */ /* 0x000fc600078ec0ff */
[----:B------:R-:W-:Y:S01]  /*e0120*/  STL [R1+0x56f8], R53 ;  /* 0x0056f83501007387 */ /* 0x000fe20000100800 */
[--C-:B------:R-:W-:Y:S02]  /*e0130*/  PRMT R5, R40, 0x4210, R3.reuse ;  /* 0x0000421028057816 */ /* 0x100fe40000000003 */
[----:B------:R-:W-:Y:S02]  /*e0140*/  PRMT R3, R46, 0x5210, R3 ;  /* 0x000052102e037816 */ /* 0x000fe40000000003 */
[----:B------:R-:W3:Y:S01]  /*e0150*/  LDL.LU R46, [R1+0x5818] ;  /* 0x00581800012e7983 */ /* 0x000ee20000300800 */
[----:B------:R-:W-:-:S03]  /*e0160*/  PRMT R6, R37, 0x4210, R4 ;  /* 0x0000421025067816 */ /* 0x000fc60000000004 */
[----:B------:R0:W-:Y:S04]  /*e0170*/  STL [R1+0x110], R5 ;  /* 0x0001100501007387 */ /* 0x0001e80000100800 */
[----:B------:R1:W-:Y:S01]  /*e0180*/  STL [R1+0x10], R3 ;  /* 0x0000100301007387 */ /* 0x0003e20000100800 */
[----:B0-----:R-:W-:Y:S02]  /*e0190*/  PRMT R5, R57, 0x5210, R4 ;  /* 0x0000521039057816 */ /* 0x001fe40000000004 */
[----:B------:R-:W-:Y:S02]  /*e01a0*/  SHF.R.U32.HI R4, RZ, 0x8, R51 ;  /* 0x00000008ff047819 */ /* 0x000fe40000011633 */
[----:B-1----:R-:W-:Y:S02]  /*e01b0*/  SHF.R.U32.HI R3, RZ, 0x8, R10 ;  /* 0x00000008ff037819 */ /* 0x002fe4000001160a */
[----:B------:R-:W-:-:S02]  /*e01c0*/  LOP3.LUT R4, R4, 0xffff, RZ, 0xc0, !PT ;  /* 0x0000ffff04047812 */ /* 0x000fc400078ec0ff */
[----:B------:R-:W-:Y:S01]  /*e01d0*/  LOP3.LUT R3, R3, 0xffff, RZ, 0xc0, !PT ;  /* 0x0000ffff03037812 */ /* 0x000fe200078ec0ff */
[----:B------:R0:W-:Y:S01]  /*e01e0*/  STL [R1+0x114], R6 ;  /* 0x0001140601007387 */ /* 0x0001e20000100800 */
[--C-:B------:R-:W-:Y:S02]  /*e01f0*/  PRMT R51, R4, 0x3340, R0.reuse ;  /* 0x0000334004337816 */ /* 0x100fe40000000000 */
[----:B------:R-:W-:Y:S01]  /*e0200*/  PRMT R57, R3, 0x3340, R0 ;  /* 0x0000334003397816 */ /* 0x000fe20000000000 */
[----:B------:R1:W-:Y:S01]  /*e0210*/  STL [R1+0x14], R5 ;  /* 0x0000140501007387 */ /* 0x0003e20000100800 */
[----:B------:R-:W-:-:S03]  /*e0220*/  LOP3.LUT R3, R31, 0xffff, RZ, 0xc0, !PT ;  /* 0x0000ffff1f037812 */ /* 0x000fc600078ec0ff */
[----:B------:R-:W4:Y:S04]  /*e0230*/  LDL.LU R17, [R1+0x588] ;  /* 0x0005880001117983 */ /* 0x000f280000300800 */
[----:B------:R-:W3:Y:S01]  /*e0240*/  LDL.LU R35, [R1+0x52a4] ;  /* 0x0052a40001237983 */ /* 0x000ee20000300800 */
[----:B0-----:R-:W-:-:S03]  /*e0250*/  PRMT R6, R60, 0x5210, R3 ;  /* 0x000052103c067816 */ /* 0x001fc60000000003 */
[----:B------:R-:W4:Y:S04]  /*e0260*/  LDL.LU R40, [R1+0x54f8] ;  /* 0x0054f80001287983 */ /* 0x000f280000300800 */
[----:B------:R-:W3:Y:S04]  /*e0270*/  LDL.LU R37, [R1+0x580] ;  /* 0x0005800001257983 */ /* 0x000ee80000300800 */
[----:B------:R-:W-:Y:S04]  /*e0280*/  STL [R1+0x56fc], R57 ;  /* 0x0056fc3901007387 */ /* 0x000fe80000100800 */
[----:B------:R-:W-:Y:S01]  /*e0290*/  STL [R1+0x5700], R51 ;  /* 0x0057003301007387 */ /* 0x000fe20000100800 */
[----:B--2---:R-:W-:-:S03]  /*e02a0*/  LOP3.LUT R4, R38, 0xffff, RZ, 0xc0, !PT ;  /* 0x0000ffff26047812 */ /* 0x004fc600078ec0ff */
[----:B------:R-:W2:Y:S01]  /*e02b0*/  LDL.LU R38, [R1+0x57c] ;  /* 0x00057c0001267983 */ /* 0x000ea20000300800 */
[----:B-1----:R-:W-:-:S03]  /*e02c0*/  PRMT R5, R16, 0x4210, R3 ;  /* 0x0000421010057816 */ /* 0x002fc60000000003 */
[----:B------:R-:W2:Y:S01]  /*e02d0*/  LDL.LU R60, [R1+0x5814] ;  /* 0x00581400013c7983 */ /* 0x000ea20000300800 */
[----:B------:R-:W-:-:S03]  /*e02e0*/  PRMT R3, R48, 0x5210, R4 ;  /* 0x0000521030037816 */ /* 0x000fc60000000004 */
[----:B------:R0:W-:Y:S04]  /*e02f0*/  STL [R1+0x118], R5 ;  /* 0x0001180501007387 */ /* 0x0001e80000100800 */
[----:B------:R-:W-:Y:S04]  /*e0300*/  STL [R1+0x18], R6 ;  /* 0x0000180601007387 */ /* 0x000fe80000100800 */
[----:B------:R-:W3:Y:S01]  /*e0310*/  LDL.LU R48, [R1+0x5810] ;  /* 0x0058100001307983 */ /* 0x000ee20000300800 */
[----:B0-----:R-:W-:Y:S02]  /*e0320*/  PRMT R5, R36, 0x4210, R4 ;  /* 0x0000421024057816 */ /* 0x001fe40000000004 */
[----:B------:R-:W-:-:S03]  /*e0330*/  LOP3.LUT R9, R41, 0xffff, RZ, 0xc0, !PT ;  /* 0x0000ffff29097812 */ /* 0x000fc600078ec0ff */
[----:B------:R-:W-:Y:S04]  /*e0340*/  STL [R1+0x100], R5 ;  /* 0x0001000501007387 */ /* 0x000fe80000100800 */
[----:B------:R-:W2:Y:S04]  /*e0350*/  LDL.LU R16, [R1+0x545c] ;  /* 0x00545c0001107983 */ /* 0x000ea80000300800 */
[----:B------:R0:W-:Y:S04]  /*e0360*/  STL [R1], R3 ;  /* 0x0000000301007387 */ /* 0x0001e80000100800 */
[----:B------:R-:W2:Y:S01]  /*e0370*/  LDL.LU R41, [R1+0x52f8] ;  /* 0x0052f80001297983 */ /* 0x000ea20000300800 */
[----:B------:R-:W-:-:S03]  /*e0380*/  LOP3.LUT R10, R39, 0xffff, RZ, 0xc0, !PT ;  /* 0x0000ffff270a7812 */ /* 0x000fc600078ec0ff */
[----:B------:R-:W2:Y:S04]  /*e0390*/  LDL.LU R31, [R1+0x53c8] ;  /* 0x0053c800011f7983 */ /* 0x000ea80000300800 */
[----:B------:R-:W2:Y:S01]  /*e03a0*/  LDL.LU R39, [R1+0x5468] ;  /* 0x0054680001277983 */ /* 0x000ea20000300800 */
[----:B------:R-:W-:Y:S02]  /*e03b0*/  LOP3.LUT R8, R43, 0xffff, RZ, 0xc0, !PT ;  /* 0x0000ffff2b087812 */ /* 0x000fe400078ec0ff */
[----:B0-----:R-:W-:Y:S02]  /*e03c0*/  PRMT R3, R10, 0x3340, R0 ;  /* 0x000033400a037816 */ /* 0x001fe40000000000 */
[----:B------:R-:W-:-:S04]  /*e03d0*/  PRMT R4, R9, 0x3340, R8 ;  /* 0x0000334009047816 */ /* 0x000fc80000000008 */
[----:B------:R-:W-:Y:S02]  /*e03e0*/  PRMT R5, R4, 0x5410, R3 ;  /* 0x0000541004057816 */ /* 0x000fe40000000003 */
[----:B------:R-:W-:Y:S02]  /*e03f0*/  SHF.R.U32.HI R4, RZ, 0x8, R9 ;  /* 0x00000008ff047819 */ /* 0x000fe40000011609 */
[----:B------:R-:W-:Y:S02]  /*e0400*/  SHF.R.U32.HI R3, RZ, 0x8, R8 ;  /* 0x00000008ff037819 */ /* 0x000fe40000011608 */
[----:B------:R-:W-:Y:S02]  /*e0410*/  LOP3.LUT R4, R4, 0xffff, RZ, 0xc0, !PT ;  /* 0x0000ffff04047812 */ /* 0x000fe400078ec0ff */
[----:B------:R-:W-:Y:S01]  /*e0420*/  LOP3.LUT R3, R3, 0xffff, RZ, 0xc0, !PT ;  /* 0x0000ffff03037812 */ /* 0x000fe200078ec0ff */
[----:B------:R-:W-:Y:S04]  /*e0430*/  STL [R1+0x86c], R5 ;  /* 0x00086c0501007387 */ /* 0x000fe80000100800 */
[----:B------:R-:W2:Y:S04]  /*e0440*/  LDL.LU R43, [R1+0x531c] ;  /* 0x00531c00012b7983 */ /* 0x000ea80000300800 */
[----:B------:R-:W2:Y:S01]  /*e0450*/  LDL.LU R36, [R1+0x5408] ;  /* 0x0054080001247983 */ /* 0x000ea20000300800 */
[----:B----4-:R-:W-:-:S02]  /*e0460*/  LOP3.LUT R40, R40, 0xffff, RZ, 0xc0, !PT ;  /* 0x0000ffff28287812 */ /* 0x010fc400078ec0ff */
[----:B---3--:R-:W-:Y:S02]  /*e0470*/  LOP3.LUT R8, R48, 0xffff, RZ, 0xc0, !PT ;  /* 0x0000ffff30087812 */ /* 0x008fe400078ec0ff */
[----:B------:R-:W-:Y:S02]  /*e0480*/  PRMT R48, R4, 0x3340, R3 ;  /* 0x0000334004307816 */ /* 0x000fe40000000003 */
[--C-:B------:R-:W-:Y:S02]  /*e0490*/  PRMT R3, R17, 0x4210, R8.reuse ;  /* 0x0000421011037816 */ /* 0x100fe40000000008 */
[----:B------:R-:W-:Y:S01]  /*e04a0*/  PRMT R4, R52, 0x5210, R8 ;  /* 0x0000521034047816 */ /* 0x000fe20000000008 */
[----:B------:R-:W-:Y:S04]  /*e04b0*/  STL [R1+0x5704], R48 ;  /* 0x0057043001007387 */ /* 0x000fe80000100800 */
[----:B------:R-:W3:Y:S04]  /*e04c0*/  LDL.LU R52, [R1+0x580c] ;  /* 0x00580c0001347983 */ /* 0x000ee80000300800 */
[----:B------:R0:W-:Y:S04]  /*e04d0*/  STL [R1+0x104], R3 ;  /* 0x0001040301007387 */ /* 0x0001e80000100800 */
[----:B------:R1:W-:Y:S01]  /*e04e0*/  STL [R1+0x4], R4 ;  /* 0x0000040401007387 */ /* 0x0003e20000100800 */
[----:B0-----:R-:W-:-:S04]  /*e04f0*/  LOP3.LUT R3, R35, 0xffff, RZ, 0xc0, !PT ;  /* 0x0000ffff23037812 */ /* 0x001fc800078ec0ff */
[--C-:B------:R-:W-:Y:S02]  /*e0500*/  PRMT R5, R37, 0x4210, R3.reuse ;  /* 0x0000421025057816 */ /* 0x100fe40000000003 */
[----:B-1----:R-:W-:Y:S02]  /*e0510*/  PRMT R4, R56, 0x5210, R3 ;  /* 0x0000521038047816 */ /* 0x002fe40000000003 */
[----:B------:R-:W4:Y:S01]  /*e0520*/  LDL.LU R56, [R1+0x5808] ;  /* 0x0058080001387983 */ /* 0x000f220000300800 */
[----:B--2---:R-:W-:-:S03]  /*e0530*/  PRMT R3, R38, 0x4210, R40 ;  /* 0x0000421026037816 */ /* 0x004fc60000000028 */
[----:B------:R-:W-:Y:S01]  /*e0540*/  STL [R1+0x108], R5 ;  /* 0x0001080501007387 */ /* 0x000fe20000100800 */
[----:B------:R-:W-:-:S03]  /*e0550*/  PRMT R40, R44, 0x5210, R40 ;  /* 0x000052102c287816 */ /* 0x000fc60000000028 */
[----:B------:R-:W2:Y:S04]  /*e0560*/  LDL.LU R37, [R1+0x5488] ;  /* 0x0054880001257983 */ /* 0x000ea80000300800 */
[----:B------:R-:W-:Y:S04]  /*e0570*/  STL [R1+0x8], R4 ;  /* 0x0000080401007387 */ /* 0x000fe80000100800 */
[----:B------:R-:W3:Y:S04]  /*e0580*/  LDL.LU R18, [R1+0x533c] ;  /* 0x00533c0001127983 */ /* 0x000ee80000300800 */
[----:B------:R-:W4:Y:S04]  /*e0590*/  LDL.LU R17, [R1+0x5428] ;  /* 0x0054280001117983 */ /* 0x000f280000300800 */
[----:B------:R-:W-:Y:S01]  /*e05a0*/  STL [R1+0xf0], R3 ;  /* 0x0000f00301007387 */ /* 0x000fe20000100800 */
[----:B------:R-:W-:-:S03]  /*e05b0*/  LOP3.LUT R48, R16, 0xffff, RZ, 0xc0, !PT ;  /* 0x0000ffff10307812 */ /* 0x000fc600078ec0ff */
[----:B------:R-:W4:Y:S04]  /*e05c0*/  LDL.LU R44, [R1+0x5804] ;  /* 0x00580400012c7983 */ /* 0x000f280000300800 */
[----:B------:R-:W4:Y:S04]  /*e05d0*/  LDL.LU R38, [R1+0x5478] ;  /* 0x0054780001267983 */ /* 0x000f280000300800 */
[----:B------:R0:W-:Y:S04]  /*e05e0*/  STL [R1+0x5708], R40 ;  /* 0x0057082801007387 */ /* 0x0001e80000100800 */
[----:B------:R-:W4:Y:S01]  /*e05f0*/  LDL.LU R16, [R1+0x5334] ;  /* 0x0053340001107983 */ /* 0x000f220000300800 */
[----:B0-----:R-:W-:-:S03]  /*e0600*/  LOP3.LUT R40, R41, 0xffff, RZ, 0xc0, !PT ;  /* 0x0000ffff29287812 */ /* 0x001fc600078ec0ff */
[----:B------:R-:W4:Y:S01]  /*e0610*/  LDL.LU R41, [R1+0x5418] ;  /* 0x0054180001297983 */ /* 0x000f220000300800 */
[----:B------:R-:W-:Y:S02]  /*e0620*/  LOP3.LUT R15, R39, 0xffff, RZ, 0xc0, !PT ;  /* 0x0000ffff270f7812 */ /* 0x000fe400078ec0ff */
[----:B------:R-:W-:Y:S01]  /*e0630*/  LOP3.LUT R47, R31, 0xffff, RZ, 0xc0, !PT ;  /* 0x0000ffff1f2f7812 */ /* 0x000fe200078ec0ff */
[----:B------:R-:W4:Y:S04]  /*e0640*/  LDL.LU R39, [R1+0x5474] ;  /* 0x0054740001277983 */ /* 0x000f280000300800 */
[----:B------:R-:W4:Y:S04]  /*e0650*/  LDL.LU R31, [R1+0x5328] ;  /* 0x00532800011f7983 */ /* 0x000f280000300800 */
[----:B------:R-:W4:Y:S04]  /*e0660*/  LDL.LU R35, [R1+0x5410] ;  /* 0x0054100001237983 */ /* 0x000f280000300800 */
[----:B------:R-:W4:Y:S01]  /*e0670*/  LDL.LU R22, [R1+0x5248] ;  /* 0x0052480001167983 */ /* 0x000f220000300800 */
[----:B------:R-:W-:-:S02]  /*e0680*/  PRMT R3, R40, 0x3340, R0 ;  /* 0x0000334028037816 */ /* 0x000fc40000000000 */
[----:B------:R-:W-:Y:S01]  /*e0690*/  PRMT R4, R48, 0x3340, R47 ;  /* 0x0000334030047816 */ /* 0x000fe2000000002f */
[----:B------:R-:W-:Y:S01]  /*e06a0*/  STL [R1+0x57d4], R40 ;  /* 0x0057d42801007387 */ /* 0x000fe20000100800 */
[----:B------:R-:W-:Y:S02]  /*e06b0*/  LOP3.LUT R13, R43, 0xffff, RZ, 0xc0, !PT ;  /* 0x0000ffff2b0d7812 */ /* 0x000fe400078ec0ff */
[----:B------:R-:W-:Y:S01]  /*e06c0*/  PRMT R3, R4, 0x5410, R3 ;  /* 0x0000541004037816 */ /* 0x000fe20000000003 */
[----:B------:R-:W-:Y:S01]  /*e06d0*/  STL [R1+0x57dc], R48 ;  /* 0x0057dc3001007387 */ /* 0x000fe20000100800 */
[----:B------:R-:W-:-:S03]  /*e06e0*/  LOP3.LUT R14, R36, 0xffff, RZ, 0xc0, !PT ;  /* 0x0000ffff240e7812 */ /* 0x000fc600078ec0ff */
[----:B------:R-:W-:Y:S04]  /*e06f0*/  STL [R1+0x57d8], R47 ;  /* 0x0057d82f01007387 */ /* 0x000fe80000100800 */
[----:B------:R-:W4:Y:S01]  /*e0700*/  LDL.LU R43, [R1+0x5198] ;  /* 0x00519800012b7983 */ /* 0x000f220000300800 */
[----:B------:R-:W-:-:S03]  /*e0710*/  PRMT R4, R15, 0x3340, R14 ;  /* 0x000033400f047816 */ /* 0x000fc6000000000e */
[----:B------:R-:W4:Y:S04]  /*e0720*/  LDL.LU R21, [R1+0x5484] ;  /* 0x0054840001157983 */ /* 0x000f280000300800 */
[----:B------:R-:W4:Y:S04]  /*e0730*/  LDL.LU R20, [R1+0x5338] ;  /* 0x0053380001147983 */ /* 0x000f280000300800 */
[----:B------:R0:W-:Y:S04]  /*e0740*/  STL [R1+0x1dd8], R3 ;  /* 0x001dd80301007387 */ /* 0x0001e80000100800 */
[----:B------:R-:W4:Y:S01]  /*e0750*/  LDL.LU R36, [R1+0x5424] ;  /* 0x0054240001247983 */ /* 0x000f220000300800 */
[----:B0-----:R-:W-:-:S04]  /*e0760*/  PRMT R3, R13, 0x3340, R0 ;  /* 0x000033400d037816 */ /* 0x001fc80000000000 */
[----:B------:R-:W-:Y:S02]  /*e0770*/  PRMT R3, R4, 0x5410, R3 ;  /* 0x0000541004037816 */ /* 0x000fe40000000003 */
[----:B--2---:R-:W-:Y:S02]  /*e0780*/  LOP3.LUT R12, R37, 0xffff, RZ, 0xc0, !PT ;  /* 0x0000ffff250c7812 */ /* 0x004fe400078ec0ff */
[----:B------:R-:W2:Y:S01]  /*e0790*/  LDL.LU R37, [R1+0x5480] ;  /* 0x0054800001257983 */ /* 0x000ea20000300800 */
[----:B---3--:R-:W-:Y:S02]  /*e07a0*/  LOP3.LUT R9, R18, 0xffff, RZ, 0xc0, !PT ;  /* 0x0000ffff12097812 */ /* 0x008fe400078ec0ff */
[----:B----4-:R-:W-:-:S04]  /*e07b0*/  LOP3.LUT R11, R17, 0xffff, RZ, 0xc0, !PT ;  /* 0x0000ffff110b7812 */ /* 0x010fc800078ec0ff */
[----:B------:R-:W-:Y:S02]  /*e07c0*/  PRMT R4, R12, 0x3340, R11 ;  /* 0x000033400c047816 */ /* 0x000fe4000000000b */
[----:B------:R-:W-:Y:S02]  /*e07d0*/  LOP3.LUT R18, R38, 0xffff, RZ, 0xc0, !PT ;  /* 0x0000ffff26127812 */ /* 0x000fe400078ec0ff */
[----:B------:R-:W3:Y:S04]  /*e07e0*/  LDL.LU R38, [R1+0x542c] ;  /* 0x00542c0001267983 */ /* 0x000ee80000300800 */
[----:B------:R0:W-:Y:S01]  /*e07f0*/  STL [R1+0x1da8], R3 ;  /* 0x001da80301007387 */ /* 0x0001e20000100800 */
[----:B------:R-:W-:Y:S02]  /*e0800*/  LOP3.LUT R16, R16, 0xffff, RZ, 0xc0, !PT ;  /* 0x0000ffff10107812 */ /* 0x000fe400078ec0ff */
[----:B0-----:R-:W-:-:S02]  /*e0810*/  PRMT R3, R9, 0x3340, R0 ;  /* 0x0000334009037816 */ /* 0x001fc40000000000 */
[----:B------:R-:W-:Y:S02]  /*e0820*/  LOP3.LUT R17, R41, 0xffff, RZ, 0xc0, !PT ;  /* 0x0000ffff29117812 */ /* 0x000fe400078ec0ff */
[----:B------:R-:W-:Y:S02]  /*e0830*/  PRMT R5, R4, 0x5410, R3 ;  /* 0x0000541004057816 */ /* 0x000fe40000000003 */
[----:B------:R-:W-:Y:S02]  /*e0840*/  PRMT R3, R16, 0x3340, R0 ;  /* 0x0000334010037816 */ /* 0x000fe40000000000 */
[----:B------:R-:W-:Y:S01]  /*e0850*/  PRMT R4, R18, 0x3340, R17 ;  /* 0x0000334012047816 */ /* 0x000fe20000000011 */
[----:B------:R0:W-:Y:S03]  /*e0860*/  STL [R1+0x8fc], R5 ;  /* 0x0008fc0501007387 */ /* 0x0001e60000100800 */
[----:B------:R-:W-:Y:S01]  /*e0870*/  PRMT R4, R4, 0x5410, R3 ;  /* 0x0000541004047816 */ /* 0x000fe20000000003 */
[----:B------:R-:W4:Y:S01]  /*e0880*/  LDL.LU R19, [R1+0x547c] ;  /* 0x00547c0001137983 */ /* 0x000f220000300800 */
[----:B------:R-:W-:-:S03]  /*e0890*/  LOP3.LUT R50, R44, 0xffff, RZ, 0xc0, !PT ;  /* 0x0000ffff2c327812 */ /* 0x000fc600078ec0ff */
[----:B------:R-:W4:Y:S01]  /*e08a0*/  LDL.LU R41, [R1+0x5330] ;  /* 0x0053300001297983 */ /* 0x000f220000300800 */
[----:B0-----:R-:W-:-:S03]  /*e08b0*/  LOP3.LUT R5, R22, 0xffff, RZ, 0xc0, !PT ;  /* 0x0000ffff16057812 */ /* 0x001fc600078ec0ff */
[----:B------:R0:W-:Y:S04]  /*e08c0*/  STL [R1+0x1dac], R4 ;  /* 0x001dac0401007387 */ /* 0x0001e80000100800 */
[----:B------:R-:W-:Y:S04]  /*e08d0*/  STL [R1+0x1c8], R5 ;  /* 0x0001c80501007387 */ /* 0x000fe80000100800 */
[----:B------:R-:W2:Y:S01]  /*e08e0*/  LDL.LU R44, [R1+0x5800] ;  /* 0x00580000012c7983 */ /* 0x000ea20000300800 */
[----:B------:R-:W-:Y:S02]  /*e08f0*/  LOP3.LUT R39, R39, 0xffff, RZ, 0xc0, !PT ;  /* 0x0000ffff27277812 */ /* 0x000fe400078ec0ff */
[----:B------:R-:W-:-:S02]  /*e0900*/  LOP3.LUT R31, R31, 0xffff, RZ, 0xc0, !PT ;  /* 0x0000ffff1f1f7812 */ /* 0x000fc400078ec0ff */
[----:B------:R-:W-:Y:S02]  /*e0910*/  LOP3.LUT R35, R35, 0xffff, RZ, 0xc0, !PT ;  /* 0x0000ffff23237812 */ /* 0x000fe400078ec0ff */
[--C-:B------:R-:W-:Y:S02]  /*e0920*/  PRMT R3, R31, 0x3340, R0.reuse ;  /* 0x000033401f037816 */ /* 0x100fe40000000000 */
[----:B0-----:R-:W-:Y:S02]  /*e0930*/  PRMT R4, R39, 0x3340, R35 ;  /* 0x0000334027047816 */ /* 0x001fe40000000023 */
[----:B------:R-:W-:Y:S02]  /*e0940*/  LOP3.LUT R43, R43, 0xffff, RZ, 0xc0, !PT ;  /* 0x0000ffff2b2b7812 */ /* 0x000fe400078ec0ff */
[----:B------:R-:W-:Y:S02]  /*e0950*/  PRMT R6, R4, 0x5410, R3 ;  /* 0x0000541004067816 */ /* 0x000fe40000000003 */
[----:B------:R-:W-:-:S02]  /*e0960*/  PRMT R3, R43, 0x3340, R0 ;  /* 0x000033402b037816 */ /* 0x000fc40000000000 */
[----:B------:R-:W-:Y:S01]  /*e0970*/  PRMT R4, R5, 0x3340, R50 ;  /* 0x0000334005047816 */ /* 0x000fe20000000032 */
[----:B------:R-:W-:Y:S03]  /*e0980*/  STL [R1+0x1db8], R6 ;  /* 0x001db80601007387 */ /* 0x000fe60000100800 */
[----:B------:R-:W-:Y:S01]  /*e0990*/  PRMT R3, R4, 0x5410, R3 ;  /* 0x0000541004037816 */ /* 0x000fe20000000003 */
[----:B------:R-:W4:Y:S01]  /*e09a0*/  LDL.LU R22, [R1+0x54fc] ;  /* 0x0054fc0001167983 */ /* 0x000f220000300800 */
[----:B------:R-:W-:-:S03]  /*e09b0*/  LOP3.LUT R48, R21, 0xffff, RZ, 0xc0, !PT ;  /* 0x0000ffff15307812 */ /* 0x000fc600078ec0ff */
[----:B------:R0:W-:Y:S04]  /*e09c0*/  STL [R1+0x1dbc], R3 ;  /* 0x001dbc0301007387 */ /* 0x0001e80000100800 */
[----:B------:R-:W4:Y:S01]  /*e09d0*/  LDL.LU R21, [R1+0x72c] ;  /* 0x00072c0001157983 */ /* 0x000f220000300800 */
[----:B--2---:R-:W-:-:S03]  /*e09e0*/  LOP3.LUT R51, R44, 0xffff, RZ, 0xc0, !PT ;  /* 0x0000ffff2c337812 */ /* 0x004fc600078ec0ff */
[----:B------:R-:W2:Y:S01]  /*e09f0*/  LDL.LU R44, [R1+0x57fc] ;  /* 0x0057fc00012c7983 */ /* 0x000ea20000300800 */
[----:B------:R-:W-:Y:S02]  /*e0a00*/  LOP3.LUT R40, R20, 0xffff, RZ, 0xc0, !PT ;  /* 0x0000ffff14287812 */ /* 0x000fe400078ec0ff */
[----:B------:R-:W-:Y:S02]  /*e0a10*/  LOP3.LUT R47, R36, 0xffff, RZ, 0xc0, !PT ;  /* 0x0000ffff242f7812 */ /* 0x000fe400078ec0ff */
[----:B0-----:R-:W-:Y:S01]  /*e0a20*/  PRMT R3, R40, 0x3340, R0 ;  /* 0x0000334028037816 */ /* 0x001fe20000000000 */
[----:B------:R-:W4:Y:S01]  /*e0a30*/  LDL.LU R36, [R1+0x1f84] ;  /* 0x001f840001247983 */ /* 0x000f220000300800 */
[----:B------:R-:W-:Y:S02]  /*e0a40*/  PRMT R4, R48, 0x3340, R47 ;  /* 0x0000334030047816 */ /* 0x000fe4000000002f */
[----:B------:R-:W-:Y:S02]  /*e0a50*/  LOP3.LUT R57, R37, 0xffff, RZ, 0xc0, !PT ;  /* 0x0000ffff25397812 */ /* 0x000fe400078ec0ff */
[----:B------:R-:W-:Y:S01]  /*e0a60*/  PRMT R4, R4, 0x5410, R3 ;  /* 0x0000541004047816 */ /* 0x000fe20000000003 */
[----:B------:R-:W4:Y:S01]  /*e0a70*/  LDL.LU R37, [R1+0x1f80] ;  /* 0x001f800001257983 */ /* 0x000f220000300800 */
[----:B---3--:R-:W-:-:S03]  /*e0a80*/  LOP3.LUT R53, R38, 0xffff, RZ, 0xc0, !PT ;  /* 0x0000ffff26357812 */ /* 0x008fc600078ec0ff */
[----:B------:R-:W3:Y:S04]  /*e0a90*/  LDL.LU R20, [R1+0x6ec] ;  /* 0x0006ec0001147983 */ /* 0x000ee80000300800 */
[----:B------:R-:W3:Y:S04]  /*e0aa0*/  LDL.LU R38, [R1+0x6bc] ;  /* 0x0006bc0001267983 */ /* 0x000ee80000300800 */
[----:B------:R0:W-:Y:S01]  /*e0ab0*/  STL [R1+0x1dc8], R4 ;  /* 0x001dc80401007387 */ /* 0x0001e20000100800 */
[----:B--2---:R-:W-:-:S03]  /*e0ac0*/  LOP3.LUT R6, R44, 0xffff, RZ, 0xc0, !PT ;  /* 0x0000ffff2c067812 */ /* 0x004fc600078ec0ff */
[----:B------:R-:W2:Y:S01]  /*e0ad0*/  LDL.LU R44, [R1+0x57f8] ;  /* 0x0057f800012c7983 */ /* 0x000ea20000300800 */
[----:B------:R-:W-:Y:S02]  /*e0ae0*/  PRMT R3, R51, 0x3340, R0 ;  /* 0x0000334033037816 */ /* 0x000fe40000000000 */
[----:B0-----:R-:W-:Y:S02]  /*e0af0*/  PRMT R4, R57, 0x3340, R53 ;  /* 0x0000334039047816 */ /* 0x001fe40000000035 */
[----:B----4-:R-:W-:Y:S02]  /*e0b00*/  LOP3.LUT R7, R41, 0xffff, RZ, 0xc0, !PT ;  /* 0x0000ffff29077812 */ /* 0x010fe400078ec0ff */
[----:B------:R-:W-:Y:S02]  /*e0b10*/  PRMT R3, R4, 0x5410, R3 ;  /* 0x0000541004037816 */ /* 0x000fe40000000003 */
[----:B------:R-:W-:Y:S01]  /*e0b20*/  LOP3.LUT R5, R19, 0xffff, RZ, 0xc0, !PT ;  /* 0x0000ffff13057812 */ /* 0x000fe200078ec0ff */
[----:B------:R-:W-:Y:S01]  /*e0b30*/  STL [R1+0x330], R7 ;  /* 0x0003300701007387 */ /* 0x000fe20000100800 */
[----:B------:R-:W-:-:S02]  /*e0b40*/  SHF.R.U32.HI R8, RZ, 0x8, R10 ;  /* 0x00000008ff087819 */ /* 0x000fc4000001160a */
[----:B------:R-:W-:Y:S01]  /*e0b50*/  PRMT R4, R5, 0x3340, R6 ;  /* 0x0000334005047816 */ /* 0x000fe20000000006 */
[----:B------:R0:W-:Y:S01]  /*e0b60*/  STL [R1+0x1dcc], R3 ;  /* 0x001dcc0301007387 */ /* 0x0001e20000100800 */
[----:B------:R-:W-:Y:S02]  /*e0b70*/  SHF.R.U32.HI R10, RZ, 0x8, R49 ;  /* 0x00000008ff0a7819 */ /* 0x000fe40000011631 */
[----:B------:R-:W-:Y:S01]  /*e0b80*/  SHF.R.U32.HI R19, RZ, 0x8, R46 ;  /* 0x00000008ff137819 */ /* 0x000fe2000001162e */
[----:B------:R1:W-:Y:S01]  /*e0b90*/  STL [R1+0x57c], R6 ;  /* 0x00057c0601007387 */ /* 0x0003e20000100800 */
[----:B------:R-:W-:Y:S02]  /*e0ba0*/  LOP3.LUT R8, R8, 0xffff, RZ, 0xc0, !PT ;  /* 0x0000ffff08087812 */ /* 0x000fe400078ec0ff */
[----:B0-----:R-:W-:-:S04]  /*e0bb0*/  PRMT R3, R7, 0x3340, R0 ;  /* 0x0000334007037816 */ /* 0x001fc80000000000 */
[----:B-1----:R-:W-:Y:S02]  /*e0bc0*/  PRMT R6, R4, 0x5410, R3 ;  /* 0x0000541004067816 */ /* 0x002fe40000000003 */
[----:B------:R-:W-:Y:S02]  /*e0bd0*/  LOP3.LUT R3, R10, 0xffff, RZ, 0xc0, !PT ;  /* 0x0000ffff0a037812 */ /* 0x000fe400078ec0ff */
[----:B------:R-:W-:Y:S02]  /*e0be0*/  LOP3.LUT R4, R19, 0xffff, RZ, 0xc0, !PT ;  /* 0x0000ffff13047812 */ /* 0x000fe400078ec0ff */
[--C-:B------:R-:W-:Y:S02]  /*e0bf0*/  PRMT R49, R8, 0x3340, R0.reuse ;  /* 0x0000334008317816 */ /* 0x100fe40000000000 */
[----:B------:R-:W-:Y:S01]  /*e0c00*/  PRMT R46, R4, 0x3340, R0 ;  /* 0x00003340042e7816 */ /* 0x000fe20000000000 */
[----:B------:R-:W-:Y:S04]  /*e0c10*/  STL [R1+0x1ddc], R6 ;  /* 0x001ddc0601007387 */ /* 0x000fe80000100800 */
[----:B------:R-:W-:Y:S01]  /*e0c20*/  STL [R1+0x570c], R49 ;  /* 0x00570c3101007387 */ /* 0x000fe20000100800 */
[----:B--2---:R-:W-:-:S02]  /*e0c30*/  LOP3.LUT R41, R44, 0xffff, RZ, 0xc0, !PT ;  /* 0x0000ffff2c297812 */ /* 0x004fc400078ec0ff */
[----:B------:R-:W-:Y:S02]  /*e0c40*/  PRMT R44, R3, 0x3340, R0 ;  /* 0x00003340032c7816 */ /* 0x000fe40000000000 */
[--C-:B------:R-:W-:Y:S02]  /*e0c50*/  PRMT R3, R21, 0x4210, R41.reuse ;  /* 0x0000421015037816 */ /* 0x100fe40000000029 */
[----:B------:R-:W-:Y:S01]  /*e0c60*/  PRMT R41, R2, 0x5210, R41 ;  /* 0x0000521002297816 */ /* 0x000fe20000000029 */
[----:B------:R-:W-:Y:S04]  /*e0c70*/  STL [R1+0x5710], R44 ;  /* 0x0057102c01007387 */ /* 0x000fe80000100800 */
[----:B------:R-:W-:Y:S04]  /*e0c80*/  STL [R1+0x5714], R46 ;  /* 0x0057142e01007387 */ /* 0x000fe80000100800 */
[----:B------:R-:W2:Y:S01]  /*e0c90*/  LDL.LU R2, [R1+0x57f4] ;  /* 0x0057f40001027983 */ /* 0x000ea20000300800 */
[----:B------:R-:W-:-:S03]  /*e0ca0*/  LOP3.LUT R42, R22, 0xffff, RZ, 0xc0, !PT ;  /* 0x0000ffff162a7812 */ /* 0x000fc600078ec0ff */
[----:B------:R3:W-:Y:S01]  /*e0cb0*/  STL [R1+0xf4], R3 ;  /* 0x0000f40301007387 */ /* 0x0007e20000100800 */
[----:B------:R-:W-:-:S03]  /*e0cc0*/  LOP3.LUT R36, R36, 0xffff, RZ, 0xc0, !PT ;  /* 0x0000ffff24247812 */ /* 0x000fc600078ec0ff */
[----:B------:R-:W-:Y:S01]  /*e0cd0*/  STL [R1+0x5718], R41 ;  /* 0x0057182901007387 */ /* 0x000fe20000100800 */
[--C-:B---3--:R-:W-:Y:S02]  /*e0ce0*/  PRMT R3, R20, 0x4210, R42.reuse ;  /* 0x0000421014037816 */ /* 0x108fe4000000002a */
[----:B------:R-:W-:Y:S02]  /*e0cf0*/  PRMT R42, R54, 0x5210, R42 ;  /* 0x00005210362a7816 */ /* 0x000fe4000000002a */
[----:B------:R-:W3:Y:S01]  /*e0d00*/  LDL.LU R54, [R1+0x57f0] ;  /* 0x0057f00001367983 */ /* 0x000ee20000300800 */
[----:B------:R-:W-:-:S03]  /*e0d10*/  LOP3.LUT R37, R37, 0xffff, RZ, 0xc0, !PT ;  /* 0x0000ffff25257812 */ /* 0x000fc600078ec0ff */
[----:B------:R0:W-:Y:S04]  /*e0d20*/  STL [R1+0xf8], R3 ;  /* 0x0000f80301007387 */ /* 0x0001e80000100800 */
[----:B------:R-:W-:Y:S01]  /*e0d30*/  STL [R1+0x571c], R42 ;  /* 0x00571c2a01007387 */ /* 0x000fe20000100800 */
[--C-:B0-----:R-:W-:Y:S02]  /*e0d40*/  PRMT R3, R38, 0x4210, R36.reuse ;  /* 0x0000421026037816 */ /* 0x101fe40000000024 */
[----:B------:R-:W-:Y:S02]  /*e0d50*/  PRMT R36, R55, 0x5210, R36 ;  /* 0x0000521037247816 */ /* 0x000fe40000000024 */
[----:B------:R-:W4:Y:S04]  /*e0d60*/  LDL.LU R55, [R1+0x57ec] ;  /* 0x0057ec0001377983 */ /* 0x000f280000300800 */
[----:B------:R2:W-:Y:S04]  /*e0d70*/  STL [R1+0xa0], R3 ;  /* 0x0000a00301007387 */ /* 0x0005e80000100800 */
[----:B------:R-:W-:Y:S01]  /*e0d80*/  STL [R1+0x5720], R36 ;  /* 0x0057202401007387 */ /* 0x000fe20000100800 */
[----:B--2---:R-:W-:-:S03]  /*e0d90*/  PRMT R3, R2, 0x4210, R37 ;  /* 0x0000421002037816 */ /* 0x004fc60000000025 */
[----:B------:R-:W2:Y:S01]  /*e0da0*/  LDL.LU R2, [R1+0x57e8] ;  /* 0x0057e80001027983 */ /* 0x000ea20000300800 */
[----:B------:R-:W-:Y:S02]  /*e0db0*/  PRMT R37, R61, 0x5210, R37 ;  /* 0x000052103d257816 */ /* 0x000fe40000000025 */
[----:B------:R-:W-:-:S03]  /*e0dc0*/  SHF.R.U32.HI R4, RZ, 0x8, R12 ;  /* 0x00000008ff047819 */ /* 0x000fc6000001160c */
[----:B------:R-:W-:Y:S01]  /*e0dd0*/  STL [R1+0x5724], R37 ;  /* 0x0057242501007387 */ /* 0x000fe20000100800 */
[----:B------:R-:W-:-:S03]  /*e0de0*/  SHF.R.U32.HI R8, RZ, 0x8, R9 ;  /* 0x00000008ff087819 */ /* 0x000fc60000011609 */
[----:B------:R0:W-:Y:S01]  /*e0df0*/  STL [R1+0xa4], R3 ;  /* 0x0000a40301007387 */ /* 0x0001e20000100800 */
[----:B------:R-:W-:Y:S02]  /*e0e00*/  SHF.R.U32.HI R9, RZ, 0x8, R60 ;  /* 0x00000008ff097819 */ /* 0x000fe4000001163c */
[----:B------:R-:W-:Y:S01]  /*e0e10*/  LOP3.LUT R4, R4, 0xffff, RZ, 0xc0, !PT ;  /* 0x0000ffff04047812 */ /* 0x000fe200078ec0ff */
[----:B------:R-:W4:Y:S01]  /*e0e20*/  LDL.LU R33, [R1+0x51a0] ;  /* 0x0051a00001217983 */ /* 0x000f220000300800 */
[----:B------:R-:W-:Y:S02]  /*e0e30*/  LOP3.LUT R8, R8, 0xffff, RZ, 0xc0, !PT ;  /* 0x0000ffff08087812 */ /* 0x000fe400078ec0ff */
[----:B0-----:R-:W-:Y:S01]  /*e0e40*/  SHF.R.U32.HI R3, RZ, 0x8, R11 ;  /* 0x00000008ff037819 */ /* 0x001fe2000001160b */
[----:B------:R-:W4:Y:S01]  /*e0e50*/  LDL.LU R30, [R1+0x5174] ;  /* 0x00517400011e7983 */ /* 0x000f220000300800 */
[----:B------:R-:W-:Y:S02]  /*e0e60*/  LOP3.LUT R9, R9, 0xffff, RZ, 0xc0, !PT ;  /* 0x0000ffff09097812 */ /* 0x000fe400078ec0ff */
[----:B------:R-:W-:Y:S01]  /*e0e70*/  LOP3.LUT R3, R3, 0xffff, RZ, 0xc0, !PT ;  /* 0x0000ffff03037812 */ /* 0x000fe200078ec0ff */
[----:B------:R-:W4:Y:S01]  /*e0e80*/  LDL.LU R29, [R1+0x6ac] ;  /* 0x0006ac00011d7983 */ /* 0x000f220000300800 */
[----:B------:R-:W-:-:S02]  /*e0e90*/  PRMT R60, R9, 0x3340, R0 ;  /* 0x00003340093c7816 */ /* 0x000fc40000000000 */
[----:B------:R-:W-:Y:S01]  /*e0ea0*/  PRMT R61, R4, 0x3340, R3 ;  /* 0x00003340043d7816 */ /* 0x000fe20000000003 */
[----:B------:R-:W4:Y:S04]  /*e0eb0*/  LDL.LU R23, [R1+0x20c] ;  /* 0x00020c0001177983 */ /* 0x000f280000300800 */
[----:B------:R-:W-:Y:S01]  /*e0ec0*/  STL [R1+0x5728], R61 ;  /* 0x0057283d01007387 */ /* 0x000fe20000100800 */
[----:B--2---:R-:W-:Y:S02]  /*e0ed0*/  LOP3.LUT R38, R2, 0xffff, RZ, 0xc0, !PT ;  /* 0x0000ffff02267812 */ /* 0x004fe400078ec0ff */
[----:B------:R-:W-:-:S05]  /*e0ee0*/  PRMT R2, R8, 0x3340, R0 ;  /* 0x0000334008027816 */ /* 0x000fca0000000000 */
[----:B------:R3:W-:Y:S04]  /*e0ef0*/  STL [R1+0x572c], R2 ;  /* 0x00572c0201007387 */ /* 0x0007e80000100800 */
[----:B------:R-:W-:Y:S01]  /*e0f00*/  STL [R1+0x5730], R60 ;  /* 0x0057303c01007387 */ /* 0x000fe20000100800 */
[----:B---3--:R-:W-:-:S03]  /*e0f10*/  PRMT R2, R54, 0x4210, R38 ;  /* 0x0000421036027816 */ /* 0x008fc60000000026 */
[----:B------:R-:W2:Y:S01]  /*e0f20*/  LDL.LU R54, [R1+0x57e4] ;  /* 0x0057e40001367983 */ /* 0x000ea20000300800 */
[----:B------:R-:W-:-:S05]  /*e0f30*/  PRMT R38, R58, 0x5210, R38 ;  /* 0x000052103a267816 */ /* 0x000fca0000000026 */
[----:B------:R-:W-:Y:S04]  /*e0f40*/  STL [R1+0x5734], R38 ;  /* 0x0057342601007387 */ /* 0x000fe80000100800 */
[----:B------:R0:W-:Y:S04]  /*e0f50*/  STL [R1+0xa8], R2 ;  /* 0x0000a80201007387 */ /* 0x0001e80000100800 */
[----:B------:R-:W3:Y:S04]  /*e0f60*/  LDL.LU R20, [R1+0x9c] ;  /* 0x00009c0001147983 */ /* 0x000ee80000300800 */
[----:B------:R-:W3:Y:S04]  /*e0f70*/  LDL.LU R22, [R1+0x62c] ;  /* 0x00062c0001167983 */ /* 0x000ee80000300800 */
[----:B------:R-:W3:Y:S01]  /*e0f80*/  LDL.LU R21, [R1+0x210] ;  /* 0x0002100001157983 */ /* 0x000ee20000300800 */
[----:B------:R-:W-:-:S02]  /*e0f90*/  SHF.R.U32.HI R3, RZ, 0x8, R56 ;  /* 0x00000008ff037819 */ /* 0x000fc40000011638 */
[----:B------:R-:W-:Y:S02]  /*e0fa0*/  SHF.R.U32.HI R8, RZ, 0x8, R15 ;  /* 0x00000008ff087819 */ /* 0x000fe4000001160f */
[----:B------:R-:W-:Y:S02]  /*e0fb0*/  SHF.R.U32.HI R4, RZ, 0x8, R14 ;  /* 0x00000008ff047819 */ /* 0x000fe4000001160e */
[----:B------:R-:W-:Y:S02]  /*e0fc0*/  SHF.R.U32.HI R9, RZ, 0x8, R13 ;  /* 0x00000008ff097819 */ /* 0x000fe4000001160d */
[----:B------:R-:W-:Y:S02]  /*e0fd0*/  LOP3.LUT R3, R3, 0xffff, RZ, 0xc0, !PT ;  /* 0x0000ffff03037812 */ /* 0x000fe400078ec0ff */
[----:B----4-:R-:W-:Y:S02]  /*e0fe0*/  SHF.R.U32.HI R10, RZ, 0x8, R55 ;  /* 0x00000008ff0a7819 */ /* 0x010fe40000011637 */
[----:B------:R-:W-:-:S02]  /*e0ff0*/  LOP3.LUT R8, R8, 0xffff, RZ, 0xc0, !PT ;  /* 0x0000ffff08087812 */ /* 0x000fc400078ec0ff */
[----:B------:R-:W-:Y:S02]  /*e1000*/  LOP3.LUT R4, R4, 0xffff, RZ, 0xc0, !PT ;  /* 0x0000ffff04047812 */ /* 0x000fe400078ec0ff */
[----:B------:R-:W-:Y:S02]  /*e1010*/  LOP3.LUT R9, R9, 0xffff, RZ, 0xc0, !PT ;  /* 0x0000ffff09097812 */ /* 0x000fe400078ec0ff */
[----:B------:R-:W-:Y:S02]  /*e1020*/  PRMT R58, R3, 0x3340, R0 ;  /* 0x00003340033a7816 */ /* 0x000fe40000000000 */
[----:B------:R-:W-:Y:S02]  /*e1030*/  LOP3.LUT R3, R10, 0xffff, RZ, 0xc0, !PT ;  /* 0x0000ffff0a037812 */ /* 0x000fe400078ec0ff */
[----:B------:R-:W-:Y:S02]  /*e1040*/  PRMT R55, R8, 0x3340, R4 ;  /* 0x0000334008377816 */ /* 0x000fe40000000004 */
[----:B------:R-:W-:Y:S01]  /*e1050*/  PRMT R56, R9, 0x3340, R0 ;  /* 0x0000334009387816 */ /* 0x000fe20000000000 */
[----:B------:R-:W-:Y:S04]  /*e1060*/  STL [R1+0x5738], R58 ;  /* 0x0057383a01007387 */ /* 0x000fe80000100800 */
[----:B------:R-:W-:Y:S01]  /*e1070*/  STL [R1+0x573c], R55 ;  /* 0x00573c3701007387 */ /* 0x000fe20000100800 */
[----:B------:R-:W-:-:S03]  /*e1080*/  LOP3.LUT R33, R33, 0xffff, RZ, 0xc0, !PT ;  /* 0x0000ffff21217812 */ /* 0x000fc600078ec0ff */
[----:B------:R-:W-:Y:S01]  /*e1090*/  STL [R1+0x5740], R56 ;  /* 0x0057403801007387 */ /* 0x000fe20000100800 */
[----:B------:R-:W-:-:S03]  /*e10a0*/  LOP3.LUT R34, R30, 0xffff, RZ, 0xc0, !PT ;  /* 0x0000ffff1e227812 */ /* 0x000fc600078ec0ff */
[----:B------:R-:W4:Y:S01]  /*e10b0*/  LDL.LU R28, [R1+0x538c] ;  /* 0x00538c00011c7983 */ /* 0x000f220000300800 */
[----:B--2---:R-:W-:Y:S02]  /*e10c0*/  LOP3.LUT R32, R54, 0xffff, RZ, 0xc0, !PT ;  /* 0x0000ffff36207812 */ /* 0x004fe400078ec0ff */
[----:B------:R-:W-:Y:S02]  /*e10d0*/  PRMT R54, R3, 0x3340, R0 ;  /* 0x0000334003367816 */ /* 0x000fe40000000000 */
[--C-:B0-----:R-:W-:Y:S02]  /*e10e0*/  PRMT R2, R29, 0x4210, R32.reuse ;  /* 0x000042101d027816 */ /* 0x101fe40000000020 */
[----:B------:R-:W-:Y:S01]  /*e10f0*/  PRMT R32, R23, 0x5210, R32 ;  /* 0x0000521017207816 */ /* 0x000fe20000000020 */
[----:B------:R-:W-:Y:S04]  /*e1100*/  STL [R1+0x5744], R54 ;  /* 0x0057443601007387 */ /* 0x000fe80000100800 */
[----:B------:R-:W2:Y:S04]  /*e1110*/  LDL.LU R29, [R1+0x5394] ;  /* 0x00539400011d7983 */ /* 0x000ea80000300800 */
[----:B------:R0:W-:Y:S04]  /*e1120*/  STL [R1+0x80], R2 ;  /* 0x0000800201007387 */ /* 0x0001e80000100800 */
[----:B------:R-:W2:Y:S04]  /*e1130*/  LDL.LU R30, [R1+0x628] ;  /* 0x00062800011e7983 */ /* 0x000ea80000300800 */
[----:B------:R-:W2:Y:S01]  /*e1140*/  LDL.LU R24, [R1+0x8c] ;  /* 0x00008c0001187983 */ /* 0x000ea20000300800 */
[----:B0-----:R-:W-:-:S03]  /*e1150*/  PRMT R2, R52, 0x4210, R33 ;  /* 0x0000421034027816 */ /* 0x001fc60000000021 */
[----:B------:R-:W-:Y:S04]  /*e1160*/  STL [R1+0x5748], R32 ;  /* 0x0057482001007387 */ /* 0x000fe80000100800 */
[----:B------:R-:W2:Y:S04]  /*e1170*/  LDL.LU R52, [R1+0x57e0] ;  /* 0x0057e00001347983 */ /* 0x000ea80000300800 */
[----:B------:R-:W2:Y:S01]  /*e1180*/  LDL.LU R59, [R1+0x4c84] ;  /* 0x004c8400013b7983 */ /* 0x000ea20000300800 */
[----:B---3--:R-:W-:-:S03]  /*e1190*/  PRMT R33, R20, 0x5210, R33 ;  /* 0x0000521014217816 */ /* 0x008fc60000000021 */
[----:B------:R-:W3:Y:S04]  /*e11a0*/  LDL.LU R45, [R1+0x624] ;  /* 0x00062400012d7983 */ /* 0x000ee80000300800 */
[----:B------:R0:W-:Y:S04]  /*e11b0*/  STL [R1+0x84], R2 ;  /* 0x0000840201007387 */ /* 0x0001e80000100800 */
[----:B------:R-:W3:Y:S01]  /*e11c0*/  LDL.LU R20, [R1+0x7c] ;  /* 0x00007c0001147983 */ /* 0x000ee20000300800 */
[--C-:B0-----:R-:W-:Y:S02]  /*e11d0*/  PRMT R2, R22, 0x4210, R34.reuse ;  /* 0x0000421016027816 */ /* 0x101fe40000000022 */
[----:B------:R-:W-:Y:S01]  /*e11e0*/  PRMT R34, R21, 0x5210, R34 ;  /* 0x0000521015227816 */ /* 0x000fe20000000022 */
[----:B------:R-:W-:Y:S04]  /*e11f0*/  STL [R1+0x574c], R33 ;  /* 0x00574c2101007387 */ /* 0x000fe80000100800 */
[----:B------:R-:W-:Y:S04]  /*e1200*/  STL [R1+0x5750], R34 ;  /* 0x0057502201007387 */ /* 0x000fe80000100800 */
[----:B------:R0:W-:Y:S04]  /*e1210*/  STL [R1+0x88], R2 ;  /* 0x0000880201007387 */ /* 0x0001e80000100800 */
[----:B------:R-:W3:Y:S01]  /*e1220*/  LDL.LU R21, [R1+0x4ca8] ;  /* 0x004ca80001157983 */ /* 0x000ee20000300800 */
[----:B------:R-:W-:-:S02]  /*e1230*/  SHF.R.U32.HI R8, RZ, 0x8, R18 ;  /* 0x00000008ff087819 */ /* 0x000fc40000011612 */
[----:B------:R-:W-:Y:S01]  /*e1240*/  SHF.R.U32.HI R4, RZ, 0x8, R17 ;  /* 0x00000008ff047819 */ /* 0x000fe20000011611 */
[----:B------:R-:W3:Y:S01]  /*e1250*/  LDL.LU R23, [R1+0x4cac] ;  /* 0x004cac0001177983 */ /* 0x000ee20000300800 */
[----:B------:R-:W-:Y:S02]  /*e1260*/  SHF.R.U32.HI R9, RZ, 0x8, R16 ;  /* 0x00000008ff097819 */ /* 0x000fe40000011610 */
[----:B------:R-:W-:Y:S01]  /*e1270*/  LOP3.LUT R8, R8, 0xffff, RZ, 0xc0, !PT ;  /* 0x0000ffff08087812 */ /* 0x000fe200078ec0ff */
[----:B------:R-:W3:Y:S01]  /*e1280*/  LDL.LU R22, [R1+0x4c80] ;  /* 0x004c800001167983 */ /* 0x000ee20000300800 */
[----:B------:R-:W-:Y:S02]  /*e1290*/  LOP3.LUT R4, R4, 0xffff, RZ, 0xc0, !PT ;  /* 0x0000ffff04047812 */ /* 0x000fe400078ec0ff */
[----:B------:R-:W-:Y:S02]  /*e12a0*/  LOP3.LUT R9, R9, 0xffff, RZ, 0xc0, !PT ;  /* 0x0000ffff09097812 */ /* 0x000fe400078ec0ff */
[----:B----4-:R-:W-:-:S02]  /*e12b0*/  LOP3.LUT R28, R28, 0xffff, RZ, 0xc0, !PT ;  /* 0x0000ffff1c1c7812 */ /* 0x010fc400078ec0ff */
[----:B------:R-:W-:Y:S02]  /*e12c0*/  PRMT R26, R8, 0x3340, R4 ;  /* 0x00003340081a7816 */ /* 0x000fe40000000004 */
[----:B------:R-:W-:Y:S02]  /*e12d0*/  PRMT R27, R9, 0x3340, R0 ;  /* 0x00003340091b7816 */ /* 0x000fe40000000000 */
[----:B--2---:R-:W-:Y:S02]  /*e12e0*/  LOP3.LUT R29, R29, 0xffff, RZ, 0xc0, !PT ;  /* 0x0000ffff1d1d7812 */ /* 0x004fe400078ec0ff */
[----:B0-----:R-:W-:Y:S02]  /*e12f0*/  PRMT R2, R30, 0x4210, R28 ;  /* 0x000042101e027816 */ /* 0x001fe4000000001c */
[----:B------:R-:W-:-:S04]  /*e1300*/  SHF.R.U32.HI R3, RZ, 0x8, R52 ;  /* 0x00000008ff037819 */ /* 0x000fc80000011634 */
[----:B------:R-:W-:-:S04]  /*e1310*/  LOP3.LUT R3, R3, 0xffff, RZ, 0xc0, !PT ;  /* 0x0000ffff03037812 */ /* 0x000fc800078ec0ff */
[----:B------:R-:W-:Y:S02]  /*e1320*/  PRMT R52, R3, 0x3340, R0 ;  /* 0x0000334003347816 */ /* 0x000fe40000000000 */
[----:B------:R-:W-:-:S03]  /*e1330*/  PRMT R28, R24, 0x5210, R28 ;  /* 0x00005210181c7816 */ /* 0x000fc6000000001c */
[----:B------:R-:W-:Y:S04]  /*e1340*/  STL [R1+0x5754], R52 ;  /* 0x0057543401007387 */ /* 0x000fe80000100800 */
[----:B------:R-:W-:Y:S04]  /*e1350*/  STL [R1+0x5758], R26 ;  /* 0x0057581a01007387 */ /* 0x000fe80000100800 */
[----:B------:R-:W-:Y:S04]  /*e1360*/  STL [R1+0x575c], R27 ;  /* 0x00575c1b01007387 */ /* 0x000fe80000100800 */
[----:B------:R-:W2:Y:S04]  /*e1370*/  LDL.LU R30, [R1+0x532c] ;  /* 0x00532c00011e7983 */ /* 0x000ea80000300800 */
[----:B------:R3:W-:Y:S04]  /*e1380*/  STL [R1+0x70], R2 ;  /* 0x0000700201007387 */ /* 0x0007e80000100800 */
[----:B------:R-:W-:Y:S04]  /*e1390*/  STL [R1+0x5760], R28 ;  /* 0x0057601c01007387 */ /* 0x000fe80000100800 */
[----:B------:R-:W4:Y:S01]  /*e13a0*/  LDL.LU R36, [R1+0x554c] ;  /* 0x00554c0001247983 */ /* 0x000f220000300800 */
[----:B---3--:R-:W-:-:S03]  /*e13b0*/  PRMT R2, R45, 0x4210, R29 ;  /* 0x000042102d027816 */ /* 0x008fc6000000001d */
[----:B------:R-:W3:Y:S01]  /*e13c0*/  LDL.LU R7, [R1+0x620] ;  /* 0x0006200001077983 */ /* 0x000ee20000300800 */
[----:B------:R-:W-:-:S03]  /*e13d0*/  PRMT R29, R20, 0x5210, R29 ;  /* 0x00005210141d7816 */ /* 0x000fc6000000001d */
[----:B------:R0:W-:Y:S04]  /*e13e0*/  STL [R1+0x74], R2 ;  /* 0x0000740201007387 */ /* 0x0001e80000100800 */
[----:B------:R-:W3:Y:S04]  /*e13f0*/  LDL.LU R46, [R1+0x220] ;  /* 0x00022000012e7983 */ /* 0x000ee80000300800 */
[----:B------:R-:W3:Y:S01]  /*e1400*/  LDL.LU R44, [R1+0x5550] ;  /* 0x00555000012c7983 */ /* 0x000ee20000300800 */
[----:B------:R-:W-:-:S03]  /*e1410*/  SHF.R.U32.HI R3, RZ, 0x8, R59 ;  /* 0x00000008ff037819 */ /* 0x000fc6000001163b */
[----:B------:R-:W3:Y:S01]  /*e1420*/  LDL.LU R20, [R1+0x604] ;  /* 0x0006040001147983 */ /* 0x000ee20000300800 */
[----:B------:R-:W-:-:S03]  /*e1430*/  SHF.R.U32.HI R4, RZ, 0x8, R21 ;  /* 0x00000008ff047819 */ /* 0x000fc60000011615 */
[----:B------:R-:W-:Y:S04]  /*e1440*/  STL [R1+0x5764], R29 ;  /* 0x0057641d01007387 */ /* 0x000fe80000100800 */
[----:B------:R-:W3:Y:S04]  /*e1450*/  LDL.LU R49, [R1+0x21c] ;  /* 0x00021c0001317983 */ /* 0x000ee80000300800 */
[----:B------:R-:W3:Y:S04]  /*e1460*/  LDL.LU R19, [R1+0x5530] ;  /* 0x0055300001137983 */ /* 0x000ee80000300800 */
[----:B------:R-:W3:Y:S04]  /*e1470*/  LDL.LU R59, [R1+0x552c] ;  /* 0x00552c00013b7983 */ /* 0x000ee80000300800 */
[----:B------:R-:W3:Y:S04]  /*e1480*/  LDL.LU R21, [R1+0x600] ;  /* 0x0006000001157983 */ /* 0x000ee80000300800 */
[----:B------:R-:W3:Y:S01]  /*e1490*/  LDL.LU R45, [R1+0x228] ;  /* 0x00022800012d7983 */ /* 0x000ee20000300800 */
[----:B------:R-:W-:-:S02]  /*e14a0*/  LOP3.LUT R3, R3, 0xffff, RZ, 0xc0, !PT ;  /* 0x0000ffff03037812 */ /* 0x000fc400078ec0ff */
[----:B------:R-:W-:Y:S02]  /*e14b0*/  LOP3.LUT R4, R4, 0xffff, RZ, 0xc0, !PT ;  /* 0x0000ffff04047812 */ /* 0x000fe400078ec0ff */
[----:B------:R-:W-:Y:S02]  /*e14c0*/  SHF.R.U32.HI R8, RZ, 0x8, R23 ;  /* 0x00000008ff087819 */ /* 0x000fe40000011617 */
[----:B------:R-:W-:Y:S02]  /*e14d0*/  PRMT R25, R3, 0x3340, R0 ;  /* 0x0000334003197816 */ /* 0x000fe40000000000 */
[----:B------:R-:W-:Y:S02]  /*e14e0*/  SHF.R.U32.HI R9, RZ, 0x8, R22 ;  /* 0x00000008ff097819 */ /* 0x000fe40000011616 */
[----:B------:R-:W-:Y:S01]  /*e14f0*/  PRMT R24, R4, 0x3340, R0 ;  /* 0x0000334004187816 */ /* 0x000fe20000000000 */
[----:B------:R-:W3:Y:S01]  /*e1500*/  LDL.LU R22, [R1+0x5f4] ;  /* 0x0005f40001167983 */ /* 0x000ee20000300800 */
[----:B------:R-:W-:-:S03]  /*e1510*/  LOP3.LUT R3, R8, 0xffff, RZ, 0xc0, !PT ;  /* 0x0000ffff08037812 */ /* 0x000fc600078ec0ff */
[----:B------:R-:W3:Y:S01]  /*e1520*/  LDL.LU R42, [R1+0x224] ;  /* 0x00022400012a7983 */ /* 0x000ee20000300800 */
[----:B------:R-:W-:-:S03]  /*e1530*/  LOP3.LUT R8, R9, 0xffff, RZ, 0xc0, !PT ;  /* 0x0000ffff09087812 */ /* 0x000fc600078ec0ff */
[----:B------:R-:W3:Y:S01]  /*e1540*/  LDL.LU R23, [R1+0x5f8] ;  /* 0x0005f80001177983 */ /* 0x000ee20000300800 */
[----:B------:R-:W-:-:S03]  /*e1550*/  PRMT R3, R3, 0x3340, R0 ;  /* 0x0000334003037816 */ /* 0x000fc60000000000 */
[----:B------:R-:W-:Y:S01]  /*e1560*/  STL [R1+0x5768], R25 ;  /* 0x0057681901007387 */ /* 0x000fe20000100800 */
[----:B0-----:R-:W-:-:S03]  /*e1570*/  PRMT R2, R8, 0x3340, R0 ;  /* 0x0000334008027816 */ /* 0x001fc60000000000 */
[----:B------:R-:W-:Y:S04]  /*e1580*/  STL [R1+0x576c], R24 ;  /* 0x00576c1801007387 */ /* 0x000fe80000100800 */
[----:B------:R-:W3:Y:S04]  /*e1590*/  LDL.LU R41, [R1+0x22c] ;  /* 0x00022c0001297983 */ /* 0x000ee80000300800 */
[----:B------:R-:W3:Y:S04]  /*e15a0*/  LDL.LU R6, [R1+0x4c88] ;  /* 0x004c880001067983 */ /* 0x000ee80000300800 */
[----:B------:R-:W-:Y:S04]  /*e15b0*/  STL [R1+0x6c], R3 ;  /* 0x00006c0301007387 */ /* 0x000fe80000100800 */
[----:B------:R3:W-:Y:S01]  /*e15c0*/  STL [R1+0x5c], R2 ;  /* 0x00005c0201007387 */ /* 0x0007e20000100800 */
[----:B--2---:R-:W-:-:S02]  /*e15d0*/  LOP3.LUT R30, R30, 0xffff, RZ, 0xc0, !PT ;  /* 0x0000ffff1e1e7812 */ /* 0x004fc400078ec0ff */
[----:B----4-:R-:W-:Y:S02]  /*e15e0*/  LOP3.LUT R16, R36, 0xffff, RZ, 0xc0, !PT ;  /* 0x0000ffff24107812 */ /* 0x010fe400078ec0ff */
[--C-:B---3--:R-:W-:Y:S02]  /*e15f0*/  PRMT R2, R7, 0x4210, R30.reuse ;  /* 0x0000421007027816 */ /* 0x108fe4000000001e */
[----:B------:R-:W2:Y:S01]  /*e1600*/  LDL.LU R7, [R1+0x4c8c] ;  /* 0x004c8c0001077983 */ /* 0x000ea20000300800 */
[----:B------:R-:W-:Y:S02]  /*e1610*/  PRMT R30, R46, 0x5210, R30 ;  /* 0x000052102e1e7816 */ /* 0x000fe4000000001e */
[----:B------:R-:W-:Y:S01]  /*e1620*/  LOP3.LUT R17, R44, 0xffff, RZ, 0xc0, !PT ;  /* 0x0000ffff2c117812 */ /* 0x000fe200078ec0ff */
[----:B------:R0:W-:Y:S01]  /*e1630*/  STL [R1+0x78], R2 ;  /* 0x0000780201007387 */ /* 0x0001e20000100800 */
[----:B------:R-:W-:-:S03]  /*e1640*/  PRMT R20, R20, 0x4210, R16 ;  /* 0x0000421014147816 */ /* 0x000fc60000000010 */
[----:B------:R-:W-:Y:S01]  /*e1650*/  STL [R1+0x5770], R30 ;  /* 0x0057701e01007387 */ /* 0x000fe20000100800 */
[----:B------:R-:W-:-:S03]  /*e1660*/  PRMT R16, R49, 0x5210, R16 ;  /* 0x0000521031107816 */ /* 0x000fc60000000010 */
[----:B------:R-:W-:Y:S04]  /*e1670*/  STL [R1+0x5774], R20 ;  /* 0x0057741401007387 */ /* 0x000fe80000100800 */
[----:B------:R-:W-:Y:S01]  /*e1680*/  STL [R1+0x5778], R16 ;  /* 0x0057781001007387 */ /* 0x000fe20000100800 */
[----:B------:R-:W-:Y:S02]  /*e1690*/  PRMT R21, R21, 0x4210, R17 ;  /* 0x0000421015157816 */ /* 0x000fe40000000011 */
[----:B------:R-:W-:-:S03]  /*e16a0*/  LOP3.LUT R18, R19, 0xffff, RZ, 0xc0, !PT ;  /* 0x0000ffff13127812 */ /* 0x000fc600078ec0ff */
[----:B------:R-:W-:Y:S01]  /*e16b0*/  STL [R1+0x577c], R21 ;  /* 0x00577c1501007387 */ /* 0x000fe20000100800 */
[----:B------:R-:W-:-:S03]  /*e16c0*/  LOP3.LUT R19, R59, 0xffff, RZ, 0xc0, !PT ;  /* 0x0000ffff3b137812 */ /* 0x000fc600078ec0ff */
[----:B------:R-:W3:Y:S04]  /*e16d0*/  LDL.LU R46, [R1+0x2fc] ;  /* 0x0002fc00012e7983 */ /* 0x000ee80000300800 */
[----:B------:R-:W3:Y:S04]  /*e16e0*/  LDL.LU R44, [R1+0x320] ;  /* 0x00032000012c7983 */ /* 0x000ee80000300800 */
[----:B------:R-:W4:Y:S04]  /*e16f0*/  LDL.LU R49, [R1+0x1c8] ;  /* 0x0001c80001317983 */ /* 0x000f280000300800 */
[----:B------:R-:W4:Y:S01]  /*e1700*/  LDL.LU R59, [R1+0x4cb0] ;  /* 0x004cb000013b7983 */ /* 0x000f220000300800 */
[----:B------:R-:W-:-:S05]  /*e1710*/  PRMT R17, R45, 0x5210, R17 ;  /* 0x000052102d117816 */ /* 0x000fca0000000011 */
[----:B------:R-:W-:Y:S04]  /*e1720*/  STL [R1+0x5780], R17 ;  /* 0x0057801101007387 */ /* 0x000fe80000100800 */
[----:B------:R-:W4:Y:S01]  /*e1730*/  LDL.LU R45, [R1+0x4c90] ;  /* 0x004c9000012d7983 */ /* 0x000f220000300800 */
[----:B------:R-:W-:Y:S02]  /*e1740*/  PRMT R22, R22, 0x4210, R18 ;  /* 0x0000421016167816 */ /* 0x000fe40000000012 */
[----:B------:R-:W-:Y:S02]  /*e1750*/  SHF.R.U32.HI R8, RZ, 0x8, R39 ;  /* 0x00000008ff087819 */ /* 0x000fe40000011627 */
[----:B------:R-:W-:Y:S02]  /*e1760*/  SHF.R.U32.HI R4, RZ, 0x8, R35 ;  /* 0x00000008ff047819 */ /* 0x000fe40000011623 */
[----:B------:R-:W-:-:S02]  /*e1770*/  SHF.R.U32.HI R3, RZ, 0x8, R6 ;  /* 0x00000008ff037819 */ /* 0x000fc40000011606 */
[----:B------:R-:W-:Y:S02]  /*e1780*/  PRMT R18, R42, 0x5210, R18 ;  /* 0x000052102a127816 */ /* 0x000fe40000000012 */
[--C-:B------:R-:W-:Y:S02]  /*e1790*/  PRMT R23, R23, 0x4210, R19.reuse ;  /* 0x0000421017177816 */ /* 0x100fe40000000013 */
[----:B------:R-:W-:Y:S02]  /*e17a0*/  LOP3.LUT R3, R3, 0xffff, RZ, 0xc0, !PT ;  /* 0x0000ffff03037812 */ /* 0x000fe400078ec0ff */
[----:B------:R-:W-:Y:S01]  /*e17b0*/  PRMT R19, R41, 0x5210, R19 ;  /* 0x0000521029137816 */ /* 0x000fe20000000013 */
[----:B------:R-:W-:Y:S01]  /*e17c0*/  STL [R1+0x5784], R22 ;  /* 0x0057841601007387 */ /* 0x000fe20000100800 */
[----:B------:R-:W-:Y:S02]  /*e17d0*/  LOP3.LUT R8, R8, 0xffff, RZ, 0xc0, !PT ;  /* 0x0000ffff08087812 */ /* 0x000fe400078ec0ff */
[----:B------:R-:W-:Y:S01]  /*e17e0*/  LOP3.LUT R4, R4, 0xffff, RZ, 0xc0, !PT ;  /* 0x0000ffff04047812 */ /* 0x000fe200078ec0ff */
[----:B------:R-:W-:Y:S01]  /*e17f0*/  STL [R1+0x5788], R18 ;  /* 0x0057881201007387 */ /* 0x000fe20000100800 */
[----:B------:R-:W-:-:S02]  /*e1800*/  SHF.R.U32.HI R9, RZ, 0x8, R31 ;  /* 0x00000008ff097819 */ /* 0x000fc4000001161f */
[----:B------:R-:W-:Y:S01]  /*e1810*/  PRMT R6, R3, 0x3340, R0 ;  /* 0x0000334003067816 */ /* 0x000fe20000000000 */
[----:B------:R-:W-:Y:S01]  /*e1820*/  STL [R1+0x578c], R23 ;  /* 0x00578c1701007387 */ /* 0x000fe20000100800 */
[----:B------:R-:W-:Y:S02]  /*e1830*/  PRMT R3, R8, 0x3340, R4 ;  /* 0x0000334008037816 */ /* 0x000fe40000000004 */
[----:B------:R-:W-:Y:S01]  /*e1840*/  LOP3.LUT R9, R9, 0xffff, RZ, 0xc0, !PT ;  /* 0x0000ffff09097812 */ /* 0x000fe200078ec0ff */
[----:B------:R-:W-:Y:S04]  /*e1850*/  STL [R1+0x5790], R19 ;  /* 0x0057901301007387 */ /* 0x000fe80000100800 */
[----:B------:R-:W4:Y:S01]  /*e1860*/  LDL.LU R42, [R1+0x304] ;  /* 0x00030400012a7983 */ /* 0x000f220000300800 */
[----:B0-----:R-:W-:-:S03]  /*e1870*/  PRMT R2, R9, 0x3340, R0 ;  /* 0x0000334009027816 */ /* 0x001fc60000000000 */
[----:B------:R-:W4:Y:S04]  /*e1880*/  LDL.LU R41, [R1+0x324] ;  /* 0x0003240001297983 */ /* 0x000f280000300800 */
[----:B------:R0:W-:Y:S04]  /*e1890*/  STL [R1+0x2c], R6 ;  /* 0x00002c0601007387 */ /* 0x0001e80000100800 */
[----:B0-----:R-:W4:Y:S04]  /*e18a0*/  LDL.LU R6, [R1+0x4c94] ;  /* 0x004c940001067983 */ /* 0x001f280000300800 */
[----:B------:R0:W-:Y:S01]  /*e18b0*/  STL [R1+0x314], R3 ;  /* 0x0003140301007387 */ /* 0x0001e20000100800 */
[----:B------:R-:W-:-:S02]  /*e18c0*/  SHF.R.U32.HI R39, RZ, 0x8, R43 ;  /* 0x00000008ff277819 */ /* 0x000fc4000001162b */
[----:B--2---:R-:W-:Y:S02]  /*e18d0*/  SHF.R.U32.HI R10, RZ, 0x8, R7 ;  /* 0x00000008ff0a7819 */ /* 0x004fe40000011607 */
[----:B------:R-:W2:Y:S02]  /*e18e0*/  LDL.LU R7, [R1+0x4cb8] ;  /* 0x004cb80001077983 */ /* 0x000ea40000300800 */
[----:B------:R-:W-:-:S04]  /*e18f0*/  LOP3.LUT R10, R10, 0xffff, RZ, 0xc0, !PT ;  /* 0x0000ffff0a0a7812 */ /* 0x000fc800078ec0ff */
[----:B0-----:R-:W-:Y:S01]  /*e1900*/  PRMT R3, R10, 0x3340, R0 ;  /* 0x000033400a037816 */ /* 0x001fe20000000000 */
[----:B------:R3:W-:Y:S04]  /*e1910*/  STL [R1+0x1c], R2 ;  /* 0x00001c0201007387 */ /* 0x0007e80000100800 */
[----:B------:R4:W-:Y:S01]  /*e1920*/  STL [R1+0xc], R3 ;  /* 0x00000c0301007387 */ /* 0x0009e20000100800 */
[----:B---3--:R-:W-:Y:S02]  /*e1930*/  PRMT R2, R44, 0x5410, R46 ;  /* 0x000054102c027816 */ /* 0x008fe4000000002e */
[----:B----4-:R-:W-:-:S03]  /*e1940*/  SHF.R.U32.HI R3, RZ, 0x8, R59 ;  /* 0x00000008ff037819 */ /* 0x010fc6000001163b */
[----:B------:R0:W-:Y:S01]  /*e1950*/  STL [R1+0x308], R2 ;  /* 0x0003080201007387 */ /* 0x0001e20000100800 */
[----:B------:R-:W-:Y:S02]  /*e1960*/  SHF.R.U32.HI R4, RZ, 0x8, R49 ;  /* 0x00000008ff047819 */ /* 0x000fe40000011631 */
[----:B------:R-:W-:Y:S01]  /*e1970*/  LOP3.LUT R43, R3, 0xffff, RZ, 0xc0, !PT ;  /* 0x0000ffff032b7812 */ /* 0x000fe200078ec0ff */
[----:B------:R-:W3:Y:S04]  /*e1980*/  LDL.LU R46, [R1+0x300] ;  /* 0x00030000012e7983 */ /* 0x000ee80000300800 */
[----:B------:R-:W3:Y:S01]  /*e1990*/  LDL.LU R44, [R1+0x5f0] ;  /* 0x0005f000012c7983 */ /* 0x000ee20000300800 */
[----:B------:R-:W-:-:S03]  /*e19a0*/  PRMT R43, R43, 0x3340, R0 ;  /* 0x000033402b2b7816 */ /* 0x000fc60000000000 */
[----:B------:R-:W4:Y:S04]  /*e19b0*/  LDL.LU R49, [R1+0x2f0] ;  /* 0x0002f00001317983 */ /* 0x000f280000300800 */
[----:B------:R-:W4:Y:S01]  /*e19c0*/  LDL.LU R59, [R1+0x5d8] ;  /* 0x0005d800013b7983 */ /* 0x000f220000300800 */
[----:B------:R-:W-:-:S03]  /*e19d0*/  SHF.R.U32.HI R35, RZ, 0x8, R45 ;  /* 0x00000008ff237819 */ /* 0x000fc6000001162d */
[----:B------:R-:W-:Y:S04]  /*e19e0*/  STL [R1+0x5794], R43 ;  /* 0x0057942b01007387 */ /* 0x000fe80000100800 */
[----:B------:R-:W4:Y:S01]  /*e19f0*/  LDL.LU R45, [R1+0x4c98] ;  /* 0x004c9800012d7983 */ /* 0x000f220000300800 */
[----:B------:R-:W-:Y:S02]  /*e1a00*/  SHF.R.U32.HI R8, RZ, 0x8, R50 ;  /* 0x00000008ff087819 */ /* 0x000fe40000011632 */
[----:B------:R-:W-:Y:S01]  /*e1a10*/  LOP3.LUT R4, R4, 0xffff, RZ, 0xc0, !PT ;  /* 0x0000ffff04047812 */ /* 0x000fe200078ec0ff */
[----:B------:R-:W4:Y:S01]  /*e1a20*/  LDL.LU R50, [R1+0x4cd0] ;  /* 0x004cd00001327983 */ /* 0x000f220000300800 */
[----:B------:R-:W-:Y:S02]  /*e1a30*/  LOP3.LUT R3, R8, 0xffff, RZ, 0xc0, !PT ;  /* 0x0000ffff08037812 */ /* 0x000fe400078ec0ff */
[----:B------:R-:W-:-:S02]  /*e1a40*/  LOP3.LUT R39, R39, 0xffff, RZ, 0xc0, !PT ;  /* 0x0000ffff27277812 */ /* 0x000fc400078ec0ff */
[----:B------:R-:W-:Y:S02]  /*e1a50*/  LOP3.LUT R35, R35, 0xffff, RZ, 0xc0, !PT ;  /* 0x0000ffff23237812 */ /* 0x000fe400078ec0ff */
[----:B0-----:R-:W-:Y:S02]  /*e1a60*/  PRMT R2, R4, 0x3340, R3 ;  /* 0x0000334004027816 */ /* 0x001fe40000000003 */
[--C-:B------:R-:W-:Y:S02]  /*e1a70*/  PRMT R39, R39, 0x3340, R0.reuse ;  /* 0x0000334027277816 */ /* 0x100fe40000000000 */
[----:B------:R-:W-:Y:S01]  /*e1a80*/  PRMT R35, R35, 0x3340, R0 ;  /* 0x0000334023237816 */ /* 0x000fe20000000000 */
[----:B------:R0:W-:Y:S01]  /*e1a90*/  STL [R1+0x320], R2 ;  /* 0x0003200201007387 */ /* 0x0001e20000100800 */
[----:B------:R-:W-:Y:S02]  /*e1aa0*/  SHF.R.U32.HI R4, RZ, 0x8, R48 ;  /* 0x00000008ff047819 */ /* 0x000fe40000011630 */
[----:B------:R-:W-:Y:S01]  /*e1ab0*/  SHF.R.U32.HI R3, RZ, 0x8, R47 ;  /* 0x00000008ff037819 */ /* 0x000fe2000001162f */
[----:B------:R-:W-:Y:S01]  /*e1ac0*/  STL [R1+0x5798], R39 ;  /* 0x0057982701007387 */ /* 0x000fe20000100800 */
[----:B------:R-:W-:-:S02]  /*e1ad0*/  SHF.R.U32.HI R31, RZ, 0x8, R40 ;  /* 0x00000008ff1f7819 */ /* 0x000fc40000011628 */
[----:B0-----:R-:W-:Y:S01]  /*e1ae0*/  PRMT R2, R41, 0x5410, R42 ;  /* 0x0000541029027816 */ /* 0x001fe2000000002a */
[----:B------:R-:W-:Y:S01]  /*e1af0*/  STL [R1+0x579c], R35 ;  /* 0x00579c2301007387 */ /* 0x000fe20000100800 */
[----:B------:R-:W-:Y:S02]  /*e1b00*/  LOP3.LUT R4, R4, 0xffff, RZ, 0xc0, !PT ;  /* 0x0000ffff04047812 */ /* 0x000fe400078ec0ff */
[----:B------:R-:W-:Y:S01]  /*e1b10*/  LOP3.LUT R3, R3, 0xffff, RZ, 0xc0, !PT ;  /* 0x0000ffff03037812 */ /* 0x000fe200078ec0ff */
[----:B------:R-:W4:Y:S01]  /*e1b20*/  LDL.LU R48, [R1+0x57dc] ;  /* 0x0057dc0001307983 */ /* 0x000f220000300800 */
[----:B------:R-:W-:-:S03]  /*e1b30*/  LOP3.LUT R31, R31, 0xffff, RZ, 0xc0, !PT ;  /* 0x0000ffff1f1f7812 */ /* 0x000fc600078ec0ff */
[----:B------:R0:W-:Y:S01]  /*e1b40*/  STL [R1+0x304], R2 ;  /* 0x0003040201007387 */ /* 0x0001e20000100800 */
[----:B------:R-:W-:-:S03]  /*e1b50*/  SHF.R.U32.HI R15, RZ, 0x8, R6 ;  /* 0x00000008ff0f7819 */ /* 0x000fc60000011606 */
[----:B------:R-:W4:Y:S01]  /*e1b60*/  LDL.LU R47, [R1+0x57d8] ;  /* 0x0057d800012f7983 */ /* 0x000f220000300800 */
[----:B------:R-:W-:-:S03]  /*e1b70*/  LOP3.LUT R15, R15, 0xffff, RZ, 0xc0, !PT ;  /* 0x0000ffff0f0f7812 */ /* 0x000fc600078ec0ff */
[----:B------:R-:W4:Y:S01]  /*e1b80*/  LDL.LU R40, [R1+0x57d4] ;  /* 0x0057d40001287983 */ /* 0x000f220000300800 */
[----:B0-----:R-:W-:-:S03]  /*e1b90*/  PRMT R2, R4, 0x3340, R3 ;  /* 0x0000334004027816 */ /* 0x001fc60000000003 */
[----:B------:R-:W4:Y:S01]  /*e1ba0*/  LDL.LU R6, [R1+0x2030] ;  /* 0x0020300001067983 */ /* 0x000f220000300800 */
[--C-:B------:R-:W-:Y:S02]  /*e1bb0*/  PRMT R31, R31, 0x3340, R0.reuse ;  /* 0x000033401f1f7816 */ /* 0x100fe40000000000 */
[--C-:B------:R-:W-:Y:S02]  /*e1bc0*/  PRMT R15, R15, 0x3340, R0.reuse ;  /* 0x000033400f0f7816 */ /* 0x100fe40000000000 */
[----:B--2---:R-:W-:Y:S02]  /*e1bd0*/  SHF.R.U32.HI R14, RZ, 0x8, R7 ;  /* 0x00000008ff0e7819 */ /* 0x004fe40000011607 */
[----:B------:R-:W2:Y:S02]  /*e1be0*/  LDL.LU R7, [R1+0x562c] ;  /* 0x00562c0001077983 */ /* 0x000ea40000300800 */
[----:B------:R-:W-:Y:S02]  /*e1bf0*/  LOP3.LUT R14, R14, 0xffff, RZ, 0xc0, !PT ;  /* 0x0000ffff0e0e7812 */ /* 0x000fe400078ec0ff */
[----:B------:R4:W-:Y:S02]  /*e1c00*/  STL [R1+0x324], R2 ;  /* 0x0003240201007387 */ /* 0x0009e40000100800 */
[----:B------:R-:W-:-:S02]  /*e1c10*/  PRMT R14, R14, 0x3340, R0 ;  /* 0x000033400e0e7816 */ /* 0x000fc40000000000 */
[----:B------:R-:W-:Y:S04]  /*e1c20*/  STL [R1+0x57a0], R31 ;  /* 0x0057a01f01007387 */ /* 0x000fe80000100800 */
[----:B------:R-:W-:Y:S04]  /*e1c30*/  STL [R1+0x57a4], R15 ;  /* 0x0057a40f01007387 */ /* 0x000fe80000100800 */
[----:B------:R-:W-:Y:S01]  /*e1c40*/  STL [R1+0x57a8], R14 ;  /* 0x0057a80e01007387 */ /* 0x000fe20000100800 */
[----:B---3--:R-:W-:Y:S02]  /*e1c50*/  PRMT R3, R44, 0x5410, R46 ;  /* 0x000054102c037816 */ /* 0x008fe4000000002e */
[----:B----4-:R-:W-:-:S03]  /*e1c60*/  PRMT R2, R59, 0x5410, R49 ;  /* 0x000054103b027816 */ /* 0x010fc60000000031 */
[----:B------:R0:W-:Y:S04]  /*e1c70*/  STL [R1+0x2fc], R3 ;  /* 0x0002fc0301007387 */ /* 0x0001e80000100800 */
[----:B------:R1:W-:Y:S01]  /*e1c80*/  STL [R1+0x300], R2 ;  /* 0x0003000201007387 */ /* 0x0003e20000100800 */
[----:B------:R-:W-:-:S03]  /*e1c90*/  SHF.R.U32.HI R12, RZ, 0x8, R45 ;  /* 0x00000008ff0c7819 */ /* 0x000fc6000001162d */
[----:B------:R-:W3:Y:S04]  /*e1ca0*/  LDL.LU R59, [R1+0x2f8] ;  /* 0x0002f800013b7983 */ /* 0x000ee80000300800 */
[----:B------:R-:W3:Y:S01]  /*e1cb0*/  LDL.LU R45, [R1+0x5e8] ;  /* 0x0005e800012d7983 */ /* 0x000ee20000300800 */
[----:B------:R-:W-:Y:S02]  /*e1cc0*/  SHF.R.U32.HI R4, RZ, 0x8, R57 ;  /* 0x00000008ff047819 */ /* 0x000fe40000011639 */
[----:B0-----:R-:W-:Y:S02]  /*e1cd0*/  SHF.R.U32.HI R3, RZ, 0x8, R53 ;  /* 0x00000008ff037819 */ /* 0x001fe40000011635 */
[----:B------:R-:W-:Y:S02]  /*e1ce0*/  SHF.R.U32.HI R13, RZ, 0x8, R51 ;  /* 0x00000008ff0d7819 */ /* 0x000fe40000011633 */
[----:B------:R-:W-:-:S02]  /*e1cf0*/  LOP3.LUT R4, R4, 0xffff, RZ, 0xc0, !PT ;  /* 0x0000ffff04047812 */ /* 0x000fc400078ec0ff */
[----:B------:R-:W-:Y:S02]  /*e1d00*/  LOP3.LUT R3, R3, 0xffff, RZ, 0xc0, !PT ;  /* 0x0000ffff03037812 */ /* 0x000fe400078ec0ff */
[----:B------:R-:W-:Y:S02]  /*e1d10*/  LOP3.LUT R13, R13, 0xffff, RZ, 0xc0, !PT ;  /* 0x0000ffff0d0d7812 */ /* 0x000fe400078ec0ff */
[----:B------:R-:W-:Y:S02]  /*e1d20*/  SHF.R.U32.HI R11, RZ, 0x8, R50 ;  /* 0x00000008ff0b7819 */ /* 0x000fe40000011632 */
[----:B-1----:R-:W-:Y:S02]  /*e1d30*/  PRMT R2, R4, 0x3340, R3 ;  /* 0x0000334004027816 */ /* 0x002fe40000000003 */
[----:B------:R-:W-:Y:S02]  /*e1d40*/  LOP3.LUT R12, R12, 0xffff, RZ, 0xc0, !PT ;  /* 0x0000ffff0c0c7812 */ /* 0x000fe400078ec0ff */
[----:B------:R-:W-:-:S02]  /*e1d50*/  PRMT R13, R13, 0x3340, R0 ;  /* 0x000033400d0d7816 */ /* 0x000fc40000000000 */
[----:B------:R-:W-:Y:S02]  /*e1d60*/  LOP3.LUT R11, R11, 0xffff, RZ, 0xc0, !PT ;  /* 0x0000ffff0b0b7812 */ /* 0x000fe400078ec0ff */
[----:B------:R-:W-:Y:S01]  /*e1d70*/  SHF.R.U32.HI R4, RZ, 0x8, R48 ;  /* 0x00000008ff047819 */ /* 0x000fe20000011630 */
[----:B------:R-:W-:Y:S01]  /*e1d80*/  STL [R1+0x57ac], R13 ;  /* 0x0057ac0d01007387 */ /* 0x000fe20000100800 */
[----:B------:R-:W-:Y:S02]  /*e1d90*/  PRMT R12, R12, 0x3340, R0 ;  /* 0x000033400c0c7816 */ /* 0x000fe40000000000 */
[----:B------:R-:W-:Y:S02]  /*e1da0*/  LOP3.LUT R4, R4, 0xffff, RZ, 0xc0, !PT ;  /* 0x0000ffff04047812 */ /* 0x000fe400078ec0ff */
[----:B------:R-:W-:Y:S02]  /*e1db0*/  SHF.R.U32.HI R3, RZ, 0x8, R47 ;  /* 0x00000008ff037819 */ /* 0x000fe4000001162f */
[----:B------:R-:W-:-:S02]  /*e1dc0*/  SHF.R.U32.HI R10, RZ, 0x8, R40 ;  /* 0x00000008ff0a7819 */ /* 0x000fc40000011628 */
[----:B------:R-:W-:Y:S02]  /*e1dd0*/  LOP3.LUT R3, R3, 0xffff, RZ, 0xc0, !PT ;  /* 0x0000ffff03037812 */ /* 0x000fe400078ec0ff */
[----:B------:R-:W-:Y:S02]  /*e1de0*/  SHF.R.U32.HI R9, RZ, 0x8, R6 ;  /* 0x00000008ff097819 */ /* 0x000fe40000011606 */
[----:B------:R-:W-:Y:S01]  /*e1df0*/  LOP3.LUT R10, R10, 0xffff, RZ, 0xc0, !PT ;  /* 0x0000ffff0a0a7812 */ /* 0x000fe200078ec0ff */
[----:B------:R0:W-:Y:S01]  /*e1e00*/  STL [R1+0x328], R2 ;  /* 0x0003280201007387 */ /* 0x0001e20000100800 */
[--C-:B------:R-:W-:Y:S02]  /*e1e10*/  PRMT R11, R11, 0x3340, R0.reuse ;  /* 0x000033400b0b7816 */ /* 0x100fe40000000000 */
[----:B------:R-:W-:Y:S02]  /*e1e20*/  LOP3.LUT R9, R9, 0xffff, RZ, 0xc0, !PT ;  /* 0x0000ffff09097812 */ /* 0x000fe400078ec0ff */
[--C-:B------:R-:W-:Y:S01]  /*e1e30*/  PRMT R10, R10, 0x3340, R0.reuse ;  /* 0x000033400a0a7816 */ /* 0x100fe20000000000 */
[----:B------:R-:W-:Y:S01]  /*e1e40*/  STL [R1+0x57b0], R12 ;  /* 0x0057b00c01007387 */ /* 0x000fe20000100800 */
[----:B------:R-:W-:-:S02]  /*e1e50*/  PRMT R9, R9, 0x3340, R0 ;  /* 0x0000334009097816 */ /* 0x000fc40000000000 */
[----:B0-----:R-:W-:Y:S01]  /*e1e60*/  PRMT R2, R4, 0x3340, R3 ;  /* 0x0000334004027816 */ /* 0x001fe20000000003 */
[----:B------:R-:W-:Y:S04]  /*e1e70*/  STL [R1+0x57b4], R11 ;  /* 0x0057b40b01007387 */ /* 0x000fe80000100800 */
[----:B------:R-:W-:Y:S04]  /*e1e80*/  STL [R1+0x57b8], R10 ;  /* 0x0057b80a01007387 */ /* 0x000fe80000100800 */
[----:B------:R3:W-:Y:S04]  /*e1e90*/  STL [R1+0x32c], R2 ;  /* 0x00032c0201007387 */ /* 0x0007e80000100800 */
[----:B------:R-:W-:Y:S01]  /*e1ea0*/  STL [R1+0x57bc], R9 ;  /* 0x0057bc0901007387 */ /* 0x000fe20000100800 */
[----:B--2---:R-:W-:-:S04]  /*e1eb0*/  SHF.R.U32.HI R8, RZ, 0x8, R7 ;  /* 0x00000008ff087819 */ /* 0x004fc80000011607 */
[----:B------:R-:W-:-:S04]  /*e1ec0*/  LOP3.LUT R8, R8, 0xffff, RZ, 0xc0, !PT ;  /* 0x0000ffff08087812 */ /* 0x000fc800078ec0ff */
[----:B------:R-:W-:-:S05]  /*e1ed0*/  PRMT R8, R8, 0x3340, R0 ;  /* 0x0000334008087816 */ /* 0x000fca0000000000 */
[----:B------:R-:W-:Y:S04]  /*e1ee0*/  STL [R1+0x57c0], R8 ;  /* 0x0057c00801007387 */ /* 0x000fe80000100800 */
[----:B------:R-:W2:Y:S01]  /*e1ef0*/  LDL.LU R28, [R1+0x57c] ;  /* 0x00057c00011c7983 */ /* 0x000ea20000300800 */
[----:B---3--:R-:W-:-:S05]  /*e1f00*/  PRMT R2, R45, 0x5410, R59 ;  /* 0x000054102d027816 */ /* 0x008fca000000003b */
[----:B------:R0:W-:Y:S04]  /*e1f10*/  STL [R1+0x2f8], R2 ;  /* 0x0002f80201007387 */ /* 0x0001e80000100800 */
        /* <DEDUP_REMOVED lines=31> */
[----:B------:R-:W-:-:S03]  /*e2110*/  SHF.R.U32.HI R4, RZ, 0x8, R5 ;  /* 0x00000008ff047819 */ /* 0x000fc60000011605 */
[----:B------:R-:W4:Y:S01]  /*e2120*/  LDL.LU R5, [R1+0x2b8] ;  /* 0x0002b80001057983 */ /* 0x000f220000300800 */
[----:B------:R-:W-:-:S03]  /*e2130*/  LOP3.LUT R4, R4, 0xffff, RZ, 0xc0, !PT ;  /* 0x0000ffff04047812 */ /* 0x000fc600078ec0ff */
[----:B------:R-:W4:Y:S01]  /*e2140*/  LDL.LU R45, [R1+0x540] ;  /* 0x00054000012d7983 */ /* 0x000f220000300800 */
[----:B--2---:R-:W-:-:S04]  /*e2150*/  SHF.R.U32.HI R3, RZ, 0x8, R28 ;  /* 0x00000008ff037819 */ /* 0x004fc8000001161c */
[----:B------:R-:W-:-:S04]  /*e2160*/  LOP3.LUT R3, R3, 0xffff, RZ, 0xc0, !PT ;  /* 0x0000ffff03037812 */ /* 0x000fc800078ec0ff */
[----:B------:R-:W-:Y:S02]  /*e2170*/  PRMT R3, R4, 0x3340, R3 ;  /* 0x0000334004037816 */ /* 0x000fe40000000003 */
[----:B---3--:R-:W-:-:S04]  /*e2180*/  SHF.R.U32.HI R10, RZ, 0x8, R27 ;  /* 0x00000008ff0a7819 */ /* 0x008fc8000001161b */
[----:B------:R-:W-:Y:S02]  /*e2190*/  LOP3.LUT R10, R10, 0xffff, RZ, 0xc0, !PT ;  /* 0x0000ffff0a0a7812 */ /* 0x000fe400078ec0ff */
[----:B----4-:R-:W-:Y:S02]  /*e21a0*/  SHF.R.U32.HI R9, RZ, 0x8, R26 ;  /* 0x00000008ff097819 */ /* 0x010fe4000001161a */
[----:B------:R-:W-:Y:S02]  /*e21b0*/  PRMT R4, R10, 0x3340, R0 ;  /* 0x000033400a047816 */ /* 0x000fe40000000000 */
[----:B------:R-:W-:Y:S02]  /*e21c0*/  LOP3.LUT R9, R9, 0xffff, RZ, 0xc0, !PT ;  /* 0x0000ffff09097812 */ /* 0x000fe400078ec0ff */
[----:B------:R-:W-:Y:S01]  /*e21d0*/  SHF.R.U32.HI R8, RZ, 0x8, R52 ;  /* 0x00000008ff087819 */ /* 0x000fe20000011634 */
[----:B------:R-:W-:Y:S04]  /*e21e0*/  STL [R1+0x57c4], R4 ;  /* 0x0057c40401007387 */ /* 0x000fe80000100800 */
[----:B------:R0:W-:Y:S01]  /*e21f0*/  STL [R1+0x330], R3 ;  /* 0x0003300301007387 */ /* 0x0001e20000100800 */
[----:B------:R-:W-:-:S02]  /*e2200*/  LOP3.LUT R8, R8, 0xffff, RZ, 0xc0, !PT ;  /* 0x0000ffff08087812 */ /* 0x000fc400078ec0ff */
[----:B0-----:R-:W-:-:S05]  /*e2210*/  PRMT R3, R9, 0x3340, R0 ;  /* 0x0000334009037816 */ /* 0x001fca0000000000 */
[----:B------:R0:W-:Y:S04]  /*e2220*/  STL [R1+0x57c8], R3 ;  /* 0x0057c80301007387 */ /* 0x0001e80000100800 */
[----:B------:R1:W-:Y:S01]  /*e2230*/  STL [R1+0x57cc], R0 ;  /* 0x0057cc0001007387 */ /* 0x0003e20000100800 */
[----:B0-----:R-:W-:Y:S02]  /*e2240*/  PRMT R3, R8, 0x3340, R0 ;  /* 0x0000334008037816 */ /* 0x001fe40000000000 */
[----:B-1----:R-:W-:-:S03]  /*e2250*/  PRMT R0, R33, 0x5410, R34 ;  /* 0x0000541021007816 */ /* 0x002fc60000000022 */
[----:B------:R0:W-:Y:S01]  /*e2260*/  STL [R1+0x13c], R3 ;  /* 0x00013c0301007387 */ /* 0x0001e20000100800 */
[----:B------:R-:W-:-:S03]  /*e2270*/  PRMT R4, R55, 0x5410, R56 ;  /* 0x0000541037047816 */ /* 0x000fc60000000038 */
[----:B------:R1:W-:Y:S01]  /*e2280*/  STL [R1+0x2f0], R0 ;  /* 0x0002f00001007387 */ /* 0x0003e20000100800 */
[----:B0-----:R-:W-:Y:S02]  /*e2290*/  PRMT R3, R54, 0x5410, R32 ;  /* 0x0000541036037816 */ /* 0x001fe40000000020 */
[----:B-1----:R-:W-:-:S03]  /*e22a0*/  PRMT R0, R38, 0x5410, R58 ;  /* 0x0000541026007816 */ /* 0x002fc6000000003a */
[----:B------:R0:W-:Y:S04]  /*e22b0*/  STL [R1+0x2ec], R3 ;  /* 0x0002ec0301007387 */ /* 0x0001e80000100800 */
[----:B------:R-:W-:Y:S01]  /*e22c0*/  STL [R1+0x2e8], R4 ;  /* 0x0002e80401007387 */ /* 0x000fe20000100800 */
[----:B0-----:R-:W-:-:S03]  /*e22d0*/  PRMT R3, R2, 0x5410, R60 ;  /* 0x0000541002037816 */ /* 0x001fc6000000003c */
[----:B------:R0:W-:Y:S01]  /*e22e0*/  STL [R1+0x2e4], R0 ;  /* 0x0002e40001007387 */ /* 0x0001e20000100800 */
[----:B------:R-:W-:-:S03]  /*e22f0*/  PRMT R2, R37, 0x5410, R61 ;  /* 0x0000541025027816 */ /* 0x000fc6000000003d */
[----:B------:R1:W-:Y:S01]  /*e2300*/  STL [R1+0x2dc], R3 ;  /* 0x0002dc0301007387 */ /* 0x0003e20000100800 */
[----:B0-----:R-:W-:-:S03]  /*e2310*/  PRMT R0, R42, 0x5410, R36 ;  /* 0x000054102a007816 */ /* 0x001fc60000000024 */
[----:B------:R0:W-:Y:S01]  /*e2320*/  STL [R1+0x2e0], R2 ;  /* 0x0002e00201007387 */ /* 0x0001e20000100800 */
[----:B-1----:R-:W-:-:S03]  /*e2330*/  PRMT R3, R46, 0x5410, R41 ;  /* 0x000054102e037816 */ /* 0x002fc60000000029 */
[----:B------:R1:W-:Y:S04]  /*e2340*/  STL [R1+0x2d8], R0 ;  /* 0x0002d80001007387 */ /* 0x0003e80000100800 */
[----:B------:R2:W-:Y:S01]  /*e2350*/  STL [R1+0x2d4], R3 ;  /* 0x0002d40301007387 */ /* 0x0005e20000100800 */
[----:B0-----:R-:W-:Y:S02]  /*e2360*/  PRMT R2, R49, 0x5410, R44 ;  /* 0x0000541031027816 */ /* 0x001fe4000000002c */
[----:B-1----:R-:W-:-:S03]  /*e2370*/  PRMT R0, R48, 0x5410, R40 ;  /* 0x0000541030007816 */ /* 0x002fc60000000028 */
[----:B------:R0:W-:Y:S01]  /*e2380*/  STL [R1+0x2d0], R2 ;  /* 0x0002d00201007387 */ /* 0x0001e20000100800 */
[----:B--2---:R-:W-:-:S03]  /*e2390*/  PRMT R3, R57, 0x5410, R51 ;  /* 0x0000541039037816 */ /* 0x004fc60000000033 */
[----:B------:R1:W-:Y:S04]  /*e23a0*/  STL [R1+0x2cc], R0 ;  /* 0x0002cc0001007387 */ /* 0x0003e80000100800 */
[----:B------:R2:W-:Y:S01]  /*e23b0*/  STL [R1+0x2c8], R3 ;  /* 0x0002c80301007387 */ /* 0x0005e20000100800 */
[----:B0-----:R-:W-:Y:S02]  /*e23c0*/  PRMT R2, R47, 0x5410, R53 ;  /* 0x000054102f027816 */ /* 0x001fe40000000035 */
[----:B-1----:R-:W-:-:S03]  /*e23d0*/  PRMT R0, R6, 0x5410, R50 ;  /* 0x0000541006007816 */ /* 0x002fc60000000032 */
[----:B------:R-:W-:Y:S01]  /*e23e0*/  STL [R1+0x2c4], R2 ;  /* 0x0002c40201007387 */ /* 0x000fe20000100800 */
[----:B--2---:R-:W-:-:S03]  /*e23f0*/  PRMT R3, R59, 0x5410, R7 ;  /* 0x000054103b037816 */ /* 0x004fc60000000007 */
[----:B------:R0:W-:Y:S04]  /*e2400*/  STL [R1+0x2c0], R0 ;  /* 0x0002c00001007387 */ /* 0x0001e80000100800 */
[----:B0-----:R-:W2:Y:S04]  /*e2410*/  LDL.LU R0, [R1+0x548] ;  /* 0x0005480001007983 */ /* 0x001ea80000300800 */
[----:B------:R0:W-:Y:S04]  /*e2420*/  STL [R1+0x2bc], R3 ;  /* 0x0002bc0301007387 */ /* 0x0001e80000100800 */
[----:B0-----:R-:W3:Y:S01]  /*e2430*/  LDL.LU R3, [R1+0x2b0] ;  /* 0x0002b00001037983 */ /* 0x001ee20000300800 */
[----:B------:R-:W-:-:S05]  /*e2440*/  PRMT R2, R45, 0x5410, R5 ;  /* 0x000054102d027816 */ /* 0x000fca0000000005 */
        /* <DEDUP_REMOVED lines=62> */
[----:B--2---:R-:W-:-:S03]  /*e2830*/  PRMT R0, R0, 0x5410, R3 ;  /* 0x0000541000007816 */ /* 0x004fc60000000003 */
[----:B------:R-:W2:Y:S04]  /*e2840*/  LDL.LU R3, [R1+0x57d0] ;  /* 0x0057d00001037983 */ /* 0x000ea80000300800 */
[----:B------:R0:W-:Y:S01]  /*e2850*/  STL [R1+0x2b4], R0 ;  /* 0x0002b40001007387 */ /* 0x0001e20000100800 */
[----:B----4-:R-:W-:-:S03]  /*e2860*/  PRMT R9, R9, 0x5410, R8 ;  /* 0x0000541009097816 */ /* 0x010fc60000000008 */
[----:B0-----:R-:W4:Y:S01]  /*e2870*/  LDL.LU R0, [R1+0x57cc] ;  /* 0x0057cc0001007983 */ /* 0x001f220000300800 */
[----:B---3--:R-:W-:Y:S02]  /*e2880*/  PRMT R10, R11, 0x5410, R10 ;  /* 0x000054100b0a7816 */ /* 0x008fe4000000000a */
[----:B------:R-:W-:Y:S02]  /*e2890*/  PRMT R8, R13, 0x5410, R12 ;  /* 0x000054100d087816 */ /* 0x000fe4000000000c */
[----:B--2---:R-:W-:Y:S02]  /*e28a0*/  PRMT R4, R4, 0x5410, R3 ;  /* 0x0000541004047816 */ /* 0x004fe40000000003 */
[----:B------:R-:W2:Y:S04]  /*e28b0*/  LDL.LU R3, [R1+0x57c8] ;  /* 0x0057c80001037983 */ /* 0x000ea80000300800 */
[----:B------:R0:W-:Y:S04]  /*e28c0*/  STL [R1+0x2b0], R4 ;  /* 0x0002b00401007387 */ /* 0x0001e80000100800 */
[----:B0-----:R-:W3:Y:S04]  /*e28d0*/  LDL.LU R4, [R1+0x57c4] ;  /* 0x0057c40001047983 */ /* 0x001ee80000300800 */
[----:B------:R0:W-:Y:S04]  /*e28e0*/  STL [R1+0x2ac], R9 ;  /* 0x0002ac0901007387 */ /* 0x0001e80000100800 */
[----:B------:R1:W-:Y:S04]  /*e28f0*/  STL [R1+0x2a8], R10 ;  /* 0x0002a80a01007387 */ /* 0x0003e80000100800 */
[----:B------:R4:W-:Y:S01]  /*e2900*/  STL [R1+0x2a4], R8 ;  /* 0x0002a40801007387 */ /* 0x0009e20000100800 */
[----:B0-----:R-:W-:-:S02]  /*e2910*/  PRMT R9, R15, 0x5410, R14 ;  /* 0x000054100f097816 */ /* 0x001fc4000000000e */
[----:B-1----:R-:W-:-:S03]  /*e2920*/  PRMT R10, R35, 0x5410, R31 ;  /* 0x00005410230a7816 */ /* 0x002fc6000000001f */
[----:B------:R0:W-:Y:S01]  /*e2930*/  STL [R1+0x2a0], R9 ;  /* 0x0002a00901007387 */ /* 0x0001e20000100800 */
[----:B----4-:R-:W-:-:S03]  /*e2940*/  PRMT R8, R43, 0x5410, R39 ;  /* 0x000054102b087816 */ /* 0x010fc60000000027 */
[----:B------:R1:W-:Y:S04]  /*e2950*/  STL [R1+0x29c], R10 ;  /* 0x00029c0a01007387 */ /* 0x0003e80000100800 */
[----:B------:R4:W-:Y:S01]  /*e2960*/  STL [R1+0x298], R8 ;  /* 0x0002980801007387 */ /* 0x0009e20000100800 */
[----:B0-----:R-:W-:Y:S02]  /*e2970*/  PRMT R9, R23, 0x5410, R19 ;  /* 0x0000541017097816 */ /* 0x001fe40000000013 */
        /* <DEDUP_REMOVED lines=21> */
[----:B------:R-:W-:Y:S04]  /*e2ad0*/  STL [R1+0x26c], R10 ;  /* 0x00026c0a01007387 */ /* 0x000fe80000100800 */
[----:B------:R1:W-:Y:S01]  /*e2ae0*/  STL [R1+0x268], R8 ;  /* 0x0002680801007387 */ /* 0x0003e20000100800 */
[----:B0-----:R-:W-:Y:S02]  /*e2af0*/  PRMT R9, R2, 0x5410, R60 ;  /* 0x0000541002097816 */ /* 0x001fe4000000003c */
[----:B------:R-:W-:-:S03]  /*e2b00*/  PRMT R2, R37, 0x5410, R61 ;  /* 0x0000541025027816 */ /* 0x000fc6000000003d */
[----:B------:R0:W-:Y:S01]  /*e2b10*/  STL [R1+0x264], R9 ;  /* 0x0002640901007387 */ /* 0x0001e20000100800 */
[----:B-1----:R-:W-:-:S03]  /*e2b20*/  PRMT R8, R42, 0x5410, R36 ;  /* 0x000054102a087816 */ /* 0x002fc60000000024 */
        /* <DEDUP_REMOVED lines=10> */
[----:B------:R-:W-:Y:S01]  /*e2bd0*/  STL [R1+0x22c], R9 ;  /* 0x00022c0901007387 */ /* 0x000fe20000100800 */
[----:B----4-:R-:W-:-:S03]  /*e2be0*/  PRMT R8, R6, 0x5410, R50 ;  /* 0x0000541006087816 */ /* 0x010fc60000000032 */
[----:B------:R0:W-:Y:S01]  /*e2bf0*/  STL [R1+0x248], R2 ;  /* 0x0002480201007387 */ /* 0x0001e20000100800 */
[----:B------:R-:W-:-:S03]  /*e2c00*/  PRMT R6, R59, 0x5410, R7 ;  /* 0x000054103b067816 */ /* 0x000fc60000000007 */
[----:B------:R1:W-:Y:S01]  /*e2c10*/  STL [R1+0x228], R8 ;  /* 0x0002280801007387 */ /* 0x0003e20000100800 */
[----:B0-----:R-:W-:-:S03]  /*e2c20*/  PRMT R2, R45, 0x5410, R5 ;  /* 0x000054102d027816 */ /* 0x001fc60000000005 */
[----:B-1----:R-:W4:Y:S04]  /*e2c30*/  LDL.LU R8, [R1+0x234] ;  /* 0x0002340001087983 */ /* 0x002f280000300800 */
[----:B------:R-:W-:Y:S04]  /*e2c40*/  STL [R1+0x21c], R6 ;  /* 0x00021c0601007387 */ /* 0x000fe80000100800 */
[----:B------:R-:W4:Y:S04]  /*e2c50*/  LDL.LU R9, [R1+0x444] ;  /* 0x0004440001097983 */ /* 0x000f280000300800 */
[----:B------:R0:W-:Y:S04]  /*e2c60*/  STL [R1+0x220], R2 ;  /* 0x0002200201007387 */ /* 0x0001e80000100800 */
        /* <DEDUP_REMOVED lines=56> */
[----:B----4-:R-:W-:-:S03]  /*e2ff0*/  PRMT R9, R9, 0x5410, R8 ;  /* 0x0000541009097816 */ /* 0x010fc60000000008 */
[----:B------:R-:W4:Y:S04]  /*e3000*/  LDL.LU R8, [R1+0x57c0] ;  /* 0x0057c00001087983 */ /* 0x000f280000300800 */
[----:B------:R0:W-:Y:S01]  /*e3010*/  STL [R1+0x224], R9 ;  /* 0x0002240901007387 */ /* 0x0001e20000100800 */
[----:B--2---:R-:W-:-:S03]  /*e3020*/  PRMT R11, R11, 0x5410, R10 ;  /* 0x000054100b0b7816 */ /* 0x004fc6000000000a */
[----:B0-----:R-:W2:Y:S01]  /*e3030*/  LDL.LU R9, [R1+0x57bc] ;  /* 0x0057bc0001097983 */ /* 0x001ea20000300800 */
[----:B---3--:R-:W-:-:S03]  /*e3040*/  PRMT R13, R13, 0x5410, R12 ;  /* 0x000054100d0d7816 */ /* 0x008fc6000000000c */
[----:B------:R-:W3:Y:S04]  /*e3050*/  LDL.LU R10, [R1+0x57b8] ;  /* 0x0057b800010a7983 */ /* 0x000ee80000300800 */
[----:B------:R0:W-:Y:S01]  /*e3060*/  STL [R1+0x204], R11 ;  /* 0x0002040b01007387 */ /* 0x0001e20000100800 */
[----:B------:R-:W-:-:S03]  /*e3070*/  PRMT R15, R15, 0x5410, R14 ;  /* 0x000054100f0f7816 */ /* 0x000fc6000000000e */
[----:B0-----:R-:W4:Y:S01]  /*e3080*/  LDL.LU R11, [R1+0x57b4] ;  /* 0x0057b400010b7983 */ /* 0x001f220000300800 */
[----:B------:R-:W-:-:S03]  /*e3090*/  PRMT R35, R35, 0x5410, R31 ;  /* 0x0000541023237816 */ /* 0x000fc6000000001f */
[----:B------:R-:W2:Y:S04]  /*e30a0*/  LDL.LU R12, [R1+0x57b0] ;  /* 0x0057b000010c7983 */ /* 0x000ea80000300800 */
[----:B------:R0:W-:Y:S01]  /*e30b0*/  STL [R1+0x210], R13 ;  /* 0x0002100d01007387 */ /* 0x0001e20000100800 */
[----:B------:R-:W-:-:S03]  /*e30c0*/  PRMT R43, R43, 0x5410, R39 ;  /* 0x000054102b2b7816 */ /* 0x000fc60000000027 */
[----:B0-----:R-:W3:Y:S04]  /*e30d0*/  LDL.LU R13, [R1+0x57ac] ;  /* 0x0057ac00010d7983 */ /* 0x001ee80000300800 */
[----:B------:R-:W4:Y:S04]  /*e30e0*/  LDL.LU R14, [R1+0x57a8] ;  /* 0x0057a800010e7983 */ /* 0x000f280000300800 */
[----:B------:R0:W-:Y:S01]  /*e30f0*/  STL [R1+0x20c], R15 ;  /* 0x00020c0f01007387 */ /* 0x0001e20000100800 */
[----:B------:R-:W-:Y:S02]  /*e3100*/  PRMT R23, R23, 0x5410, R19 ;  /* 0x0000541017177816 */ /* 0x000fe40000000013 */
[----:B------:R-:W-:Y:S01]  /*e3110*/  PRMT R22, R22, 0x5410, R18 ;  /* 0x0000541016167816 */ /* 0x000fe20000000012 */
[----:B0-----:R-:W2:Y:S04]  /*e3120*/  LDL.LU R15, [R1+0x57a4] ;  /* 0x0057a400010f7983 */ /* 0x001ea80000300800 */
[----:B------:R-:W3:Y:S04]  /*e3130*/  LDL.LU R31, [R1+0x57a0] ;  /* 0x0057a000011f7983 */ /* 0x000ee80000300800 */
[----:B------:R0:W-:Y:S01]  /*e3140*/  STL [R1+0x200], R35 ;  /* 0x0002002301007387 */ /* 0x0001e20000100800 */
[----:B------:R-:W-:-:S03]  /*e3150*/  PRMT R21, R21, 0x5410, R17 ;  /* 0x0000541015157816 */ /* 0x000fc60000000011 */
[----:B0-----:R-:W4:Y:S04]  /*e3160*/  LDL.LU R35, [R1+0x579c] ;  /* 0x00579c0001237983 */ /* 0x001f280000300800 */
[----:B------:R-:W2:Y:S04]  /*e3170*/  LDL.LU R39, [R1+0x5798] ;  /* 0x0057980001277983 */ /* 0x000ea80000300800 */
[----:B------:R0:W-:Y:S01]  /*e3180*/  STL [R1+0x1fc], R43 ;  /* 0x0001fc2b01007387 */ /* 0x0001e20000100800 */
[----:B------:R-:W-:-:S03]  /*e3190*/  PRMT R20, R20, 0x5410, R16 ;  /* 0x0000541014147816 */ /* 0x000fc60000000010 */
[----:B0-----:R-:W3:Y:S04]  /*e31a0*/  LDL.LU R43, [R1+0x5794] ;  /* 0x00579400012b7983 */ /* 0x001ee80000300800 */
[----:B------:R-:W4:Y:S04]  /*e31b0*/  LDL.LU R19, [R1+0x5790] ;  /* 0x0057900001137983 */ /* 0x000f280000300800 */
[----:B------:R0:W-:Y:S01]  /*e31c0*/  STL [R1+0x1e4], R23 ;  /* 0x0001e41701007387 */ /* 0x0001e20000100800 */
[----:B------:R-:W-:-:S03]  /*e31d0*/  PRMT R24, R24, 0x5410, R30 ;  /* 0x0000541018187816 */ /* 0x000fc6000000001e */
[----:B0-----:R-:W2:Y:S04]  /*e31e0*/  LDL.LU R23, [R1+0x578c] ;  /* 0x00578c0001177983 */ /* 0x001ea80000300800 */
[----:B------:R-:W4:Y:S04]  /*e31f0*/  LDL.LU R18, [R1+0x5788] ;  /* 0x0057880001127983 */ /* 0x000f280000300800 */
[----:B------:R0:W-:Y:S01]  /*e3200*/  STL [R1+0x1e8], R22 ;  /* 0x0001e81601007387 */ /* 0x0001e20000100800 */
[----:B------:R-:W-:-:S03]  /*e3210*/  PRMT R29, R29, 0x5410, R25 ;  /* 0x000054101d1d7816 */ /* 0x000fc60000000019 */
[----:B0-----:R-:W2:Y:S04]  /*e3220*/  LDL.LU R22, [R1+0x5784] ;  /* 0x0057840001167983 */ /* 0x001ea80000300800 */
[----:B------:R-:W3:Y:S04]  /*e3230*/  LDL.LU R17, [R1+0x5780] ;  /* 0x0057800001117983 */ /* 0x000ee80000300800 */
[----:B------:R0:W-:Y:S01]  /*e3240*/  STL [R1+0x1e0], R21 ;  /* 0x0001e01501007387 */ /* 0x0001e20000100800 */
[----:B------:R-:W-:-:S03]  /*e3250*/  PRMT R27, R27, 0x5410, R28 ;  /* 0x000054101b1b7816 */ /* 0x000fc6000000001c */
[----:B0-----:R-:W4:Y:S04]  /*e3260*/  LDL.LU R21, [R1+0x577c] ;  /* 0x00577c0001157983 */ /* 0x001f280000300800 */
[----:B------:R-:W3:Y:S04]  /*e3270*/  LDL.LU R16, [R1+0x5778] ;  /* 0x0057780001107983 */ /* 0x000ee80000300800 */
[----:B------:R0:W-:Y:S01]  /*e3280*/  STL [R1+0x1d4], R20 ;  /* 0x0001d41401007387 */ /* 0x0001e20000100800 */
[----:B------:R-:W-:-:S03]  /*e3290*/  PRMT R52, R52, 0x5410, R26 ;  /* 0x0000541034347816 */ /* 0x000fc6000000001a */
[----:B0-----:R-:W4:Y:S04]  /*e32a0*/  LDL.LU R20, [R1+0x5774] ;  /* 0x0057740001147983 */ /* 0x001f280000300800 */
[----:B------:R-:W3:Y:S04]  /*e32b0*/  LDL.LU R30, [R1+0x5770] ;  /* 0x00577000011e7983 */ /* 0x000ee80000300800 */
[----:B------:R0:W-:Y:S01]  /*e32c0*/  STL [R1+0x1d8], R24 ;  /* 0x0001d81801007387 */ /* 0x0001e20000100800 */
[----:B------:R-:W-:-:S03]  /*e32d0*/  PRMT R33, R33, 0x5410, R34 ;  /* 0x0000541021217816 */ /* 0x000fc60000000022 */
[----:B0-----:R-:W2:Y:S04]  /*e32e0*/  LDL.LU R24, [R1+0x576c] ;  /* 0x00576c0001187983 */ /* 0x001ea80000300800 */
[----:B------:R-:W4:Y:S04]  /*e32f0*/  LDL.LU R25, [R1+0x5768] ;  /* 0x0057680001197983 */ /* 0x000f280000300800 */
[----:B------:R0:W-:Y:S01]  /*e3300*/  STL [R1+0x1cc], R29 ;  /* 0x0001cc1d01007387 */ /* 0x0001e20000100800 */
[----:B------:R-:W-:-:S03]  /*e3310*/  PRMT R54, R54, 0x5410, R32 ;  /* 0x0000541036367816 */ /* 0x000fc60000000020 */
[----:B0-----:R-:W3:Y:S04]  /*e3320*/  LDL.LU R29, [R1+0x5764] ;  /* 0x00576400011d7983 */ /* 0x001ee80000300800 */
[----:B------:R-:W3:Y:S04]  /*e3330*/  LDL.LU R28, [R1+0x5760] ;  /* 0x00576000011c7983 */ /* 0x000ee80000300800 */
[----:B------:R0:W-:Y:S01]  /*e3340*/  STL [R1+0x1c8], R27 ;  /* 0x0001c81b01007387 */ /* 0x0001e20000100800 */
[----:B------:R-:W-:-:S03]  /*e3350*/  PRMT R55, R55, 0x5410, R56 ;  /* 0x0000541037377816 */ /* 0x000fc60000000038 */
[----:B0-----:R-:W2:Y:S04]  /*e3360*/  LDL.LU R27, [R1+0x575c] ;  /* 0x00575c00011b7983 */ /* 0x001ea80000300800 */
[----:B------:R-:W2:Y:S04]  /*e3370*/  LDL.LU R26, [R1+0x5758] ;  /* 0x00575800011a7983 */ /* 0x000ea80000300800 */
[----:B------:R0:W-:Y:S01]  /*e3380*/  STL [R1+0x1d0], R52 ;  /* 0x0001d03401007387 */ /* 0x0001e20000100800 */
[----:B------:R-:W-:-:S03]  /*e3390*/  PRMT R38, R38, 0x5410, R58 ;  /* 0x0000541026267816 */ /* 0x000fc6000000003a */
[----:B0-----:R-:W4:Y:S04]  /*e33a0*/  LDL.LU R52, [R1+0x5754] ;  /* 0x0057540001347983 */ /* 0x001f280000300800 */
[----:B------:R-:W3:Y:S04]  /*e33b0*/  LDL.LU R34, [R1+0x5750] ;  /* 0x0057500001227983 */ /* 0x000ee80000300800 */
[----:B------:R0:W-:Y:S01]  /*e33c0*/  STL [R1+0x1c0], R33 ;  /* 0x0001c02101007387 */ /* 0x0001e20000100800 */
[----:B------:R-:W-:-:S03]  /*e33d0*/  PRMT R2, R2, 0x5410, R60 ;  /* 0x0000541002027816 */ /* 0x000fc6000000003c */
[----:B0-----:R-:W3:Y:S04]  /*e33e0*/  LDL.LU R33, [R1+0x574c] ;  /* 0x00574c0001217983 */ /* 0x001ee80000300800 */
[----:B------:R-:W3:Y:S04]  /*e33f0*/  LDL.LU R32, [R1+0x5748] ;  /* 0x0057480001207983 */ /* 0x000ee80000300800 */
[----:B------:R0:W-:Y:S01]  /*e3400*/  STL [R1+0x1b8], R54 ;  /* 0x0001b83601007387 */ /* 0x0001e20000100800 */
[----:B------:R-:W-:-:S03]  /*e3410*/  PRMT R37, R37, 0x5410, R61 ;  /* 0x0000541025257816 */ /* 0x000fc6000000003d */
[----:B0-----:R-:W4:Y:S04]  /*e3420*/  LDL.LU R54, [R1+0x5744] ;  /* 0x0057440001367983 */ /* 0x001f280000300800 */
[----:B------:R-:W2:Y:S04]  /*e3430*/  LDL.LU R56, [R1+0x5740] ;  /* 0x0057400001387983 */ /* 0x000ea80000300800 */
        /* <DEDUP_REMOVED lines=15> */
[----:B------:R-:W4:Y:S04]  /*e3530*/  LDL.LU R36, [R1+0x5720] ;  /* 0x0057200001247983 */ /* 0x000f280000300800 */
[----:B------:R0:W-:Y:S01]  /*e3540*/  STL [R1+0x1a8], R42 ;  /* 0x0001a82a01007387 */ /* 0x0001e20000100800 */
[----:B------:R-:W-:-:S03]  /*e3550*/  PRMT R57, R57, 0x5410, R51 ;  /* 0x0000541039397816 */ /* 0x000fc60000000033 */
[----:B0-----:R-:W4:Y:S04]  /*e3560*/  LDL.LU R42, [R1+0x571c] ;  /* 0x00571c00012a7983 */ /* 0x001f280000300800 */
[----:B------:R-:W4:Y:S04]  /*e3570*/  LDL.LU R41, [R1+0x5718] ;  /* 0x0057180001297983 */ /* 0x000f280000300800 */
[----:B------:R0:W-:Y:S01]  /*e3580*/  STL [R1+0x1a4], R46 ;  /* 0x0001a42e01007387 */ /* 0x0001e20000100800 */
[----:B------:R-:W-:-:S03]  /*e3590*/  PRMT R47, R47, 0x5410, R53 ;  /* 0x000054102f2f7816 */ /* 0x000fc60000000035 */
[----:B0-----:R-:W3:Y:S04]  /*e35a0*/  LDL.LU R46, [R1+0x5714] ;  /* 0x00571400012e7983 */ /* 0x001ee80000300800 */
[----:B------:R-:W2:Y:S04]  /*e35b0*/  LDL.LU R44, [R1+0x5710] ;  /* 0x00571000012c7983 */ /* 0x000ea80000300800 */
[----:B------:R0:W-:Y:S01]  /*e35c0*/  STL [R1+0x1a0], R49 ;  /* 0x0001a03101007387 */ /* 0x0001e20000100800 */
[----:B------:R-:W-:-:S03]  /*e35d0*/  PRMT R45, R45, 0x5410, R50 ;  /* 0x000054102d2d7816 */ /* 0x000fc60000000032 */
[----:B0-----:R-:W4:Y:S04]  /*e35e0*/  LDL.LU R49, [R1+0x570c] ;  /* 0x00570c0001317983 */ /* 0x001f280000300800 */
[----:B------:R-:W3:Y:S04]  /*e35f0*/  LDL.LU R40, [R1+0x5708] ;  /* 0x0057080001287983 */ /* 0x000ee80000300800 */
[----:B------:R0:W-:Y:S04]  /*e3600*/  STL [R1+0x19c], R48 ;  /* 0x00019c3001007387 */ /* 0x0001e80000100800 */
[----:B0-----:R-:W4:Y:S04]  /*e3610*/  LDL.LU R48, [R1+0x5704] ;  /* 0x0057040001307983 */ /* 0x001f280000300800 */
[----:B------:R-:W2:Y:S04]  /*e3620*/  LDL.LU R51, [R1+0x5700] ;  /* 0x0057000001337983 */ /* 0x000ea80000300800 */
[----:B------:R0:W-:Y:S04]  /*e3630*/  STL [R1+0x198], R57 ;  /* 0x0001983901007387 */ /* 0x0001e80000100800 */
[----:B0-----:R-:W3:Y:S04]  /*e3640*/  LDL.LU R57, [R1+0x56fc] ;  /* 0x0056fc0001397983 */ /* 0x001ee80000300800 */
[----:B------:R-:W3:Y:S04]  /*e3650*/  LDL.LU R53, [R1+0x56f8] ;  /* 0x0056f80001357983 */ /* 0x000ee80000300800 */
[----:B------:R0:W-:Y:S04]  /*e3660*/  STL [R1+0x194], R47 ;  /* 0x0001942f01007387 */ /* 0x0001e80000100800 */
[----:B0-----:R-:W2:Y:S04]  /*e3670*/  LDL.LU R47, [R1+0x56f4] ;  /* 0x0056f400012f7983 */ /* 0x001ea80000300800 */
[----:B------:R-:W4:Y:S04]  /*e3680*/  LDL.LU R50, [R1+0x56f0] ;  /* 0x0056f00001327983 */ /* 0x000f280000300800 */
[----:B------:R0:W-:Y:S04]  /*e3690*/  STL [R1+0x190], R45 ;  /* 0x0001902d01007387 */ /* 0x0001e80000100800 */
[----:B0-----:R-:W3:Y:S02]  /*e36a0*/  LDL.LU R45, [R1+0x56ec] ;  /* 0x0056ec00012d7983 */ /* 0x001ee40000300800 */
[----:B---3--:R-:W-:-:S02]  /*e36b0*/  PRMT R45, R45, 0x5410, R6 ;  /* 0x000054102d2d7816 */ /* 0x008fc40000000006 */
[----:B------:R-:W3:Y:S04]  /*e36c0*/  LDL.LU R6, [R1+0x56e8] ;  /* 0x0056e80001067983 */ /* 0x000ee80000300800 */
[----:B------:R0:W-:Y:S04]  /*e36d0*/  STL [R1+0x18c], R45 ;  /* 0x00018c2d01007387 */ /* 0x0001e80000100800 */
[----:B0-----:R-:W2:Y:S02]  /*e36e0*/  LDL.LU R45, [R1+0x56e4] ;  /* 0x0056e400012d7983 */ /* 0x001ea40000300800 */
[----:B--2---:R-:W-:-:S02]  /*e36f0*/  PRMT R45, R45, 0x5410, R7 ;  /* 0x000054102d2d7816 */ /* 0x004fc40000000007 */
[----:B------:R-:W3:Y:S04]  /*e3700*/  LDL.LU R7, [R1+0x56e0] ;  /* 0x0056e00001077983 */ /* 0x000ee80000300800 */
[----:B------:R0:W-:Y:S04]  /*e3710*/  STL [R1+0x188], R45 ;  /* 0x0001882d01007387 */ /* 0x0001e80000100800 */
[----:B0-----:R-:W2:Y:S02]  /*e3720*/  LDL.LU R45, [R1+0x56dc] ;  /* 0x0056dc00012d7983 */ /* 0x001ea40000300800 */
[----:B--2---:R-:W-:-:S02]  /*e3730*/  PRMT R45, R45, 0x5410, R59 ;  /* 0x000054102d2d7816 */ /* 0x004fc4000000003b */
[----:B------:R-:W2:Y:S04]  /*e3740*/  LDL.LU R59, [R1+0x56d8] ;  /* 0x0056d800013b7983 */ /* 0x000ea80000300800 */
[----:B------:R0:W-:Y:S04]  /*e3750*/  STL [R1+0x184], R45 ;  /* 0x0001842d01007387 */ /* 0x0001e80000100800 */
[----:B0-----:R-:W4:Y:S02]  /*e3760*/  LDL.LU R45, [R1+0x56d4] ;  /* 0x0056d400012d7983 */ /* 0x001f240000300800 */
[----:B----4-:R-:W-:-:S02]  /*e3770*/  PRMT R45, R45, 0x5410, R5 ;  /* 0x000054102d2d7816 */ /* 0x010fc40000000005 */
[----:B------:R-:W4:Y:S04]  /*e3780*/  LDL.LU R5, [R1+0x56d0] ;  /* 0x0056d00001057983 */ /* 0x000f280000300800 */
[----:B------:R0:W-:Y:S04]  /*e3790*/  STL [R1+0x180], R45 ;  /* 0x0001802d01007387 */ /* 0x0001e80000100800 */
[----:B0-----:R-:W4:Y:S02]  /*e37a0*/  LDL.LU R45, [R1+0x56cc] ;  /* 0x0056cc00012d7983 */ /* 0x001f240000300800 */
[----:B----4-:R-:W-:-:S02]  /*e37b0*/  PRMT R45, R45, 0x5410, R5 ;  /* 0x000054102d2d7816 */ /* 0x010fc40000000005 */
[----:B------:R-:W2:Y:S04]  /*e37c0*/  LDL.LU R5, [R1+0x56c8] ;  /* 0x0056c80001057983 */ /* 0x000ea80000300800 */
[----:B------:R0:W-:Y:S04]  /*e37d0*/  STL [R1+0x17c], R45 ;  /* 0x00017c2d01007387 */ /* 0x0001e80000100800 */
[----:B0-----:R-:W4:Y:S01]  /*e37e0*/  LDL.LU R45, [R1+0x56c4] ;  /* 0x0056c400012d7983 */ /* 0x001f220000300800 */
[----:B---3--:R-:W-:Y:S02]  /*e37f0*/  PRMT R7, R7, 0x5410, R6 ;  /* 0x0000541007077816 */ /* 0x008fe40000000006 */
[----:B--2---:R-:W-:-:S02]  /*e3800*/  PRMT R5, R5, 0x5410, R59 ;  /* 0x0000541005057816 */ /* 0x004fc4000000003b */
[----:B------:R-:W2:Y:S04]  /*e3810*/  LDL.LU R59, [R1+0x56c0] ;  /* 0x0056c000013b7983 */ /* 0x000ea80000300800 */
[----:B------:R0:W-:Y:S04]  /*e3820*/  STL [R1+0x178], R5 ;  /* 0x0001780501007387 */ /* 0x0001e80000100800 */
[----:B0-----:R-:W3:Y:S01]  /*e3830*/  LDL.LU R5, [R1+0x56bc] ;  /* 0x0056bc0001057983 */ /* 0x001ee20000300800 */
[----:B----4-:R-:W-:-:S03]  /*e3840*/  PRMT R45, R45, 0x5410, R50 ;  /* 0x000054102d2d7816 */ /* 0x010fc60000000032 */
[----:B------:R-:W4:Y:S04]  /*e3850*/  LDL.LU R6, [R1+0x56b8] ;  /* 0x0056b80001067983 */ /* 0x000f280000300800 */
[----:B------:R0:W-:Y:S04]  /*e3860*/  STL [R1+0x174], R7 ;  /* 0x0001740701007387 */ /* 0x0001e80000100800 */
[----:B0-----:R-:W3:Y:S04]  /*e3870*/  LDL.LU R7, [R1+0x56b4] ;  /* 0x0056b40001077983 */ /* 0x001ee80000300800 */
[----:B------:R-:W4:Y:S04]  /*e3880*/  LDL.LU R50, [R1+0x56b0] ;  /* 0x0056b00001327983 */ /* 0x000f280000300800 */
[----:B------:R0:W-:Y:S01]  /*e3890*/  STL [R1+0x170], R45 ;  /* 0x0001702d01007387 */ /* 0x0001e20000100800 */
[----:B------:R-:W-:-:S03]  /*e38a0*/  PRMT R53, R53, 0x5410, R57 ;  /* 0x0000541035357816 */ /* 0x000fc60000000039 */
[----:B0-----:R-:W3:Y:S01]  /*e38b0*/  LDL.LU R45, [R1+0x56ac] ;  /* 0x0056ac00012d7983 */ /* 0x001ee20000300800 */
[----:B------:R-:W-:Y:S02]  /*e38c0*/  PRMT R48, R48, 0x5410, R49 ;  /* 0x0000541030307816 */ /* 0x000fe40000000031 */
[----:B--2---:R-:W-:Y:S02]  /*e38d0*/  PRMT R59, R59, 0x5410, R47 ;  /* 0x000054103b3b7816 */ /* 0x004fe4000000002f */
[----:B------:R-:W2:Y:S04]  /*e38e0*/  LDL.LU R47, [R1+0x56a8] ;  /* 0x0056a800012f7983 */ /* 0x000ea80000300800 */
[----:B------:R0:W-:Y:S04]  /*e38f0*/  STL [R1+0x16c], R59 ;  /* 0x00016c3b01007387 */ /* 0x0001e80000100800 */
[----:B0-----:R-:W2:Y:S04]  /*e3900*/  LDL.LU R59, [R1+0x56a4] ;  /* 0x0056a400013b7983 */ /* 0x001ea80000300800 */
[----:B------:R-:W2:Y:S04]  /*e3910*/  LDL.LU R57, [R1+0x56a0] ;  /* 0x0056a00001397983 */ /* 0x000ea80000300800 */
[----:B------:R0:W-:Y:S04]  /*e3920*/  STL [R1+0x15c], R53 ;  /* 0x00015c3501007387 */ /* 0x0001e80000100800 */
[----:B0-----:R-:W2:Y:S01]  /*e3930*/  LDL.LU R53, [R1+0x569c] ;  /* 0x00569c0001357983 */ /* 0x001ea20000300800 */
[----:B----4-:R-:W-:-:S03]  /*e3940*/  PRMT R50, R50, 0x5410, R51 ;  /* 0x0000541032327816 */ /* 0x010fc60000000033 */
[----:B------:R-:W4:Y:S04]  /*e3950*/  LDL.LU R51, [R1+0x5698] ;  /* 0x0056980001337983 */ /* 0x000f280000300800 */
[----:B------:R0:W-:Y:S04]  /*e3960*/  STL [R1+0x14c], R50 ;  /* 0x00014c3201007387 */ /* 0x0001e80000100800 */
[----:B0-----:R-:W4:Y:S04]  /*e3970*/  LDL.LU R50, [R1+0x5694] ;  /* 0x0056940001327983 */ /* 0x001f280000300800 */
[----:B------:R-:W4:Y:S01]  /*e3980*/  LDL.LU R49, [R1+0x5690] ;  /* 0x0056900001317983 */ /* 0x000f220000300800 */
[----:B---3--:R-:W-:-:S03]  /*e3990*/  PRMT R45, R45, 0x5410, R44 ;  /* 0x000054102d2d7816 */ /* 0x008fc6000000002c */
[----:B------:R0:W-:Y:S01]  /*e39a0*/  STL [R1+0x12c], R48 ;  /* 0x00012c3001007387 */ /* 0x0001e20000100800 */
[----:B------:R-:W-:Y:S02]  /*e39b0*/  PRMT R61, R61, 0x5410, R2 ;  /* 0x000054103d3d7816 */ /* 0x000fe40000000002 */
[----:B------:R-:W-:Y:S01]  /*e39c0*/  PRMT R55, R55, 0x5410, R56 ;  /* 0x0000541037377816 */ /* 0x000fe20000000038 */
[----:B0-----:R-:W3:Y:S04]  /*e39d0*/  LDL.LU R48, [R1+0x568c] ;  /* 0x00568c0001307983 */ /* 0x001ee80000300800 */
[----:B------:R-:W3:Y:S04]  /*e39e0*/  LDL.LU R44, [R1+0x5688] ;  /* 0x00568800012c7983 */ /* 0x000ee80000300800 */
[----:B------:R0:W-:Y:S01]  /*e39f0*/  STL [R1+0x11c], R45 ;  /* 0x00011c2d01007387 */ /* 0x0001e20000100800 */
[----:B------:R-:W-:-:S03]  /*e3a00*/  PRMT R26, R26, 0x5410, R27 ;  /* 0x000054101a1a7816 */ /* 0x000fc6000000001b */
[----:B0-----:R-:W3:Y:S01]  /*e3a10*/  LDL.LU R45, [R1+0x5684] ;  /* 0x00568400012d7983 */ /* 0x001ee20000300800 */
[----:B--2---:R-:W-:-:S03]  /*e3a20*/  PRMT R47, R47, 0x5410, R46 ;  /* 0x000054102f2f7816 */ /* 0x004fc6000000002e */
[----:B------:R-:W2:Y:S04]  /*e3a30*/  LDL.LU R46, [R1+0x5680] ;  /* 0x00568000012e7983 */ /* 0x000ea80000300800 */
[----:B------:R0:W-:Y:S01]  /*e3a40*/  STL [R1+0x10c], R47 ;  /* 0x00010c2f01007387 */ /* 0x0001e20000100800 */
[----:B------:R-:W-:-:S03]  /*e3a50*/  PRMT R59, R59, 0x5410, R60 ;  /* 0x000054103b3b7816 */ /* 0x000fc6000000003c */
[----:B0-----:R-:W2:Y:S01]  /*e3a60*/  LDL.LU R47, [R1+0x567c] ;  /* 0x00567c00012f7983 */ /* 0x001ea20000300800 */
[----:B------:R-:W-:-:S03]  /*e3a70*/  PRMT R57, R57, 0x5410, R58 ;  /* 0x0000541039397816 */ /* 0x000fc6000000003a */
[----:B------:R-:W2:Y:S04]  /*e3a80*/  LDL.LU R2, [R1+0x5678] ;  /* 0x0056780001027983 */ /* 0x000ea80000300800 */
[----:B------:R-:W-:Y:S04]  /*e3a90*/  STL [R1+0xfc], R61 ;  /* 0x0000fc3d01007387 */ /* 0x000fe80000100800 */
[----:B------:R-:W-:Y:S01]  /*e3aa0*/  STL [R1+0xec], R59 ;  /* 0x0000ec3b01007387 */ /* 0x000fe20000100800 */
[----:B------:R-:W-:-:S03]  /*e3ab0*/  PRMT R53, R53, 0x5410, R54 ;  /* 0x0000541035357816 */ /* 0x000fc60000000036 */
[----:B------:R-:W-:Y:S01]  /*e3ac0*/  STL [R1+0xdc], R57 ;  /* 0x0000dc3901007387 */ /* 0x000fe20000100800 */
[----:B----4-:R-:W-:-:S03]  /*e3ad0*/  PRMT R51, R51, 0x5410, R52 ;  /* 0x0000541033337816 */ /* 0x010fc60000000034 */
[----:B------:R-:W-:Y:S04]  /*e3ae0*/  STL [R1+0xcc], R55 ;  /* 0x0000cc3701007387 */ /* 0x000fe80000100800 */
[----:B------:R-:W-:Y:S04]  /*e3af0*/  STL [R1+0xbc], R53 ;  /* 0x0000bc3501007387 */ /* 0x000fe80000100800 */
[----:B------:R-:W-:Y:S01]  /*e3b00*/  STL [R1+0x1c4], R51 ;  /* 0x0001c43301007387 */ /* 0x000fe20000100800 */
[----:B------:R-:W-:-:S03]  /*e3b10*/  PRMT R25, R50, 0x5410, R25 ;  /* 0x0000541032197816 */ /* 0x000fc60000000019 */
[----:B------:R0:W-:Y:S01]  /*e3b20*/  STL [R1+0x9c], R26 ;  /* 0x00009c1a01007387 */ /* 0x0001e20000100800 */
[----:B------:R-:W-:-:S03]  /*e3b30*/  PRMT R24, R49, 0x5410, R24 ;  /* 0x0000541031187816 */ /* 0x000fc60000000018 */
[----:B0-----:R-:W4:Y:S04]  /*e3b40*/  LDL.LU R26, [R1+0x4ff4] ;  /* 0x004ff400011a7983 */ /* 0x001f280000300800 */
[----:B------:R0:W-:Y:S04]  /*e3b50*/  STL [R1+0x6ac], R25 ;  /* 0x0006ac1901007387 */ /* 0x0001e80000100800 */
[----:B------:R-:W2:Y:S04]  /*e3b60*/  LDL R27, [R1+0x217c] ;  /* 0x00217c00011b7983 */ /* 0x000ea80000100800 */
[----:B------:R1:W-:Y:S04]  /*e3b70*/  STL [R1+0x6bc], R24 ;  /* 0x0006bc1801007387 */ /* 0x0003e80000100800 */
[----:B------:R-:W4:Y:S04]  /*e3b80*/  LDL R55, [R1+0x23cc] ;  /* 0x0023cc0001377983 */ /* 0x000f280000100800 */
[----:B------:R-:W2:Y:S04]  /*e3b90*/  LDL R53, [R1+0x23dc] ;  /* 0x0023dc0001357983 */ /* 0x000ea80000100800 */
[----:B------:R-:W2:Y:S04]  /*e3ba0*/  LDL R54, [R1+0x23d0] ;  /* 0x0023d00001367983 */ /* 0x000ea80000100800 */
[----:B------:R-:W2:Y:S04]  /*e3bb0*/  LDL R52, [R1+0x23e8] ;  /* 0x0023e80001347983 */ /* 0x000ea80000100800 */
[----:B------:R-:W2:Y:S04]  /*e3bc0*/  LDL R51, [R1+0x23f8] ;  /* 0x0023f80001337983 */ /* 0x000ea80000100800 */
[----:B------:R-:W2:Y:S04]  /*e3bd0*/  LDL R50, [R1+0x2400] ;  /* 0x0024000001327983 */ /* 0x000ea80000100800 */
[----:B------:R-:W2:Y:S04]  /*e3be0*/  LDL R49, [R1+0x2408] ;  /* 0x0024080001317983 */ /* 0x000ea80000100800 */
[----:B------:R-:W2:Y:S04]  /*e3bf0*/  LDL R59, [R1+0x23a8] ;  /* 0x0023a800013b7983 */ /* 0x000ea80000100800 */
[----:B0-----:R-:W2:Y:S04]  /*e3c00*/  LDL R25, [R1+0x2388] ;  /* 0x0023880001197983 */ /* 0x001ea80000100800 */
[----:B-1----:R-:W2:Y:S04]  /*e3c10*/  LDL R24, [R1+0x2390] ;  /* 0x0023900001187983 */ /* 0x002ea80000100800 */
[----:B------:R-:W2:Y:S04]  /*e3c20*/  LDL R61, [R1+0x239c] ;  /* 0x00239c00013d7983 */ /* 0x000ea80000100800 */
[----:B------:R-:W2:Y:S04]  /*e3c30*/  LDL R60, [R1+0x23a4] ;  /* 0x0023a400013c7983 */ /* 0x000ea80000100800 */
[----:B------:R-:W2:Y:S04]  /*e3c40*/  LDL R58, [R1+0x23b0] ;  /* 0x0023b000013a7983 */ /* 0x000ea80000100800 */
[----:B------:R-:W2:Y:S04]  /*e3c50*/  LDL R57, [R1+0x23b8] ;  /* 0x0023b80001397983 */ /* 0x000ea80000100800 */
[----:B------:R-:W2:Y:S01]  /*e3c60*/  LDL R56, [R1+0x23c4] ;  /* 0x0023c40001387983 */ /* 0x000ea20000100800 */
[----:B---3--:R-:W-:-:S02]  /*e3c70*/  LOP3.LUT R48, R48, 0xfffffffd, RZ, 0xc0, !PT ;  /* 0xfffffffd30307812 */ /* 0x008fc400078ec0ff */
[----:B------:R-:W-:Y:S02]  /*e3c80*/  LOP3.LUT R6, R6, 0x7fffffff, RZ, 0xc0, !PT ;  /* 0x7fffffff06067812 */ /* 0x000fe400078ec0ff */
[----:B----4-:R-:W-:Y:S01]  /*e3c90*/  ISETP.LT.AND P1, PT, R55, UR39, !P0 ;  /* 0x0000002737007c0c */ /* 0x010fe2000c721270 */
[----:B------:R-:W-:Y:S01]  /*e3ca0*/  ULDC UR39, c[0x0][0x228] ;  /* 0x00008a0000277ab9 */ /* 0x000fe20000000800 */
[----:B--2---:R-:W-:Y:S02]  /*e3cb0*/  ISETP.LT.AND P2, PT, R53, UR8, !P0 ;  /* 0x0000000835007c0c */ /* 0x004fe4000c741270 */
[----:B------:R-:W-:Y:S01]  /*e3cc0*/  ISETP.LT.AND P3, PT, R54, UR9, !P0 ;  /* 0x0000000936007c0c */ /* 0x000fe2000c761270 */
[----:B------:R-:W-:-:S08]  /*e3cd0*/  ULDC.64 UR8, c[0x0][0x228] ;  /* 0x00008a0000087ab9 */ /* 0x000fd00000000a00 */
        /* <DEDUP_REMOVED lines=24> */
[----:B------:R-:W-:Y:S01]  /*e3e60*/  ISETP.GE.AND P0, PT, R26, UR43, PT ;  /* 0x0000002b1a007c0c */ /* 0x000fe2000bf06270 */
[----:B------:R-:W-:Y:S01]  /*e3e70*/  ULDC UR43, c[0x0][0x228] ;  /* 0x00008a00002b7ab9 */ /* 0x000fe20000000800 */
[----:B------:R-:W2:Y:S02]  /*e3e80*/  LDL.LU R26, [R1+0x4ff8] ;  /* 0x004ff800011a7983 */ /* 0x000ea40000300800 */
        /* <DEDUP_REMOVED lines=63> */
[----:B------:R-:W-:Y:S01]  /*e4280*/  ULDC.64 UR8, c[0x0][0x228] ;  /* 0x00008a0000087ab9 */ /* 0x000fe20000000a00 */
        /* <DEDUP_REMOVED lines=67> */
[----:B------:R-:W-:Y:S01]  /*e46c0*/  ISETP.LT.AND P3, PT, R59, UR8, !P0 ;  /* 0x000000083b007c0c */ /* 0x000fe2000c761270 */
[----:B------:R-:W-:Y:S01]  /*e46d0*/  ULDC UR8, c[0x0][0x228] ;  /* 0x00008a0000087ab9 */ /* 0x000fe20000000800 */
        /* <DEDUP_REMOVED lines=519> */
[----:B------:R-:W-:-:S04]  /*e6750*/  @P1 LOP3.LUT R46, R46, 0x8000000, RZ, 0xfc, !PT ;  /* 0x080000002e2e1812 */ /* 0x000fc800078efcff */
[----:B------:R-:W-:-:S04]  /*e6760*/  LOP3.LUT R46, R46, 0xfbffffff, RZ, 0xc0, !PT ;  /* 0xfbffffff2e2e7812 */ /* 0x000fc800078ec0ff */
[----:B------:R-:W-:Y:S02]  /*e6770*/  @P0 LOP3.LUT R46, R46, 0x4000000, RZ, 0xfc, !PT ;  /* 0x040000002e2e0812 */ /* 0x000fe400078efcff */
[----:B--2---:R-:W-:Y:S02]  /*e6780*/  ISETP.GE.AND P0, PT, R26, UR13, PT ;  /* 0x0000000d1a007c0c */ /* 0x004fe4000bf06270 */
[----:B------:R-:W-:Y:S01]  /*e6790*/  LOP3.LUT R46, R46, 0xffdfffff, RZ, 0xc0, !PT ;  /* 0xffdfffff2e2e7812 */ /* 0x000fe200078ec0ff */
[----:B------:R-:W2:Y:S01]  /*e67a0*/  LDL.LU R26, [R1+0x5020] ;  /* 0x00502000011a7983 */ /* 0x000ea20000300800 */
[----:B------:R-:W-:Y:S02]  /*e67b0*/  LOP3.LUT R47, R47, 0x7fffffff, RZ, 0xc0, !PT ;  /* 0x7fffffff2f2f7812 */ /* 0x000fe400078ec0ff */
[----:B------:R-:W-:Y:S02]  /*e67c0*/  ISETP.LT.AND P2, PT, R59, UR20, !P0 ;  /* 0x000000143b007c0c */ /* 0x000fe4000c741270 */
[----:B------:R-:W-:-:S02]  /*e67d0*/  ISETP.LT.AND P1, PT, R25, UR40, !P0 ;  /* 0x0000002819007c0c */ /* 0x000fc4000c721270 */
[----:B------:R-:W-:Y:S01]  /*e67e0*/  ISETP.LT.AND P3, PT, R61, UR28, !P0 ;  /* 0x0000001c3d007c0c */ /* 0x000fe2000c761270 */
[----:B------:R-:W-:Y:S01]  /*e67f0*/  ULDC UR40, c[0x0][0x228] ;  /* 0x00008a0000287ab9 */ /* 0x000fe20000000800 */
[----:B------:R-:W-:Y:S01]  /*e6800*/  ULDC UR28, c[0x0][0x228] ;  /* 0x00008a00001c7ab9 */ /* 0x000fe20000000800 */
[----:B------:R-:W-:Y:S01]  /*e6810*/  LOP3.LUT R0, R0, 0x7fffffff, RZ, 0xc0, !PT ;  /* 0x7fffffff00007812 */ /* 0x000fe200078ec0ff */
[----:B------:R-:W-:Y:S01]  /*e6820*/  ULDC UR13, c[0x0][0x228] ;  /* 0x00008a00000d7ab9 */ /* 0x000fe20000000800 */
[----:B------:R-:W-:Y:S01]  /*e6830*/  LOP3.LUT R2, R2, 0x7fffffff, RZ, 0xc0, !PT ;  /* 0x7fffffff02027812 */ /* 0x000fe200078ec0ff */
[----:B------:R-:W-:-:S03]  /*e6840*/  ULDC UR20, c[0x0][0x228] ;  /* 0x00008a0000147ab9 */ /* 0x000fc60000000800 */
        /* <DEDUP_REMOVED lines=46> */
[----:B------:R-:W-:Y:S02]  /*e6b30*/  ISETP.LT.AND P1, PT, R49, UR10, !P0 ;  /* 0x0000000a31007c0c */ /* 0x000fe4000c721270 */
[----:B------:R-:W-:Y:S01]  /*e6b40*/  @P3 LOP3.LUT R46, R46, 0x2000, RZ, 0xfc, !PT ;  /* 0x000020002e2e3812 */ /* 0x000fe200078efcff */
[----:B------:R-:W-:-:S03]  /*e6b50*/  ULDC UR10, c[0x0][0x228] ;  /* 0x00008a00000a7ab9 */ /* 0x000fc60000000800 */
        /* <DEDUP_REMOVED lines=8> */
[----:B--2---:R-:W-:Y:S02]  /*e6be0*/  ISETP.GE.AND P0, PT, R26, UR21, PT ;  /* 0x000000151a007c0c */ /* 0x004fe4000bf06270 */
[----:B------:R-:W-:Y:S01]  /*e6bf0*/  LOP3.LUT R46, R46, 0xffffffdf, RZ, 0xc0, !PT ;  /* 0xffffffdf2e2e7812 */ /* 0x000fe200078ec0ff */
[----:B------:R-:W2:Y:S01]  /*e6c00*/  LDL.LU R26, [R1+0x5024] ;  /* 0x00502400011a7983 */ /* 0x000ea20000300800 */
[----:B------:R-:W-:Y:S01]  /*e6c10*/  ULDC UR21, c[0x0][0x228] ;  /* 0x00008a0000157ab9 */ /* 0x000fe20000000800 */
[----:B------:R-:W-:Y:S02]  /*e6c20*/  ISETP.LT.AND P2, PT, R59, UR30, !P0 ;  /* 0x0000001e3b007c0c */ /* 0x000fe4000c741270 */
[----:B------:R-:W-:Y:S02]  /*e6c30*/  ISETP.LT.AND P1, PT, R25, UR40, !P0 ;  /* 0x0000002819007c0c */ /* 0x000fe4000c721270 */
[----:B------:R-:W-:Y:S01]  /*e6c40*/  ISETP.LT.AND P3, PT, R61, UR28, !P0 ;  /* 0x0000001c3d007c0c */ /* 0x000fe2000c761270 */
[----:B------:R-:W-:Y:S01]  /*e6c50*/  ULDC UR40, c[0x0][0x228] ;  /* 0x00008a0000287ab9 */ /* 0x000fe20000000800 */
[----:B------:R-:W-:-:S07]  /*e6c60*/  ULDC UR28, c[0x0][0x228] ;  /* 0x00008a00001c7ab9 */ /* 0x000fce0000000800 */
        /* <DEDUP_REMOVED lines=35> */
[----:B------:R-:W-:-:S03]  /*e6ea0*/  LOP3.LUT R46, R46, 0xfffffffe, RZ, 0xc0, !PT ;  /* 0xfffffffe2e2e7812 */ /* 0x000fc600078ec0ff */
[----:B------:R-:W-:Y:S02]  /*e6eb0*/  @P2 LOP3.LUT R47, R47, 0x80000000, RZ, 0xfc, !PT ;  /* 0x800000002f2f2812 */ /* 0x000fe400078efcff */
[----:B------:R-:W-:Y:S02]  /*e6ec0*/  @P3 LOP3.LUT R46, R46, 0x1, RZ, 0xfc, !PT ;  /* 0x000000012e2e3812 */ /* 0x000fe400078efcff */
[----:B------:R-:W-:Y:S02]  /*e6ed0*/  ISETP.LT.AND P3, PT, R51, UR23, !P0 ;  /* 0x0000001733007c0c */ /* 0x000fe4000c761270 */
[----:B------:R-:W-:Y:S02]  /*e6ee0*/  LOP3.LUT R47, R47, 0xbfffffff, RZ, 0xc0, !PT ;  /* 0xbfffffff2f2f7812 */ /* 0x000fe400078ec0ff */
[----:B------:R-:W-:Y:S01]  /*e6ef0*/  ISETP.LT.AND P2, PT, R50, UR24, !P0 ;  /* 0x0000001832007c0c */ /* 0x000fe2000c741270 */
[----:B------:R-:W-:Y:S01]  /*e6f00*/  ULDC UR23, c[0x0][0x228] ;  /* 0x00008a0000177ab9 */ /* 0x000fe20000000800 */
        /* <DEDUP_REMOVED lines=17> */
[----:B------:R-:W-:Y:S01]  /*e7020*/  ULDC.64 UR30, c[0x0][0x228] ;  /* 0x00008a00001e7ab9 */ /* 0x000fe20000000a00 */
[----:B------:R-:W-:Y:S02]  /*e7030*/  ISETP.LT.AND P3, PT, R59, UR32, !P0 ;  /* 0x000000203b007c0c */ /* 0x000fe4000c761270 */
[----:B------:R-:W-:Y:S02]  /*e7040*/  ISETP.LT.AND P2, PT, R25, UR56, !P0 ;  /* 0x0000003819007c0c */ /* 0x000fe4000c741270 */
[----:B------:R-:W-:Y:S01]  /*e7050*/  ISETP.LT.AND P1, PT, R24, UR55, !P0 ;  /* 0x0000003718007c0c */ /* 0x000fe2000c721270 */
[----:B------:R-:W-:Y:S01]  /*e7060*/  ULDC UR32, c[0x0][0x228] ;  /* 0x00008a0000207ab9 */ /* 0x000fe20000000800 */
[----:B------:R-:W-:Y:S01]  /*e7070*/  ULDC UR55, c[0x0][0x228] ;  /* 0x00008a0000377ab9 */ /* 0x000fe20000000800 */
[----:B------:R-:W-:-:S06]  /*e7080*/  ULDC UR56, c[0x0][0x228] ;  /* 0x00008a0000387ab9 */ /* 0x000fcc0000000800 */
        /* <DEDUP_REMOVED lines=69> */
[----:B------:R-:W-:Y:S02]  /*e74e0*/  ISETP.LT.AND P3, PT, R61, UR33, !P0 ;  /* 0x000000213d007c0c */ /* 0x000fe4000c761270 */
[----:B------:R-:W-:-:S04]  /*e74f0*/  @P2 LOP3.LUT R47, R47, 0x200, RZ, 0xfc, !PT ;  /* 0x000002002f2f2812 */ /* 0x000fc800078efcff */
[----:B------:R-:W-:Y:S02]  /*e7500*/  LOP3.LUT R47, R47, 0xfffffeff, RZ, 0xc0, !PT ;  /* 0xfffffeff2f2f7812 */ /* 0x000fe400078ec0ff */
[----:B------:R-:W-:Y:S01]  /*e7510*/  ISETP.LT.AND P2, PT, R60, UR32, !P0 ;  /* 0x000000203c007c0c */ /* 0x000fe2000c741270 */
[----:B------:R-:W-:Y:S01]  /*e7520*/  ULDC.64 UR32, c[0x0][0x228] ;  /* 0x00008a0000207ab9 */ /* 0x000fe20000000a00 */
        /* <DEDUP_REMOVED lines=21> */
[----:B------:R-:W-:Y:S02]  /*e7680*/  ISETP.LT.AND P2, PT, R53, UR34, !P0 ;  /* 0x0000002235007c0c */ /* 0x000fe4000c741270 */
[----:B------:R-:W-:-:S04]  /*e7690*/  LOP3.LUT R47, R47, 0xfffffffd, RZ, 0xc0, !PT ;  /* 0xfffffffd2f2f7812 */ /* 0x000fc800078ec0ff */
[----:B------:R-:W-:Y:S02]  /*e76a0*/  @P1 LOP3.LUT R47, R47, 0x2, RZ, 0xfc, !PT ;  /* 0x000000022f2f1812 */ /* 0x000fe400078efcff */
[----:B------:R-:W-:Y:S01]  /*e76b0*/  ISETP.LT.AND P1, PT, R52, UR35, !P0 ;  /* 0x0000002334007c0c */ /* 0x000fe2000c721270 */
[----:B------:R-:W-:Y:S01]  /*e76c0*/  ULDC.64 UR34, c[0x0][0x228] ;  /* 0x00008a0000227ab9 */ /* 0x000fe20000000a00 */
[----:B------:R-:W-:-:S03]  /*e76d0*/  LOP3.LUT R47, R47, 0xfffffffe, RZ, 0xc0, !PT ;  /* 0xfffffffe2f2f7812 */ /* 0x000fc600078ec0ff */
[----:B------:R-:W-:Y:S02]  /*e76e0*/  @P2 LOP3.LUT R0, R0, 0x80000000, RZ, 0xfc, !PT ;  /* 0x8000000000002812 */ /* 0x000fe400078efcff */
[----:B------:R-:W-:Y:S02]  /*e76f0*/  @P3 LOP3.LUT R47, R47, 0x1, RZ, 0xfc, !PT ;  /* 0x000000012f2f3812 */ /* 0x000fe400078efcff */
[----:B------:R-:W-:Y:S02]  /*e7700*/  ISETP.LT.AND P3, PT, R51, UR36, !P0 ;  /* 0x0000002433007c0c */ /* 0x000fe4000c761270 */
[----:B------:R-:W-:Y:S02]  /*e7710*/  LOP3.LUT R0, R0, 0xbfffffff, RZ, 0xc0, !PT ;  /* 0xbfffffff00007812 */ /* 0x000fe400078ec0ff */
[----:B------:R-:W-:Y:S01]  /*e7720*/  ISETP.LT.AND P2, PT, R50, UR37, !P0 ;  /* 0x0000002532007c0c */ /* 0x000fe2000c741270 */
[----:B------:R-:W-:Y:S01]  /*e7730*/  ULDC.64 UR36, c[0x0][0x228] ;  /* 0x00008a0000247ab9 */ /* 0x000fe20000000a00 */
        /* <DEDUP_REMOVED lines=17> */
[----:B------:R-:W-:Y:S02]  /*e7850*/  ISETP.LT.AND P3, PT, R25, UR31, !P0 ;  /* 0x0000001f19007c0c */ /* 0x000fe4000c761270 */
[----:B------:R-:W-:-:S02]  /*e7860*/  LOP3.LUT R0, R0, 0xffdfffff, RZ, 0xc0, !PT ;  /* 0xffdfffff00007812 */ /* 0x000fc400078ec0ff */
[----:B------:R-:W-:Y:S01]  /*e7870*/  ISETP.LT.AND P2, PT, R24, UR7, !P0 ;  /* 0x0000000718007c0c */ /* 0x000fe2000c741270 */
        /* <DEDUP_REMOVED lines=25> */
[----:B------:R-:W-:Y:S02]  /*e7a10*/  @P2 LOP3.LUT R0, R0, 0x40000, RZ, 0xfc, !PT ;  /* 0x0004000000002812 */ /* 0x000fe400078efcff */
[----:B------:R-:W-:Y:S02]  /*e7a20*/  ISETP.LT.AND P2, PT, R55, UR7, !P0 ;  /* 0x0000000737007c0c */ /* 0x000fe4000c741270 */
        /* <DEDUP_REMOVED lines=15> */
[----:B------:R-:W-:-:S04]  /*e7b20*/  @P1 LOP3.LUT R0, R0, 0x2000, RZ, 0xfc, !PT ;  /* 0x0000200000001812 */ /* 0x000fc800078efcff */
[----:B------:R-:W-:Y:S02]  /*e7b30*/  LOP3.LUT R0, R0, 0xffffefff, RZ, 0xc0, !PT ;  /* 0xffffefff00007812 */ /* 0x000fe400078ec0ff */
[----:B------:R-:W-:Y:S02]  /*e7b40*/  ISETP.LT.AND P3, PT, R50, UR7, !P0 ;  /* 0x0000000732007c0c */ /* 0x000fe4000c761270 */
[----:B------:R-:W-:Y:S02]  /*e7b50*/  ISETP.LT.AND P1, PT, R49, UR8, !P0 ;  /* 0x0000000831007c0c */ /* 0x000fe4000c721270 */
[----:B------:R-:W-:Y:S02]  /*e7b60*/  @P2 LOP3.LUT R0, R0, 0x1000, RZ, 0xfc, !PT ;  /* 0x0000100000002812 */ /* 0x000fe400078efcff */
[----:B------:R-:W-:Y:S02]  /*e7b70*/  ISETP.LT.AND P2, PT, R27, UR9, !P0 ;  /* 0x000000091b007c0c */ /* 0x000fe4000c741270 */
[----:B--2---:R-:W-:-:S02]  /*e7b80*/  ISETP.GE.AND P0, PT, R26, UR33, PT ;  /* 0x000000211a007c0c */ /* 0x004fc4000bf06270 */
[----:B------:R-:W2:Y:S01]  /*e7b90*/  LDL.LU R26, [R1+0x5034] ;  /* 0x00503400011a7983 */ /* 0x000ea20000300800 */
        /* <DEDUP_REMOVED lines=33> */
[----:B------:R-:W-:-:S03]  /*e7db0*/  LOP3.LUT R0, R0, 0xfffffffe, RZ, 0xc0, !PT ;  /* 0xfffffffe00007812 */ /* 0x000fc600078ec0ff */
[----:B------:R-:W-:Y:S02]  /*e7dc0*/  @P1 LOP3.LUT R2, R2, 0x80000000, RZ, 0xfc, !PT ;  /* 0x8000000002021812 */ /* 0x000fe400078efcff */
        /* <DEDUP_REMOVED lines=12> */
[----:B------:R-:W-:-:S05]  /*e7e90*/  LOP3.LUT R2, R2, 0xf7ffffff, RZ, 0xc0, !PT ;  /* 0xf7ffffff02027812 */ /* 0x000fca00078ec0ff */
[----:B------:R-:W-:-:S04]  /*e7ea0*/  @P3 LOP3.LUT R2, R2, 0x8000000, RZ, 0xfc, !PT ;  /* 0x0800000002023812 */ /* 0x000fc800078efcff */
[----:B------:R-:W-:Y:S02]  /*e7eb0*/  LOP3.LUT R2, R2, 0xfbffffff, RZ, 0xc0, !PT ;  /* 0xfbffffff02027812 */ /* 0x000fe400078ec0ff */
[----:B--2---:R-:W-:Y:S02]  /*e7ec0*/  ISETP.GE.AND P0, PT, R26, UR35, PT ;  /* 0x000000231a007c0c */ /* 0x004fe4000bf06270 */
[----:B------:R-:W2:Y:S01]  /*e7ed0*/  LDL R26, [R1+0x211c] ;  /* 0x00211c00011a7983 */ /* 0x000ea20000100800 */
[----:B------:R-:W-:Y:S02]  /*e7ee0*/  @P2 LOP3.LUT R2, R2, 0x4000000, RZ, 0xfc, !PT ;  /* 0x0400000002022812 */ /* 0x000fe400078efcff */
[----:B------:R-:W-:Y:S02]  /*e7ef0*/  ISETP.LT.AND P3, PT, R25, UR25, !P0 ;  /* 0x0000001919007c0c */ /* 0x000fe4000c761270 */
        /* <DEDUP_REMOVED lines=44> */
[----:B------:R-:W3:Y:S01]  /*e81c0*/  LDL.LU R27, [R1+0x5674] ;  /* 0x00567400011b7983 */ /* 0x000ee20000300800 */
[----:B------:R-:W-:-:S04]  /*e81d0*/  @P2 LOP3.LUT R2, R2, 0x800, RZ, 0xfc, !PT ;  /* 0x0000080002022812 */ /* 0x000fc800078efcff */
[----:B------:R-:W-:-:S04]  /*e81e0*/  LOP3.LUT R2, R2, 0xfffffbff, RZ, 0xc0, !PT ;  /* 0xfffffbff02027812 */ /* 0x000fc800078ec0ff */
[----:B------:R-:W-:-:S04]  /*e81f0*/  @P1 LOP3.LUT R2, R2, 0x400, RZ, 0xfc, !PT ;  /* 0x0000040002021812 */ /* 0x000fc800078efcff */
[----:B------:R-:W-:-:S04]  /*e8200*/  LOP3.LUT R2, R2, 0xfffffdff, RZ, 0xc0, !PT ;  /* 0xfffffdff02027812 */ /* 0x000fc800078ec0ff */
[----:B------:R-:W-:-:S04]  /*e8210*/  @P0 LOP3.LUT R2, R2, 0x200, RZ, 0xfc, !PT ;  /* 0x0000020002020812 */ /* 0x000fc800078efcff */
[----:B------:R-:W-:Y:S02]  /*e8220*/  LOP3.LUT R2, R2, 0xfffffeff, RZ, 0xc0, !PT ;  /* 0xfffffeff02027812 */ /* 0x000fe400078ec0ff */
[----:B--2---:R-:W-:Y:S02]  /*e8230*/  ISETP.GE.AND P6, PT, R26, UR37, PT ;  /* 0x000000251a007c0c */ /* 0x004fe4000bfc6270 */
[----:B------:R-:W3:Y:S02]  /*e8240*/  LDL.LU R26, [R1+0x5670] ;  /* 0x00567000011a7983 */ /* 0x000ee40000300800 */
[----:B------:R-:W-:Y:S02]  /*e8250*/  ISETP.LT.AND P1, PT, R25, UR48, !P6 ;  /* 0x0000003019007c0c */ /* 0x000fe4000f721270 */
[----:B------:R-:W-:Y:S02]  /*e8260*/  ISETP.LT.AND P2, PT, R24, UR49, !P6 ;  /* 0x0000003118007c0c */ /* 0x000fe4000f741270 */
[----:B------:R-:W-:Y:S01]  /*e8270*/  ISETP.LT.AND P0, PT, R61, UR50, !P6 ;  /* 0x000000323d007c0c */ /* 0x000fe2000f701270 */
[----:B------:R-:W2:Y:S04]  /*e8280*/  LDL.LU R25, [R1+0x566c] ;  /* 0x00566c0001197983 */ /* 0x000ea80000300800 */
[----:B------:R-:W2:Y:S04]  /*e8290*/  LDL.LU R24, [R1+0x5668] ;  /* 0x0056680001187983 */ /* 0x000ea80000300800 */
[----:B------:R-:W4:Y:S01]  /*e82a0*/  LDL.LU R61, [R1+0x5664] ;  /* 0x00566400013d7983 */ /* 0x000f220000300800 */
[----:B------:R-:W-:-:S04]  /*e82b0*/  @P1 LOP3.LUT R2, R2, 0x100, RZ, 0xfc, !PT ;  /* 0x0000010002021812 */ /* 0x000fc800078efcff */
[----:B------:R-:W-:Y:S02]  /*e82c0*/  LOP3.LUT R2, R2, 0xffffff7f, RZ, 0xc0, !PT ;  /* 0xffffff7f02027812 */ /* 0x000fe400078ec0ff */
[----:B------:R-:W-:Y:S02]  /*e82d0*/  ISETP.LT.AND P1, PT, R60, UR51, !P6 ;  /* 0x000000333c007c0c */ /* 0x000fe4000f721270 */
[----:B------:R-:W3:Y:S01]  /*e82e0*/  LDL.LU R60, [R1+0x5660] ;  /* 0x00566000013c7983 */ /* 0x000ee20000300800 */
[----:B------:R-:W-:-:S04]  /*e82f0*/  @P2 LOP3.LUT R2, R2, 0x80, RZ, 0xfc, !PT ;  /* 0x0000008002022812 */ /* 0x000fc800078efcff */
[----:B------:R-:W-:Y:S02]  /*e8300*/  LOP3.LUT R2, R2, 0xffffffbf, RZ, 0xc0, !PT ;  /* 0xffffffbf02027812 */ /* 0x000fe400078ec0ff */
[----:B------:R-:W-:Y:S02]  /*e8310*/  ISETP.LT.AND P2, PT, R59, UR52, !P6 ;  /* 0x000000343b007c0c */ /* 0x000fe4000f741270 */
[----:B------:R-:W4:Y:S01]  /*e8320*/  LDL.LU R59, [R1+0x565c] ;  /* 0x00565c00013b7983 */ /* 0x000f220000300800 */
        /* <DEDUP_REMOVED lines=13> */
[----:B------:R-:W-:-:S04]  /*e8400*/  LOP3.LUT R2, R2, 0xfffffffb, RZ, 0xc0, !PT ;  /* 0xfffffffb02027812 */ /* 0x000fc800078ec0ff */
[----:B------:R-:W-:Y:S02]  /*e8410*/  @P1 LOP3.LUT R2, R2, 0x4, RZ, 0xfc, !PT ;  /* 0x0000000402021812 */ /* 0x000fe400078efcff */
[----:B------:R-:W-:Y:S02]  /*e8420*/  ISETP.LT.AND P0, PT, R55, UR56, !P6 ;  /* 0x0000003837007c0c */ /* 0x000fe4000f701270 */
[----:B------:R-:W-:Y:S01]  /*e8430*/  ISETP.LT.AND P1, PT, R54, UR30, !P6 ;  /* 0x0000001e36007c0c */ /* 0x000fe2000f721270 */
[----:B------:R-:W4:Y:S01]  /*e8440*/  LDL.LU R55, [R1+0x564c] ;  /* 0x00564c0001377983 */ /* 0x000f220000300800 */
[----:B------:R-:W-:-:S03]  /*e8450*/  LOP3.LUT R2, R2, 0xfffffffd, RZ, 0xc0, !PT ;  /* 0xfffffffd02027812 */ /* 0x000fc600078ec0ff */
[----:B------:R-:W4:Y:S01]  /*e8460*/  LDL.LU R54, [R1+0x5648] ;  /* 0x0056480001367983 */ /* 0x000f220000300800 */
[----:B------:R-:W-:Y:S02]  /*e8470*/  ISETP.LT.AND P3, PT, R52, UR58, !P6 ;  /* 0x0000003a34007c0c */ /* 0x000fe4000f761270 */
[----:B------:R-:W-:Y:S02]  /*e8480*/  @P2 LOP3.LUT R2, R2, 0x2, RZ, 0xfc, !PT ;  /* 0x0000000202022812 */ /* 0x000fe400078efcff */
[----:B------:R-:W-:Y:S02]  /*e8490*/  ISETP.LT.AND P2, PT, R53, UR57, !P6 ;  /* 0x0000003935007c0c */ /* 0x000fe4000f741270 */
[----:B------:R-:W-:Y:S01]  /*e84a0*/  ISETP.LT.AND P4, PT, R51, UR59, !P6 ;  /* 0x0000003b33007c0c */ /* 0x000fe2000f781270 */
[----:B------:R-:W4:Y:S04]  /*e84b0*/  LDL.LU R53, [R1+0x5644] ;  /* 0x0056440001357983 */ /* 0x000f280000300800 */
[----:B------:R-:W4:Y:S04]  /*e84c0*/  LDL.LU R52, [R1+0x5640] ;  /* 0x0056400001347983 */ /* 0x000f280000300800 */
[----:B------:R-:W4:Y:S01]  /*e84d0*/  LDL.LU R51, [R1+0x563c] ;  /* 0x00563c0001337983 */ /* 0x000f220000300800 */
[----:B------:R-:W-:-:S02]  /*e84e0*/  ISETP.LT.AND P5, PT, R50, UR60, !P6 ;  /* 0x0000003c32007c0c */ /* 0x000fc4000f7a1270 */
[----:B------:R-:W-:Y:S01]  /*e84f0*/  ISETP.LT.AND P6, PT, R49, UR61, !P6 ;  /* 0x0000003d31007c0c */ /* 0x000fe2000f7c1270 */
[----:B------:R-:W4:Y:S04]  /*e8500*/  LDL.LU R50, [R1+0x5638] ;  /* 0x0056380001327983 */ /* 0x000f280000300800 */
[----:B------:R-:W4:Y:S04]  /*e8510*/  LDL.LU R49, [R1+0x5634] ;  /* 0x0056340001317983 */ /* 0x000f280000300800 */
[----:B------:R0:W-:Y:S01]  /*e8520*/  STL.64 [R1+0x57a8], R22 ;  /* 0x0057a81601007387 */ /* 0x0001e20000100a00 */
[----:B---3--:R-:W-:Y:S01]  /*e8530*/  LOP3.LUT R60, R60, 0xfbffffff, RZ, 0xc0, !PT ;  /* 0xfbffffff3c3c7812 */ /* 0x008fe200078ec0ff */
[----:B------:R-:W1:Y:S01]  /*e8540*/  S2UR UR7, SR_CgaCtaId ;  /* 0x00000000000779c3 */ /* 0x000e620000008800 */
[----:B------:R-:W-:Y:S01]  /*e8550*/  UMOV UR6, 0x400 ;  /* 0x0000040000067882 */ /* 0x000fe20000000000 */
[----:B------:R-:W-:Y:S01]  /*e8560*/  ULDC.64 UR26, c[0x0][0x228] ;  /* 0x00008a00001a7ab9 */ /* 0x000fe20000000a00 */
[----:B------:R-:W-:Y:S01]  /*e8570*/  ULDC.64 UR24, c[0x0][0x228] ;  /* 0x00008a0000187ab9 */ /* 0x000fe20000000a00 */
[----:B------:R-:W-:Y:S01]  /*e8580*/  ULDC.64 UR22, c[0x0][0x228] ;  /* 0x00008a0000167ab9 */ /* 0x000fe20000000a00 */
[----:B------:R-:W-:Y:S01]  /*e8590*/  ULDC.64 UR20, c[0x0][0x228] ;  /* 0x00008a0000147ab9 */ /* 0x000fe20000000a00 */
[----:B------:R-:W-:Y:S01]  /*e85a0*/  ULDC.64 UR18, c[0x0][0x228] ;  /* 0x00008a0000127ab9 */ /* 0x000fe20000000a00 */
[----:B------:R-:W-:Y:S01]  /*e85b0*/  ULDC.64 UR16, c[0x0][0x228] ;  /* 0x00008a0000107ab9 */ /* 0x000fe20000000a00 */
[----:B------:R-:W-:Y:S01]  /*e85c0*/  ULDC.64 UR14, c[0x0][0x228] ;  /* 0x00008a00000e7ab9 */ /* 0x000fe20000000a00 */
[----:B------:R-:W-:Y:S01]  /*e85d0*/  ULDC.64 UR12, c[0x0][0x228] ;  /* 0x00008a00000c7ab9 */ /* 0x000fe20000000a00 */
[----:B0-----:R-:W3:Y:S01]  /*e85e0*/  LDL.LU R22, [R1+0x4c60] ;  /* 0x004c600001167983 */ /* 0x001ee20000300800 */
[----:B------:R-:W-:Y:S01]  /*e85f0*/  ULDC.64 UR10, c[0x0][0x228] ;  /* 0x00008a00000a7ab9 */ /* 0x000fe20000000a00 */
[----:B------:R-:W-:-:S02]  /*e8600*/  ULDC.64 UR8, c[0x0][0x228] ;  /* 0x00008a0000087ab9 */ /* 0x000fc40000000a00 */
[----:B------:R-:W3:Y:S04]  /*e8610*/  LDL.LU R23, [R1+0x328] ;  /* 0x0003280001177983 */ /* 0x000ee80000300800 */
[----:B------:R0:W-:Y:S04]  /*e8620*/  STL.64 [R1+0x57a0], R20 ;  /* 0x0057a01401007387 */ /* 0x0001e80000100a00 */
[----:B0-----:R-:W3:Y:S04]  /*e8630*/  LDL.LU R21, [R1+0x324] ;  /* 0x0003240001157983 */ /* 0x001ee80000300800 */
[----:B------:R-:W3:Y:S04]  /*e8640*/  LDL.LU R20, [R1+0x2404] ;  /* 0x0024040001147983 */ /* 0x000ee80000300800 */
[----:B------:R0:W-:Y:S04]  /*e8650*/  STL.64 [R1+0x5798], R18 ;  /* 0x0057981201007387 */ /* 0x0001e80000100a00 */
[----:B0-----:R-:W3:Y:S04]  /*e8660*/  LDL.LU R18, [R1+0x2020] ;  /* 0x0020200001127983 */ /* 0x001ee80000300800 */
[----:B------:R-:W3:Y:S04]  /*e8670*/  LDL.LU R19, [R1+0x320] ;  /* 0x0003200001137983 */ /* 0x000ee80000300800 */
[----:B------:R0:W-:Y:S04]  /*e8680*/  STL.64 [R1+0x5790], R16 ;  /* 0x0057901001007387 */ /* 0x0001e80000100a00 */
[----:B0-----:R-:W3:Y:S04]  /*e8690*/  LDL R16, [R1+0x3a8] ;  /* 0x0003a80001107983 */ /* 0x001ee80000100800 */
[----:B------:R-:W3:Y:S04]  /*e86a0*/  LDL.LU R17, [R1+0x2c] ;  /* 0x00002c0001117983 */ /* 0x000ee80000300800 */
[----:B------:R-:W-:Y:S04]  /*e86b0*/  STL.64 [R1+0x5788], R26 ;  /* 0x0057881a01007387 */ /* 0x000fe80000100a00 */
[----:B--2---:R-:W-:Y:S04]  /*e86c0*/  STL.64 [R1+0x5780], R24 ;  /* 0x0057801801007387 */ /* 0x004fe80000100a00 */
[----:B------:R0:W-:Y:S04]  /*e86d0*/  STL [R1+0x5744], R2 ;  /* 0x0057440201007387 */ /* 0x0001e80000100800 */
[----:B0-----:R-:W2:Y:S04]  /*e86e0*/  LDL.LU R2, [R1+0x23fc] ;  /* 0x0023fc0001027983 */ /* 0x001ea80000300800 */
[----:B------:R-:W-:Y:S04]  /*e86f0*/  STL [R1+0x5740], R0 ;  /* 0x0057400001007387 */ /* 0x000fe80000100800 */
[----:B------:R0:W-:Y:S04]  /*e8700*/  STL [R1+0x5730], R47 ;  /* 0x0057302f01007387 */ /* 0x0001e80000100800 */
[----:B0-----:R-:W2:Y:S04]  /*e8710*/  LDL.LU R47, [R1+0x23ec] ;  /* 0x0023ec00012f7983 */ /* 0x001ea80000300800 */
        /* <DEDUP_REMOVED lines=14> */
[----:B----4-:R0:W-:Y:S04]  /*e8800*/  STL [R1+0x56e4], R49 ;  /* 0x0056e43101007387 */ /* 0x0101e80000100800 */
[----:B0-----:R-:W4:Y:S01]  /*e8810*/  LDL.LU R49, [R1+0x6c] ;  /* 0x00006c0001317983 */ /* 0x001f220000300800 */
[----:B------:R-:W-:-:S03]  /*e8820*/  @P0 LOP3.LUT R60, R60, 0x4000000, RZ, 0xfc, !PT ;  /* 0x040000003c3c0812 */ /* 0x000fc600078efcff */
        /* <DEDUP_REMOVED lines=12> */
[----:B------:R-:W4:Y:S04]  /*e88f0*/  LDL.LU R0, [R1+0x4c64] ;  /* 0x004c640001007983 */ /* 0x000f280000300800 */
[----:B------:R-:W4:Y:S04]  /*e8900*/  LDL.LU R24, [R1+0x4c70] ;  /* 0x004c700001187983 */ /* 0x000f280000300800 */
[----:B------:R-:W4:Y:S04]  /*e8910*/  LDL.LU R25, [R1+0x32c] ;  /* 0x00032c0001197983 */ /* 0x000f280000300800 */
[----:B------:R-:W4:Y:S04]  /*e8920*/  LDL.LU R26, [R1+0x4ca0] ;  /* 0x004ca000011a7983 */ /* 0x000f280000300800 */
[----:B------:R-:W4:Y:S01]  /*e8930*/  LDL.LU R27, [R1+0x4ca4] ;  /* 0x004ca400011b7983 */ /* 0x000f220000300800 */
[----:B------:R-:W-:Y:S01]  /*e8940*/  BAR.SYNC.DEFER_BLOCKING 0x0 ;  /* 0x0000000000007b1d */ /* 0x000fe20000010000 */
[----:B---3--:R-:W-:-:S05]  /*e8950*/  LOP3.LUT P0, RZ, R16, 0x4, RZ, 0xc0, !PT ;  /* 0x0000000410ff7812 */ /* 0x008fca000780c0ff */
[----:B------:R-:W3:Y:S01]  /*e8960*/  LDL.LU R16, [R1+0x330] ;  /* 0x0003300001107983 */ /* 0x000ee20000300800 */
[----:B--2---:R-:W-:Y:S02]  /*e8970*/  PRMT R7, R7, 0x5410, R6 ;  /* 0x0000541007077816 */ /* 0x004fe40000000006 */
[----:B------:R-:W-:Y:S02]  /*e8980*/  PRMT R6, R18, 0x5410, R17 ;  /* 0x0000541012067816 */ /* 0x000fe40000000011 */
[----:B----4-:R-:W-:-:S05]  /*e8990*/  PRMT R48, R48, 0x5410, R49 ;  /* 0x0000541030307816 */ /* 0x010fca0000000031 */
[----:B------:R-:W-:Y:S04]  /*e89a0*/  STL [R1+0x6cc], R48 ;  /* 0x0006cc3001007387 */ /* 0x000fe80000100800 */
[----:B------:R-:W2:Y:S04]  /*e89b0*/  LDL.LU R17, [R1+0x5600] ;  /* 0x0056000001117983 */ /* 0x000ea80000300800 */
[----:B------:R0:W-:Y:S04]  /*e89c0*/  STL [R1+0x6ec], R7 ;  /* 0x0006ec0701007387 */ /* 0x0001e80000100800 */
[----:B------:R-:W4:Y:S04]  /*e89d0*/  LDL.LU R18, [R1+0x5588] ;  /* 0x0055880001127983 */ /* 0x000f280000300800 */
[----:B------:R1:W-:Y:S01]  /*e89e0*/  STL [R1+0x6fc], R6 ;  /* 0x0006fc0601007387 */ /* 0x0003e20000100800 */
[----:B0-----:R-:W-:-:S02]  /*e89f0*/  PRMT R7, R46, 0x5410, R45 ;  /* 0x000054102e077816 */ /* 0x001fc4000000002d */
[----:B-1----:R-:W-:-:S05]  /*e8a00*/  PRMT R6, R5, 0x5410, R44 ;  /* 0x0000541005067816 */ /* 0x002fca000000002c */
[----:B------:R0:W-:Y:S04]  /*e8a10*/  STL [R1+0x70c], R6 ;  /* 0x00070c0601007387 */ /* 0x0001e80000100800 */
[----:B------:R-:W-:Y:S01]  /*e8a20*/  STL [R1+0x72c], R7 ;  /* 0x00072c0701007387 */ /* 0x000fe20000100800 */
[----:B0-----:R-:W-:-:S03]  /*e8a30*/  PRMT R6, R19, 0x5410, R39 ;  /* 0x0000541013067816 */ /* 0x001fc60000000027 */
[----:B------:R-:W4:Y:S01]  /*e8a40*/  LDL.LU R19, [R1+0x5584] ;  /* 0x0055840001137983 */ /* 0x000f220000300800 */
[----:B------:R-:W-:-:S05]  /*e8a50*/  PRMT R5, R47, 0x5410, R43 ;  /* 0x000054102f057816 */ /* 0x000fca000000002b */
[----:B------:R0:W-:Y:S04]  /*e8a60*/  STL [R1+0x73c], R5 ;  /* 0x00073c0501007387 */ /* 0x0001e80000100800 */
[----:B------:R-:W-:Y:S01]  /*e8a70*/  STL [R1+0x76c], R6 ;  /* 0x00076c0601007387 */ /* 0x000fe20000100800 */
[----:B0-----:R-:W-:Y:S02]  /*e8a80*/  PRMT R5, R2, 0x5410, R35 ;  /* 0x0000541002057816 */ /* 0x001fe40000000023 */
[----:B------:R-:W-:Y:S02]  /*e8a90*/  PRMT R2, R21, 0x5410, R31 ;  /* 0x0000541015027816 */ /* 0x000fe4000000001f */
[----:B------:R-:W4:Y:S04]  /*e8aa0*/  LDL.LU R21, [R1+0x557c] ;  /* 0x00557c0001157983 */ /* 0x000f280000300800 */
[----:B------:R0:W-:Y:S04]  /*e8ab0*/  STL [R1+0x79c], R5 ;  /* 0x00079c0501007387 */ /* 0x0001e80000100800 */
[----:B------:R1:W-:Y:S01]  /*e8ac0*/  STL [R1+0x7ac], R2 ;  /* 0x0007ac0201007387 */ /* 0x0003e20000100800 */
[----:B0-----:R-:W-:-:S03]  /*e8ad0*/  PRMT R5, R20, 0x5410, R15 ;  /* 0x0000541014057816 */ /* 0x001fc6000000000f */
[----:B------:R-:W4:Y:S01]  /*e8ae0*/  LDL.LU R20, [R1+0x5578] ;  /* 0x0055780001147983 */ /* 0x000f220000300800 */
[----:B-1----:R-:W-:-:S03]  /*e8af0*/  PRMT R2, R22, 0x5410, R14 ;  /* 0x0000541016027816 */ /* 0x002fc6000000000e */
[----:B------:R0:W-:Y:S01]  /*e8b00*/  STL [R1+0x7bc], R5 ;  /* 0x0007bc0501007387 */ /* 0x0001e20000100800 */
[----:B------:R-:W-:-:S03]  /*e8b10*/  PRMT R6, R23, 0x5410, R13 ;  /* 0x0000541017067816 */ /* 0x000fc6000000000d */
[----:B0-----:R-:W4:Y:S04]  /*e8b20*/  LDL.LU R5, [R1+0x428] ;  /* 0x0004280001057983 */ /* 0x001f280000300800 */
[----:B------:R0:W-:Y:S04]  /*e8b30*/  STL [R1+0x81c], R2 ;  /* 0x00081c0201007387 */ /* 0x0001e80000100800 */
[----:B------:R-:W4:Y:S04]  /*e8b40*/  LDL.LU R45, [R1+0x424] ;  /* 0x00042400012d7983 */ /* 0x000f280000300800 */
[----:B------:R-:W4:Y:S04]  /*e8b50*/  LDL.LU R46, [R1+0x414] ;  /* 0x00041400012e7983 */ /* 0x000f280000300800 */
[----:B------:R-:W4:Y:S04]  /*e8b60*/  LDL.LU R47, [R1+0x410] ;  /* 0x00041000012f7983 */ /* 0x000f280000300800 */
[----:B0-----:R-:W4:Y:S04]  /*e8b70*/  LDL.LU R2, [R1+0x13c] ;  /* 0x00013c0001027983 */ /* 0x001f280000300800 */
[----:B------:R-:W4:Y:S04]  /*e8b80*/  LDL.LU R22, [R1+0x5608] ;  /* 0x0056080001167983 */ /* 0x000f280000300800 */
[----:B------:R0:W-:Y:S04]  /*e8b90*/  STL [R1+0x82c], R6 ;  /* 0x00082c0601007387 */ /* 0x0001e80000100800 */
[----:B------:R-:W4:Y:S01]  /*e8ba0*/  LDL.LU R23, [R1+0x211c] ;  /* 0x00211c0001177983 */ /* 0x000f220000300800 */
[----:B------:R-:W-:-:S02]  /*e8bb0*/  PRMT R7, R0, 0x5410, R12 ;  /* 0x0000541000077816 */ /* 0x000fc4000000000c */
[----:B------:R-:W-:Y:S02]  /*e8bc0*/  PRMT R0, R25, 0x5410, R10 ;  /* 0x0000541019007816 */ /* 0x000fe4000000000a */
[----:B0-----:R-:W-:Y:S01]  /*e8bd0*/  PRMT R6, R24, 0x5410, R11 ;  /* 0x0000541018067816 */ /* 0x001fe2000000000b */
[----:B------:R0:W-:Y:S04]  /*e8be0*/  STL [R1+0x83c], R7 ;  /* 0x00083c0701007387 */ /* 0x0001e80000100800 */
[----:B------:R1:W-:Y:S01]  /*e8bf0*/  STL [R1+0x84c], R6 ;  /* 0x00084c0601007387 */ /* 0x0003e20000100800 */
[----:B0-----:R-:W-:-:S03]  /*e8c00*/  PRMT R7, R26, 0x5410, R9 ;  /* 0x000054101a077816 */ /* 0x001fc60000000009 */
[----:B------:R3:W-:Y:S01]  /*e8c10*/  STL [R1+0x888], R0 ;  /* 0x0008880001007387 */ /* 0x0007e20000100800 */
[----:B-1----:R-:W-:-:S03]  /*e8c20*/  PRMT R6, R27, 0x5410, R8 ;  /* 0x000054101b067816 */ /* 0x002fc60000000008 */
[----:B------:R-:W-:Y:S04]  /*e8c30*/  STL [R1+0x88c], R7 ;  /* 0x00088c0701007387 */ /* 0x000fe80000100800 */
[----:B------:R-:W4:Y:S01]  /*e8c40*/  LDL.LU R24, [R1+0x54a4] ;  /* 0x0054a40001187983 */ /* 0x000f220000300800 */
[----:B---3--:R-:W-:-:S03]  /*e8c50*/  PRMT R0, R16, 0x5410, R4 ;  /* 0x0000541010007816 */ /* 0x008fc60000000004 */
[----:B------:R-:W-:Y:S04]  /*e8c60*/  STL [R1+0x948], R6 ;  /* 0x0009480601007387 */ /* 0x000fe80000100800 */
[----:B------:R-:W3:Y:S04]  /*e8c70*/  LDL.LU R25, [R1+0x54a0] ;  /* 0x0054a00001197983 */ /* 0x000ee80000300800 */
[----:B------:R0:W-:Y:S04]  /*e8c80*/  STL [R1+0x1d58], R0 ;  /* 0x001d580001007387 */ /* 0x0001e80000100800 */
[----:B------:R-:W3:Y:S04]  /*e8c90*/  LDL.LU R26, [R1+0x5470] ;  /* 0x00547000011a7983 */ /* 0x000ee80000300800 */
[----:B------:R-:W-:Y:S04]  /*e8ca0*/  STL [R1+0x5718], R4 ;  /* 0x0057180401007387 */ /* 0x000fe80000100800 */
[----:B------:R-:W3:Y:S04]  /*e8cb0*/  LDL.LU R27, [R1+0x546c] ;  /* 0x00546c00011b7983 */ /* 0x000ee80000300800 */
[----:B------:R-:W3:Y:S01]  /*e8cc0*/  LDL.LU R16, [R1+0x448] ;  /* 0x0004480001107983 */ /* 0x000ee20000300800 */
[----:B0-----:R-:W0:Y:S01]  /*e8cd0*/  S2R R0, SR_TID.X ;  /* 0x0000000000007919 */ /* 0x001e220000002100 */
[----:B------:R-:W-:Y:S01]  /*e8ce0*/  ULEA UR6, UR7, UR6, 0x18 ;  /* 0x0000000607067291 */ /* 0x000fe2000f8ec03f */
[----:B0-----:R-:W-:-:S02]  /*e8cf0*/  LOP3.LUT R0, R0, 0x1f, RZ, 0xc0, !PT ;  /* 0x0000001f00007812 */ /* 0x001fc400078ec0ff */
[----:B--2---:R-:W-:Y:S02]  /*e8d00*/  PRMT R60, R17, 0x5410, R3 ;  /* 0x00005410113c7816 */ /* 0x004fe40000000003 */
[----:B------:R-:W2:Y:S01]  /*e8d10*/  LDL.LU R17, [R1+0x43c] ;  /* 0x00043c0001117983 */ /* 0x000ea20000300800 */
[----:B----4-:R-:W-:-:S03]  /*e8d20*/  LOP3.LUT R51, R18, 0xffff, RZ, 0xc0, !PT ;  /* 0x0000ffff12337812 */ /* 0x010fc600078ec0ff */
[----:B------:R-:W4:Y:S01]  /*e8d30*/  LDL.LU R18, [R1+0x438] ;  /* 0x0004380001127983 */ /* 0x000f220000300800 */
[----:B------:R-:W-:-:S03]  /*e8d40*/  LOP3.LUT R49, R19, 0xffff, RZ, 0xc0, !PT ;  /* 0x0000ffff13317812 */ /* 0x000fc600078ec0ff */
[----:B------:R-:W4:Y:S01]  /*e8d50*/  LDL.LU R19, [R1+0x418] ;  /* 0x0004180001137983 */ /* 0x000f220000300800 */
[----:B------:R-:W-:Y:S01]  /*e8d60*/  LEA R3, R0, UR6, 0x4 ;  /* 0x0000000600037c11 */ /* 0x000fe2000f8e20ff */
[----:B------:R-:W-:Y:S02]  /*e8d70*/  ULDC UR6, c[0x0][0x22c] ;  /* 0x00008b0000067ab9 */ /* 0x000fe40000000800 */
[----:B------:R-:W4:Y:S01]  /*e8d80*/  LDL.LU R7, [R1+0x5274] ;  /* 0x0052740001077983 */ /* 0x000f220000300800 */
[----:B------:R-:W-:-:S03]  /*e8d90*/  PRMT R8, R5, 0x4210, R51 ;  /* 0x0000421005087816 */ /* 0x000fc60000000033 */
[----:B------:R-:W4:Y:S04]  /*e8da0*/  LDL.LU R5, [R1+0x5270] ;  /* 0x0052700001057983 */ /* 0x000f280000300800 */
[----:B------:R-:W4:Y:S01]  /*e8db0*/  LDL.LU R0, [R1+0x5254] ;  /* 0x0052540001007983 */ /* 0x000f220000300800 */
[----:B------:R-:W-:-:S03]  /*e8dc0*/  PRMT R2, R22, 0x5410, R2 ;  /* 0x0000541016027816 */ /* 0x000fc60000000002 */
[----:B------:R-:W4:Y:S01]  /*e8dd0*/  LDL.LU R22, [R1+0x5250] ;  /* 0x0052500001167983 */ /* 0x000f220000300800 */
[----:B------:R-:W-:-:S03]  /*e8de0*/  ISETP.LT.AND P0, PT, R23, UR27, !P0 ;  /* 0x0000001b17007c0c */ /* 0x000fc6000c701270 */
[----:B------:R-:W4:Y:S01]  /*e8df0*/  LDL.LU R23, [R1+0x468] ;  /* 0x0004680001177983 */ /* 0x000f220000300800 */
[----:B------:R-:W-:Y:S02]  /*e8e00*/  LOP3.LUT R21, R21, 0xffff, RZ, 0xc0, !PT ;  /* 0x0000ffff15157812 */ /* 0x000fe400078ec0ff */
[----:B------:R-:W-:Y:S02]  /*e8e10*/  LOP3.LUT R20, R20, 0xffff, RZ, 0xc0, !PT ;  /* 0x0000ffff14147812 */ /* 0x000fe400078ec0ff */
[----:B------:R-:W-:Y:S02]  /*e8e20*/  PRMT R9, R45, 0x4210, R49 ;  /* 0x000042102d097816 */ /* 0x000fe40000000031 */
[----:B------:R-:W-:Y:S01]  /*e8e30*/  PRMT R10, R46, 0x4210, R21 ;  /* 0x000042102e0a7816 */ /* 0x000fe20000000015 */
[----:B------:R-:W4:Y:S01]  /*e8e40*/  LDL.LU R45, [R1+0x464] ;  /* 0x00046400012d7983 */ /* 0x000f220000300800 */
[----:B------:R-:W-:-:S03]  /*e8e50*/  PRMT R11, R47, 0x4210, R20 ;  /* 0x000042102f0b7816 */ /* 0x000fc60000000014 */
[----:B------:R-:W4:Y:S04]  /*e8e60*/  LDL.LU R47, [R1+0x460] ;  /* 0x00046000012f7983 */ /* 0x000f280000300800 */
[----:B------:R0:W-:Y:S01]  /*e8e70*/  STSM.16.M88.4 [R3], R8 ;  /* 0x0000000803007844 */ /* 0x0001e20000000200 */
[----:B------:R-:W-:-:S03]  /*e8e80*/  NOP ;  /* 0x0000000000007918 */ /* 0x000fc60000000000 */
[----:B------:R-:W1:Y:S01]  /*e8e90*/  LDS.128 R12, [R3] ;  /* 0x00000000030c7984 */ /* 0x000e620000000c00 */
[----:B------:R-:W-:Y:S02]  /*e8ea0*/  LOP3.LUT R39, R24, 0xffff, RZ, 0xc0, !PT ;  /* 0x0000ffff18277812 */ /* 0x000fe400078ec0ff */
[----:B---3--:R-:W-:Y:S02]  /*e8eb0*/  LOP3.LUT R44, R25, 0xffff, RZ, 0xc0, !PT ;  /* 0x0000ffff192c7812 */ /* 0x008fe400078ec0ff */
[----:B------:R-:W-:Y:S02]  /*e8ec0*/  LOP3.LUT R25, R26, 0xffff, RZ, 0xc0, !PT ;  /* 0x0000ffff1a197812 */ /* 0x000fe400078ec0ff */
[----:B------:R-:W3:Y:S01]  /*e8ed0*/  LDL.LU R26, [R1+0x450] ;  /* 0x00045000011a7983 */ /* 0x000ee20000300800 */
[----:B------:R-:W-:-:S03]  /*e8ee0*/  LOP3.LUT R24, R27, 0xffff, RZ, 0xc0, !PT ;  /* 0x0000ffff1b187812 */ /* 0x000fc600078ec0ff */
[----:B------:R-:W3:Y:S01]  /*e8ef0*/  LDL.LU R27, [R1+0x1fe4] ;  /* 0x001fe400011b7983 */ /* 0x000ee20000300800 */
[----:B0-----:R-:W-:-:S03]  /*e8f00*/  PRMT R8, R16, 0x4210, R39 ;  /* 0x0000421010087816 */ /* 0x001fc60000000027 */
[----:B-1----:R-:W-:Y:S01]  /*e8f10*/  STL.64 [R1+0x660], R12 ;  /* 0x0006600c01007387 */ /* 0x002fe20000100a00 */
[----:B------:R-:W-:-:S03]  /*e8f20*/  IMAD.MOV.U32 R46, RZ, RZ, R15 ;  /* 0x000000ffff2e7224 */ /* 0x000fc600078e000f */
[----:B------:R-:W-:Y:S01]  /*e8f30*/  STL [R1+0x668], R14 ;  /* 0x0006680e01007387 */ /* 0x000fe20000100800 */
[----:B------:R-:W-:-:S03]  /*e8f40*/  NOP ;  /* 0x0000000000007918 */ /* 0x000fc60000000000 */
[----:B------:R-:W3:Y:S01]  /*e8f50*/  LDL.LU R16, [R1+0x1fe0] ;  /* 0x001fe00001107983 */ /* 0x000ee20000300800 */
[----:B--2---:R-:W-:-:S03]  /*e8f60*/  PRMT R9, R17, 0x4210, R44 ;  /* 0x0000421011097816 */ /* 0x004fc6000000002c */
[----:B------:R-:W2:Y:S01]  /*e8f70*/  LDL.LU R17, [R1+0x1f88] ;  /* 0x001f880001117983 */ /* 0x000ea20000300800 */
[----:B----4-:R-:W-:-:S03]  /*e8f80*/  PRMT R10, R18, 0x4210, R25 ;  /* 0x00004210120a7816 */ /* 0x010fc60000000019 */
[----:B------:R-:W4:Y:S01]  /*e8f90*/  LDL.LU R18, [R1+0x1f7c] ;  /* 0x001f7c0001127983 */ /* 0x000f220000300800 */
[----:B------:R-:W-:-:S03]  /*e8fa0*/  PRMT R11, R19, 0x4210, R24 ;  /* 0x00004210130b7816 */ /* 0x000fc60000000018 */
[----:B------:R-:W4:Y:S04]  /*e8fb0*/  LDL.LU R19, [R1+0x48c] ;  /* 0x00048c0001137983 */ /* 0x000f280000300800 */
[----:B------:R-:W-:Y:S04]  /*e8fc0*/  STL [R1+0x5728], R46 ;  /* 0x0057282e01007387 */ /* 0x000fe80000100800 */
[----:B------:R-:W4:Y:S04]  /*e8fd0*/  LDL.LU R54, [R1+0x488] ;  /* 0x0004880001367983 */ /* 0x000f280000300800 */
[----:B------:R-:W4:Y:S04]  /*e8fe0*/  LDL.LU R53, [R1+0x480] ;  /* 0x0004800001357983 */ /* 0x000f280000300800 */
[----:B------:R-:W4:Y:S01]  /*e8ff0*/  LDL.LU R52, [R1+0x47c] ;  /* 0x00047c0001347983 */ /* 0x000f220000300800 */
[----:B------:R-:W-:-:S03]  /*e9000*/  LOP3.LUT R35, R7, 0xffff, RZ, 0xc0, !PT ;  /* 0x0000ffff07237812 */ /* 0x000fc600078ec0ff */
[----:B------:R-:W4:Y:S04]  /*e9010*/  LDL.LU R50, [R1+0x1a4] ;  /* 0x0001a40001327983 */ /* 0x000f280000300800 */
[----:B------:R0:W-:Y:S01]  /*e9020*/  STSM.16.M88.4 [R3], R8 ;  /* 0x0000000803007844 */ /* 0x0001e20000000200 */
[----:B------:R-:W-:-:S03]  /*e9030*/  NOP ;  /* 0x0000000000007918 */ /* 0x000fc60000000000 */
[----:B------:R-:W4:Y:S04]  /*e9040*/  LDL.LU R48, [R1+0x1a8] ;  /* 0x0001a80001307983 */ /* 0x000f280000300800 */
[----:B------:R-:W1:Y:S01]  /*e9050*/  LDS.128 R12, [R3] ;  /* 0x00000000030c7984 */ /* 0x000e620000000c00 */
[----:B------:R-:W-:Y:S02]  /*e9060*/  LOP3.LUT R6, R0, 0xffff, RZ, 0xc0, !PT ;  /* 0x0000ffff00067812 */ /* 0x000fe400078ec0ff */
[----:B------:R-:W-:Y:S02]  /*e9070*/  LOP3.LUT R0, R22, 0xffff, RZ, 0xc0, !PT ;  /* 0x0000ffff16007812 */ /* 0x000fe400078ec0ff */
[----:B------:R-:W4:Y:S01]  /*e9080*/  LDL.LU R22, [R1+0x1a0] ;  /* 0x0001a00001167983 */ /* 0x000f220000300800 */
[----:B0-----:R-:W-:-:S03]  /*e9090*/  PRMT R8, R23, 0x4210, R35 ;  /* 0x0000421017087816 */ /* 0x001fc60000000023 */
[----:B------:R-:W4:Y:S01]  /*e90a0*/  LDL.LU R23, [R1+0x19c] ;  /* 0x00019c0001177983 */ /* 0x000f220000300800 */
[----:B------:R-:W-:-:S03]  /*e90b0*/  LOP3.LUT R7, R5, 0xffff, RZ, 0xc0, !PT ;  /* 0x0000ffff05077812 */ /* 0x000fc600078ec0ff */
[----:B-1----:R0:W-:Y:S01]  /*e90c0*/  STL.64 [R1+0x650], R12 ;  /* 0x0006500c01007387 */ /* 0x0021e20000100a00 */
[----:B------:R-:W-:-:S03]  /*e90d0*/  PRMT R9, R45, 0x4210, R7 ;  /* 0x000042102d097816 */ /* 0x000fc60000000007 */
[----:B------:R1:W-:Y:S01]  /*e90e0*/  STL.64 [R1+0x658], R14 ;  /* 0x0006580e01007387 */ /* 0x0003e20000100a00 */
[----:B------:R-:W-:-:S03]  /*e90f0*/  PRMT R10, R47, 0x4210, R6 ;  /* 0x000042102f0a7816 */ /* 0x000fc60000000006 */
[----:B------:R-:W4:Y:S04]  /*e9100*/  LDL.LU R45, [R1+0x1b4] ;  /* 0x0001b400012d7983 */ /* 0x000f280000300800 */
[----:B------:R-:W4:Y:S01]  /*e9110*/  LDL.LU R47, [R1+0x1ac] ;  /* 0x0001ac00012f7983 */ /* 0x000f220000300800 */
[----:B---3--:R-:W-:Y:S01]  /*e9120*/  PRMT R11, R26, 0x4210, R0 ;  /* 0x000042101a0b7816 */ /* 0x008fe20000000000 */
[----:B------:R-:W-:Y:S02]  /*e9130*/  NOP ;  /* 0x0000000000007918 */ /* 0x000fe40000000000 */
[----:B------:R-:W3:Y:S01]  /*e9140*/  LDL.LU R26, [R1+0x1b0] ;  /* 0x0001b000011a7983 */ /* 0x000ee20000300800 */
[----:B------:R-:W-:-:S03]  /*e9150*/  LOP3.LUT R31, R27, 0xffff, RZ, 0xc0, !PT ;  /* 0x0000ffff1b1f7812 */ /* 0x000fc600078ec0ff */
[----:B------:R-:W3:Y:S04]  /*e9160*/  LDL.LU R27, [R1+0x198] ;  /* 0x00019800011b7983 */ /* 0x000ee80000300800 */
[----:B------:R-:W-:Y:S01]  /*e9170*/  STSM.16.M88.4 [R3], R8 ;  /* 0x0000000803007844 */ /* 0x000fe20000000200 */
[----:B------:R-:W-:-:S03]  /*e9180*/  NOP ;  /* 0x0000000000007918 */ /* 0x000fc60000000000 */
[----:B------:R-:W1:Y:S01]  /*e9190*/  LDS.128 R8, [R3] ;  /* 0x0000000003087984 */ /* 0x000e620000000c00 */
[----:B------:R-:W-:-:S03]  /*e91a0*/  LOP3.LUT R43, R16, 0xffff, RZ, 0xc0, !PT ;  /* 0x0000ffff102b7812 */ /* 0x000fc600078ec0ff */
[----:B------:R-:W3:Y:S01]  /*e91b0*/  LDL.LU R16, [R1+0x1b8] ;  /* 0x0001b80001107983 */ /* 0x000ee20000300800 */
[----:B--2---:R-:W-:-:S03]  /*e91c0*/  LOP3.LUT R5, R17, 0xffff, RZ, 0xc0, !PT ;  /* 0x0000ffff11057812 */ /* 0x004fc600078ec0ff */
[----:B------:R-:W2:Y:S01]  /*e91d0*/  LDL.LU R17, [R1+0x1c0] ;  /* 0x0001c00001117983 */ /* 0x000ea20000300800 */
[----:B----4-:R-:W-:-:S03]  /*e91e0*/  LOP3.LUT R4, R18, 0xffff, RZ, 0xc0, !PT ;  /* 0x0000ffff12047812 */ /* 0x010fc600078ec0ff */
[----:B------:R-:W4:Y:S01]  /*e91f0*/  LDL.LU R18, [R1+0x1bc] ;  /* 0x0001bc0001127983 */ /* 0x000f220000300800 */
[----:B0-----:R-:W-:-:S03]  /*e9200*/  PRMT R12, R19, 0x4210, R31 ;  /* 0x00004210130c7816 */ /* 0x001fc6000000001f */
[----:B------:R-:W4:Y:S01]  /*e9210*/  LDL.LU R19, [R1+0x194] ;  /* 0x0001940001137983 */ /* 0x000f220000300800 */
[----:B------:R-:W-:Y:S02]  /*e9220*/  PRMT R13, R54, 0x4210, R43 ;  /* 0x00004210360d7816 */ /* 0x000fe4000000002b */
[----:B-1----:R-:W-:Y:S02]  /*e9230*/  PRMT R14, R53, 0x4210, R5 ;  /* 0x00004210350e7816 */ /* 0x002fe40000000005 */
[----:B------:R-:W-:Y:S01]  /*e9240*/  PRMT R15, R52, 0x4210, R4 ;  /* 0x00004210340f7816 */ /* 0x000fe20000000004 */
[----:B------:R-:W-:-:S04]  /*e9250*/  NOP ;  /* 0x0000000000007918 */ /* 0x000fc80000000000 */
[----:B------:R-:W-:Y:S01]  /*e9260*/  STSM.16.M88.4 [R3], R12 ;  /* 0x0000000c03007844 */ /* 0x000fe20000000200 */
[----:B------:R-:W-:-:S03]  /*e9270*/  NOP ;  /* 0x0000000000007918 */ /* 0x000fc60000000000 */
[----:B------:R-:W0:Y:S04]  /*e9280*/  LDS.128 R12, [R3] ;  /* 0x00000000030c7984 */ /* 0x000e280000000c00 */
[----:B------:R-:W-:Y:S04]  /*e9290*/  STL.64 [R1+0x640], R8 ;  /* 0x0006400801007387 */ /* 0x000fe80000100a00 */
[----:B------:R1:W-:Y:S02]  /*e92a0*/  STL.64 [R1+0x648], R10 ;  /* 0x0006480a01007387 */ /* 0x0003e40000100a00 */
[----:B-1----:R-:W-:-:S02]  /*e92b0*/  PRMT R10, R22, 0x5210, R21 ;  /* 0x00005210160a7816 */ /* 0x002fc40000000015 */
[----:B------:R-:W-:Y:S02]  /*e92c0*/  PRMT R11, R23, 0x5210, R20 ;  /* 0x00005210170b7816 */ /* 0x000fe40000000014 */
[----:B------:R-:W4:Y:S04]  /*e92d0*/  LDL.LU R20, [R1+0x1c8] ;  /* 0x0001c80001147983 */ /* 0x000f280000300800 */
[----:B------:R-:W4:Y:S04]  /*e92e0*/  LDL.LU R21, [R1+0x1cc] ;  /* 0x0001cc0001157983 */ /* 0x000f280000300800 */
[----:B0-----:R-:W-:Y:S04]  /*e92f0*/  STL.64 [R1+0x630], R12 ;  /* 0x0006300c01007387 */ /* 0x001fe80000100a00 */
[----:B------:R-:W-:Y:S01]  /*e9300*/  STL.64 [R1+0x638], R14 ;  /* 0x0006380e01007387 */ /* 0x000fe20000100a00 */
[----:B------:R-:W-:-:S03]  /*e9310*/  NOP ;  /* 0x0000000000007918 */ /* 0x000fc60000000000 */
[----:B------:R-:W4:Y:S04]  /*e9320*/  LDL.LU R22, [R1+0x1d0] ;  /* 0x0001d00001167983 */ /* 0x000f280000300800 */
[----:B------:R-:W4:Y:S01]  /*e9330*/  LDL.LU R23, [R1+0x190] ;  /* 0x0001900001177983 */ /* 0x000f220000300800 */
[----:B------:R-:W-:Y:S02]  /*e9340*/  PRMT R8, R50, 0x5210, R51 ;  /* 0x0000521032087816 */ /* 0x000fe40000000033 */
[----:B------:R-:W-:-:S05]  /*e9350*/  PRMT R9, R48, 0x5210, R49 ;  /* 0x0000521030097816 */ /* 0x000fca0000000031 */
[----:B------:R0:W-:Y:S01]  /*e9360*/  STSM.16.M88.4 [R3], R8 ;  /* 0x0000000803007844 */ /* 0x0001e20000000200 */
[----:B------:R-:W-:-:S03]  /*e9370*/  NOP ;  /* 0x0000000000007918 */ /* 0x000fc60000000000 */
[----:B------:R-:W1:Y:S01]  /*e9380*/  LDS.128 R12, [R3] ;  /* 0x00000000030c7984 */ /* 0x000e620000000c00 */
[----:B0-----:R-:W-:Y:S02]  /*e9390*/  PRMT R8, R45, 0x5210, R39 ;  /* 0x000052102d087816 */ /* 0x001fe40000000027 */
[----:B------:R-:W-:Y:S02]  /*e93a0*/  PRMT R9, R47, 0x5210, R44 ;  /* 0x000052102f097816 */ /* 0x000fe4000000002c */
[----:B---3--:R-:W-:Y:S02]  /*e93b0*/  PRMT R10, R26, 0x5210, R25 ;  /* 0x000052101a0a7816 */ /* 0x008fe40000000019 */
[----:B------:R-:W-:Y:S01]  /*e93c0*/  PRMT R11, R27, 0x5210, R24 ;  /* 0x000052101b0b7816 */ /* 0x000fe20000000018 */
[----:B------:R-:W-:-:S04]  /*e93d0*/  NOP ;  /* 0x0000000000007918 */ /* 0x000fc80000000000 */
[----:B------:R0:W-:Y:S04]  /*e93e0*/  STSM.16.M88.4 [R3], R8 ;  /* 0x0000000803007844 */ /* 0x0001e80000000200 */
[----:B-1----:R-:W-:Y:S04]  /*e93f0*/  STL.64 [R1+0x620], R12 ;  /* 0x0006200c01007387 */ /* 0x002fe80000100a00 */
[----:B------:R-:W-:Y:S01]  /*e9400*/  STL.64 [R1+0x628], R14 ;  /* 0x0006280e01007387 */ /* 0x000fe20000100a00 */
[----:B------:R-:W-:-:S03]  /*e9410*/  NOP ;  /* 0x0000000000007918 */ /* 0x000fc60000000000 */
[----:B------:R-:W1:Y:S01]  /*e9420*/  LDS.128 R12, [R3] ;  /* 0x00000000030c7984 */ /* 0x000e620000000c00 */
[----:B0-----:R-:W-:Y:S01]  /*e9430*/  PRMT R8, R16, 0x5210, R35 ;  /* 0x0000521010087816 */ /* 0x001fe20000000023 */
[----:B-1----:R-:W-:Y:S01]  /*e9440*/  IMAD.MOV.U32 R45, RZ, RZ, R15 ;  /* 0x000000ffff2d7224 */ /* 0x002fe200078e000f */
[----:B--2---:R-:W-:Y:S02]  /*e9450*/  PRMT R9, R17, 0x5210, R7 ;  /* 0x0000521011097816 */ /* 0x004fe40000000007 */
[----:B----4-:R-:W-:Y:S02]  /*e9460*/  PRMT R10, R18, 0x5210, R6 ;  /* 0x00005210120a7816 */ /* 0x010fe40000000006 */
[----:B------:R-:W2:Y:S04]  /*e9470*/  LDL.LU R6, [R1+0x559c] ;  /* 0x00559c0001067983 */ /* 0x000ea80000300800 */
[----:B------:R-:W3:Y:S04]  /*e9480*/  LDL.LU R7, [R1+0x5598] ;  /* 0x0055980001077983 */ /* 0x000ee80000300800 */
[----:B------:R-:W4:Y:S04]  /*e9490*/  LDL.LU R44, [R1+0x5590] ;  /* 0x00559000012c7983 */ /* 0x000f280000300800 */
[----:B------:R-:W4:Y:S04]  /*e94a0*/  LDL.LU R26, [R1+0x558c] ;  /* 0x00558c00011a7983 */ /* 0x000f280000300800 */
[----:B------:R-:W4:Y:S04]  /*e94b0*/  LDL.LU R27, [R1+0x4c8] ;  /* 0x0004c800011b7983 */ /* 0x000f280000300800 */
[----:B------:R-:W4:Y:S04]  /*e94c0*/  LDL.LU R16, [R1+0x4b8] ;  /* 0x0004b80001107983 */ /* 0x000f280000300800 */
[----:B------:R-:W4:Y:S01]  /*e94d0*/  LDL.LU R17, [R1+0x4b4] ;  /* 0x0004b40001117983 */ /* 0x000f220000300800 */
[----:B------:R-:W-:Y:S01]  /*e94e0*/  PRMT R11, R19, 0x5210, R0 ;  /* 0x00005210130b7816 */ /* 0x000fe20000000000 */
[----:B------:R-:W-:-:S02]  /*e94f0*/  NOP ;  /* 0x0000000000007918 */ /* 0x000fc40000000000 */
[----:B------:R-:W4:Y:S01]  /*e9500*/  LDL.LU R19, [R1+0x4b0] ;  /* 0x0004b00001137983 */ /* 0x000f220000300800 */
[----:B------:R-:W-:-:S03]  /*e9510*/  IMAD.MOV.U32 R0, RZ, RZ, R12 ;  /* 0x000000ffff007224 */ /* 0x000fc600078e000c */
[----:B------:R-:W-:Y:S04]  /*e9520*/  STL [R1+0x614], R13 ;  /* 0x0006140d01007387 */ /* 0x000fe80000100800 */
[----:B------:R-:W-:Y:S04]  /*e9530*/  STSM.16.M88.4 [R3], R8 ;  /* 0x0000000803007844 */ /* 0x000fe80000000200 */
[----:B------:R-:W-:Y:S01]  /*e9540*/  STL [R1+0x618], R14 ;  /* 0x0006180e01007387 */ /* 0x000fe20000100800 */
[----:B------:R-:W-:-:S03]  /*e9550*/  NOP ;  /* 0x0000000000007918 */ /* 0x000fc60000000000 */
[----:B------:R-:W0:Y:S04]  /*e9560*/  LDS.128 R12, [R3] ;  /* 0x00000000030c7984 */ /* 0x000e280000000c00 */
[----:B------:R-:W-:Y:S04]  /*e9570*/  STL [R1+0x5724], R45 ;  /* 0x0057242d01007387 */ /* 0x000fe80000100800 */
[----:B0-----:R-:W-:Y:S04]  /*e9580*/  STL [R1+0x600], R12 ;  /* 0x0006000c01007387 */ /* 0x001fe80000100800 */
[----:B------:R-:W-:Y:S01]  /*e9590*/  STL [R1+0x60c], R15 ;  /* 0x00060c0f01007387 */ /* 0x000fe20000100800 */
[----:B------:R-:W-:-:S02]  /*e95a0*/  PRMT R8, R20, 0x5210, R31 ;  /* 0x0000521014087816 */ /* 0x000fc4000000001f */
[----:B------:R-:W-:Y:S02]  /*e95b0*/  PRMT R9, R21, 0x5210, R43 ;  /* 0x0000521015097816 */ /* 0x000fe4000000002b */
[----:B------:R-:W-:Y:S02]  /*e95c0*/  PRMT R10, R22, 0x5210, R5 ;  /* 0x00005210160a7816 */ /* 0x000fe40000000005 */
[----:B------:R-:W4:Y:S04]  /*e95d0*/  LDL.LU R5, [R1+0x54e4] ;  /* 0x0054e40001057983 */ /* 0x000f280000300800 */
[----:B------:R-:W4:Y:S04]  /*e95e0*/  LDL.LU R24, [R1+0x54e0] ;  /* 0x0054e00001187983 */ /* 0x000f280000300800 */
        /* <DEDUP_REMOVED lines=8> */
[----:B------:R-:W-:Y:S02]  /*e9670*/  IMAD.MOV.U32 R47, RZ, RZ, R13 ;  /* 0x000000ffff2f7224 */ /* 0x000fe400078e000d */
[----:B------:R-:W-:Y:S01]  /*e9680*/  IMAD.MOV.U32 R46, RZ, RZ, R14 ;  /* 0x000000ffff2e7224 */ /* 0x000fe200078e000e */
[----:B------:R-:W-:Y:S01]  /*e9690*/  STSM.16.M88.4 [R3], R8 ;  /* 0x0000000803007844 */ /* 0x000fe20000000200 */
[----:B------:R-:W-:-:S03]  /*e96a0*/  NOP ;  /* 0x0000000000007918 */ /* 0x000fc60000000000 */
[----:B------:R-:W0:Y:S04]  /*e96b0*/  LDS.128 R12, [R3] ;  /* 0x00000000030c7984 */ /* 0x000e280000000c00 */
[----:B------:R1:W-:Y:S04]  /*e96c0*/  STL [R1+0x572c], R46 ;  /* 0x00572c2e01007387 */ /* 0x0003e80000100800 */
[----:B0-----:R-:W-:Y:S04]  /*e96d0*/  STL [R1+0x5f0], R12 ;  /* 0x0005f00c01007387 */ /* 0x001fe80000100800 */
[----:B------:R-:W-:Y:S04]  /*e96e0*/  STL [R1+0x5fc], R15 ;  /* 0x0005fc0f01007387 */ /* 0x000fe80000100800 */
[----:B------:R-:W4:Y:S01]  /*e96f0*/  LDL.LU R50, [R1+0x52c0] ;  /* 0x0052c00001327983 */ /* 0x000f220000300800 */
[----:B-1----:R-:W-:-:S02]  /*e9700*/  IMAD.MOV.U32 R46, RZ, RZ, R13 ;  /* 0x000000ffff2e7224 */ /* 0x002fc400078e000d */
[----:B------:R-:W-:Y:S01]  /*e9710*/  IMAD.MOV.U32 R45, RZ, RZ, R14 ;  /* 0x000000ffff2d7224 */ /* 0x000fe200078e000e */
[----:B------:R-:W-:Y:S01]  /*e9720*/  NOP ;  /* 0x0000000000007918 */ /* 0x000fe20000000000 */
[----:B--2---:R-:W-:Y:S02]  /*e9730*/  LOP3.LUT R43, R6, 0xffff, RZ, 0xc0, !PT ;  /* 0x0000ffff062b7812 */ /* 0x004fe400078ec0ff */
[----:B---3--:R-:W-:Y:S02]  /*e9740*/  LOP3.LUT R53, R7, 0xffff, RZ, 0xc0, !PT ;  /* 0x0000ffff07357812 */ /* 0x008fe400078ec0ff */
[----:B----4-:R-:W-:Y:S02]  /*e9750*/  LOP3.LUT R48, R44, 0xffff, RZ, 0xc0, !PT ;  /* 0x0000ffff2c307812 */ /* 0x010fe400078ec0ff */
[----:B------:R-:W-:Y:S02]  /*e9760*/  LOP3.LUT R26, R26, 0xffff, RZ, 0xc0, !PT ;  /* 0x0000ffff1a1a7812 */ /* 0x000fe400078ec0ff */
[----:B------:R-:W-:-:S02]  /*e9770*/  PRMT R8, R27, 0x4210, R43 ;  /* 0x000042101b087816 */ /* 0x000fc4000000002b */
[----:B------:R-:W-:Y:S02]  /*e9780*/  PRMT R9, R16, 0x4210, R53 ;  /* 0x0000421010097816 */ /* 0x000fe40000000035 */
[----:B------:R-:W-:Y:S02]  /*e9790*/  PRMT R10, R17, 0x4210, R48 ;  /* 0x00004210110a7816 */ /* 0x000fe40000000030 */
[----:B------:R-:W-:Y:S02]  /*e97a0*/  PRMT R11, R19, 0x4210, R26 ;  /* 0x00004210130b7816 */ /* 0x000fe4000000001a */
[----:B------:R-:W2:Y:S04]  /*e97b0*/  LDL.LU R19, [R1+0x52bc] ;  /* 0x0052bc0001137983 */ /* 0x000ea80000300800 */
[----:B------:R-:W3:Y:S04]  /*e97c0*/  LDL.LU R16, [R1+0x5288] ;  /* 0x0052880001107983 */ /* 0x000ee80000300800 */
[----:B------:R-:W4:Y:S04]  /*e97d0*/  LDL.LU R7, [R1+0x5284] ;  /* 0x0052840001077983 */ /* 0x000f280000300800 */
[----:B------:R-:W3:Y:S04]  /*e97e0*/  LDL.LU R27, [R1+0x518] ;  /* 0x00051800011b7983 */ /* 0x000ee80000300800 */
[----:B------:R-:W4:Y:S04]  /*e97f0*/  LDL.LU R17, [R1+0x510] ;  /* 0x0005100001117983 */ /* 0x000f280000300800 */
[----:B------:R-:W-:Y:S01]  /*e9800*/  STSM.16.M88.4 [R3], R8 ;  /* 0x0000000803007844 */ /* 0x000fe20000000200 */
[----:B------:R-:W-:-:S03]  /*e9810*/  NOP ;  /* 0x0000000000007918 */ /* 0x000fc60000000000 */
[----:B------:R-:W0:Y:S04]  /*e9820*/  LDS.128 R12, [R3] ;  /* 0x00000000030c7984 */ /* 0x000e280000000c00 */
[----:B------:R1:W-:Y:S04]  /*e9830*/  STL.64 [R1+0x5738], R46 ;  /* 0x0057382e01007387 */ /* 0x0003e80000100a00 */
[----:B------:R-:W4:Y:S04]  /*e9840*/  LDL.LU R49, [R1+0x508] ;  /* 0x0005080001317983 */ /* 0x000f280000300800 */
[----:B------:R-:W4:Y:S01]  /*e9850*/  LDL.LU R6, [R1+0x4f8] ;  /* 0x0004f80001067983 */ /* 0x000f220000300800 */
[----:B------:R-:W-:-:S02]  /*e9860*/  LOP3.LUT R39, R5, 0xffff, RZ, 0xc0, !PT ;  /* 0x0000ffff05277812 */ /* 0x000fc400078ec0ff */
[----:B-1----:R-:W-:Y:S02]  /*e9870*/  LOP3.LUT R47, R24, 0xffff, RZ, 0xc0, !PT ;  /* 0x0000ffff182f7812 */ /* 0x002fe400078ec0ff */
[----:B------:R-:W-:Y:S02]  /*e9880*/  LOP3.LUT R46, R25, 0xffff, RZ, 0xc0, !PT ;  /* 0x0000ffff192e7812 */ /* 0x000fe400078ec0ff */
[----:B------:R-:W-:Y:S02]  /*e9890*/  LOP3.LUT R24, R18, 0xffff, RZ, 0xc0, !PT ;  /* 0x0000ffff12187812 */ /* 0x000fe400078ec0ff */
[----:B------:R-:W4:Y:S04]  /*e98a0*/  LDL.LU R18, [R1+0x1fd4] ;  /* 0x001fd40001127983 */ /* 0x000f280000300800 */
[----:B0-----:R-:W-:Y:S01]  /*e98b0*/  STL.64 [R1+0x5e0], R12 ;  /* 0x0005e00c01007387 */ /* 0x001fe20000100a00 */
[----:B------:R-:W-:-:S03]  /*e98c0*/  PRMT R8, R20, 0x4210, R39 ;  /* 0x0000421014087816 */ /* 0x000fc60000000027 */
[----:B------:R-:W-:Y:S01]  /*e98d0*/  STL [R1+0x5ec], R15 ;  /* 0x0005ec0f01007387 */ /* 0x000fe20000100800 */
[----:B------:R-:W-:-:S03]  /*e98e0*/  PRMT R10, R22, 0x4210, R46 ;  /* 0x00004210160a7816 */ /* 0x000fc6000000002e */
[----:B------:R-:W4:Y:S04]  /*e98f0*/  LDL.LU R25, [R1+0x1fd0] ;  /* 0x001fd00001197983 */ /* 0x000f280000300800 */
[----:B------:R-:W4:Y:S04]  /*e9900*/  LDL.LU R5, [R1+0x1fa8] ;  /* 0x001fa80001057983 */ /* 0x000f280000300800 */
[----:B------:R-:W4:Y:S04]  /*e9910*/  LDL.LU R20, [R1+0x1fa4] ;  /* 0x001fa40001147983 */ /* 0x000f280000300800 */
[----:B------:R-:W4:Y:S01]  /*e9920*/  LDL.LU R22, [R1+0x530] ;  /* 0x0005300001167983 */ /* 0x000f220000300800 */
[----:B------:R-:W-:-:S02]  /*e9930*/  PRMT R9, R21, 0x4210, R47 ;  /* 0x0000421015097816 */ /* 0x000fc4000000002f */
[----:B------:R-:W-:Y:S01]  /*e9940*/  PRMT R11, R23, 0x4210, R24 ;  /* 0x00004210170b7816 */ /* 0x000fe20000000018 */
[----:B------:R-:W4:Y:S01]  /*e9950*/  LDL.LU R21, [R1+0x52c] ;  /* 0x00052c0001157983 */ /* 0x000f220000300800 */
[----:B------:R-:W-:-:S03]  /*e9960*/  NOP ;  /* 0x0000000000007918 */ /* 0x000fc60000000000 */
[----:B------:R-:W4:Y:S01]  /*e9970*/  LDL.LU R23, [R1+0x524] ;  /* 0x0005240001177983 */ /* 0x000f220000300800 */
[----:B------:R-:W-:-:S05]  /*e9980*/  IMAD.MOV.U32 R44, RZ, RZ, R14 ;  /* 0x000000ffff2c7224 */ /* 0x000fca00078e000e */
[----:B------:R-:W-:Y:S04]  /*e9990*/  STL [R1+0x570c], R44 ;  /* 0x00570c2c01007387 */ /* 0x000fe80000100800 */
[----:B------:R-:W4:Y:S04]  /*e99a0*/  LDL.LU R55, [R1+0x520] ;  /* 0x0005200001377983 */ /* 0x000f280000300800 */
[----:B------:R-:W-:Y:S01]  /*e99b0*/  STSM.16.M88.4 [R3], R8 ;  /* 0x0000000803007844 */ /* 0x000fe20000000200 */
[----:B------:R-:W-:-:S03]  /*e99c0*/  NOP ;  /* 0x0000000000007918 */ /* 0x000fc60000000000 */
[----:B------:R-:W4:Y:S04]  /*e99d0*/  LDL.LU R54, [R1+0x1e4] ;  /* 0x0001e40001367983 */ /* 0x000f280000300800 */
[----:B------:R-:W4:Y:S04]  /*e99e0*/  LDL.LU R52, [R1+0x1d4] ;  /* 0x0001d40001347983 */ /* 0x000f280000300800 */
[----:B------:R-:W0:Y:S01]  /*e99f0*/  LDS.128 R12, [R3] ;  /* 0x00000000030c7984 */ /* 0x000e220000000c00 */
[----:B------:R-:W-:Y:S01]  /*e9a00*/  LOP3.LUT R35, R50, 0xffff, RZ, 0xc0, !PT ;  /* 0x0000ffff32237812 */ /* 0x000fe200078ec0ff */
[----:B0-----:R-:W-:Y:S01]  /*e9a10*/  IMAD.MOV.U32 R4, RZ, RZ, R12 ;  /* 0x000000ffff047224 */ /* 0x001fe200078e000c */
[----:B--2---:R-:W-:-:S02]  /*e9a20*/  LOP3.LUT R19, R19, 0xffff, RZ, 0xc0, !PT ;  /* 0x0000ffff13137812 */ /* 0x004fc400078ec0ff */
[----:B---3--:R-:W-:Y:S02]  /*e9a30*/  PRMT R8, R27, 0x4210, R35 ;  /* 0x000042101b087816 */ /* 0x008fe40000000023 */
[----:B------:R-:W2:Y:S01]  /*e9a40*/  LDL.LU R27, [R1+0x1e0] ;  /* 0x0001e000011b7983 */ /* 0x000ea20000300800 */
[----:B----4-:R-:W-:-:S03]  /*e9a50*/  PRMT R9, R17, 0x4210, R19 ;  /* 0x0000421011097816 */ /* 0x010fc60000000013 */
[----:B------:R-:W3:Y:S01]  /*e9a60*/  LDL.LU R17, [R1+0x1d8] ;  /* 0x0001d80001117983 */ /* 0x000ee20000300800 */
[----:B------:R-:W-:-:S03]  /*e9a70*/  LOP3.LUT R16, R16, 0xffff, RZ, 0xc0, !PT ;  /* 0x0000ffff10107812 */ /* 0x000fc600078ec0ff */
[----:B------:R0:W-:Y:S04]  /*e9a80*/  STL [R1+0x5d4], R13 ;  /* 0x0005d40d01007387 */ /* 0x0001e80000100800 */
[----:B------:R1:W-:Y:S04]  /*e9a90*/  STL.64 [R1+0x5d8], R14 ;  /* 0x0005d80e01007387 */ /* 0x0003e80000100a00 */
[----:B------:R-:W4:Y:S04]  /*e9aa0*/  LDL.LU R51, [R1+0x200] ;  /* 0x0002000001337983 */ /* 0x000f280000300800 */
[----:B------:R-:W4:Y:S01]  /*e9ab0*/  LDL.LU R50, [R1+0x1fc] ;  /* 0x0001fc0001327983 */ /* 0x000f220000300800 */
[----:B------:R-:W-:-:S03]  /*e9ac0*/  PRMT R10, R49, 0x4210, R16 ;  /* 0x00004210310a7816 */ /* 0x000fc60000000010 */
[----:B------:R-:W4:Y:S01]  /*e9ad0*/  LDL.LU R49, [R1+0x1e8] ;  /* 0x0001e80001317983 */ /* 0x000f220000300800 */
[----:B------:R-:W-:-:S04]  /*e9ae0*/  LOP3.LUT R7, R7, 0xffff, RZ, 0xc0, !PT ;  /* 0x0000ffff07077812 */ /* 0x000fc800078ec0ff */
[----:B------:R-:W-:Y:S01]  /*e9af0*/  PRMT R11, R6, 0x4210, R7 ;  /* 0x00004210060b7816 */ /* 0x000fe20000000007 */
[----:B------:R-:W-:Y:S01]  /*e9b00*/  NOP ;  /* 0x0000000000007918 */ /* 0x000fe20000000000 */
[----:B------:R-:W-:Y:S02]  /*e9b10*/  LOP3.LUT R31, R18, 0xffff, RZ, 0xc0, !PT ;  /* 0x0000ffff121f7812 */ /* 0x000fe400078ec0ff */
[----:B------:R-:W4:Y:S02]  /*e9b20*/  LDL.LU R18, [R1+0x18c] ;  /* 0x00018c0001127983 */ /* 0x000f240000300800 */
[----:B------:R-:W-:Y:S02]  /*e9b30*/  PRMT R12, R22, 0x4210, R31 ;  /* 0x00004210160c7816 */ /* 0x000fe4000000001f */
[----:B------:R-:W4:Y:S01]  /*e9b40*/  LDL.LU R22, [R1+0x204] ;  /* 0x0002040001167983 */ /* 0x000f220000300800 */
[----:B------:R-:W-:Y:S02]  /*e9b50*/  LOP3.LUT R25, R25, 0xffff, RZ, 0xc0, !PT ;  /* 0x0000ffff19197812 */ /* 0x000fe400078ec0ff */
[----:B------:R-:W-:-:S02]  /*e9b60*/  LOP3.LUT R6, R5, 0xffff, RZ, 0xc0, !PT ;  /* 0x0000ffff05067812 */ /* 0x000fc400078ec0ff */
[----:B------:R-:W-:Y:S02]  /*e9b70*/  LOP3.LUT R5, R20, 0xffff, RZ, 0xc0, !PT ;  /* 0x0000ffff14057812 */ /* 0x000fe400078ec0ff */
[----:B0-----:R-:W-:Y:S01]  /*e9b80*/  PRMT R13, R21, 0x4210, R25 ;  /* 0x00004210150d7816 */ /* 0x001fe20000000019 */
[----:B------:R-:W4:Y:S01]  /*e9b90*/  LDL.LU R20, [R1+0x210] ;  /* 0x0002100001147983 */ /* 0x000f220000300800 */
[----:B-1----:R-:W-:-:S03]  /*e9ba0*/  PRMT R14, R23, 0x4210, R6 ;  /* 0x00004210170e7816 */ /* 0x002fc60000000006 */
[----:B------:R-:W4:Y:S04]  /*e9bb0*/  LDL.LU R21, [R1+0x20c] ;  /* 0x00020c0001157983 */ /* 0x000f280000300800 */
[----:B------:R-:W4:Y:S04]  /*e9bc0*/  LDL.LU R23, [R1+0x188] ;  /* 0x0001880001177983 */ /* 0x000f280000300800 */
[----:B------:R-:W-:Y:S01]  /*e9bd0*/  STSM.16.M88.4 [R3], R8 ;  /* 0x0000000803007844 */ /* 0x000fe20000000200 */
[----:B------:R-:W-:Y:S01]  /*e9be0*/  NOP ;  /* 0x0000000000007918 */ /* 0x000fe20000000000 */
[----:B------:R-:W-:-:S02]  /*e9bf0*/  PRMT R15, R55, 0x4210, R5 ;  /* 0x00004210370f7816 */ /* 0x000fc40000000005 */
[----:B------:R-:W0:Y:S01]  /*e9c00*/  LDS.128 R8, [R3] ;  /* 0x0000000003087984 */ /* 0x000e220000000c00 */
[----:B------:R-:W-:-:S03]  /*e9c10*/  NOP ;  /* 0x0000000000007918 */ /* 0x000fc60000000000 */
[----:B------:R-:W-:Y:S01]  /*e9c20*/  STSM.16.M88.4 [R3], R12 ;  /* 0x0000000c03007844 */ /* 0x000fe20000000200 */
[----:B------:R-:W-:-:S03]  /*e9c30*/  NOP ;  /* 0x0000000000007918 */ /* 0x000fc60000000000 */
[----:B------:R-:W1:Y:S04]  /*e9c40*/  LDS.128 R12, [R3] ;  /* 0x00000000030c7984 */ /* 0x000e680000000c00 */
[----:B0-----:R0:W-:Y:S04]  /*e9c50*/  STL.64 [R1+0x5c0], R8 ;  /* 0x0005c00801007387 */ /* 0x0011e80000100a00 */
[----:B------:R2:W-:Y:S01]  /*e9c60*/  STL.64 [R1+0x5c8], R10 ;  /* 0x0005c80a01007387 */ /* 0x0005e20000100a00 */
[----:B0-----:R-:W-:Y:S02]  /*e9c70*/  PRMT R8, R54, 0x5210, R43 ;  /* 0x0000521036087816 */ /* 0x001fe4000000002b */
[----:B------:R-:W-:-:S02]  /*e9c80*/  PRMT R9, R52, 0x5210, R53 ;  /* 0x0000521034097816 */ /* 0x000fc40000000035 */
[----:B--2---:R-:W-:Y:S02]  /*e9c90*/  PRMT R10, R27, 0x5210, R48 ;  /* 0x000052101b0a7816 */ /* 0x004fe40000000030 */
[----:B------:R-:W2:Y:S01]  /*e9ca0*/  LDL.LU R48, [R1+0x21c] ;  /* 0x00021c0001307983 */ /* 0x000ea20000300800 */
[----:B---3--:R-:W-:Y:S01]  /*e9cb0*/  PRMT R11, R17, 0x5210, R26 ;  /* 0x00005210110b7816 */ /* 0x008fe2000000001a */
[----:B------:R-:W-:Y:S02]  /*e9cc0*/  NOP ;  /* 0x0000000000007918 */ /* 0x000fe40000000000 */
[----:B------:R-:W3:Y:S04]  /*e9cd0*/  LDL.LU R26, [R1+0x220] ;  /* 0x00022000011a7983 */ /* 0x000ee80000300800 */
[----:B-1----:R-:W-:Y:S04]  /*e9ce0*/  STL.64 [R1+0x5b0], R12 ;  /* 0x0005b00c01007387 */ /* 0x002fe80000100a00 */
[----:B------:R4:W-:Y:S04]  /*e9cf0*/  STSM.16.M88.4 [R3], R8 ;  /* 0x0000000803007844 */ /* 0x0009e80000000200 */
[----:B------:R-:W-:Y:S01]  /*e9d00*/  STL.64 [R1+0x5b8], R14 ;  /* 0x0005b80e01007387 */ /* 0x000fe20000100a00 */
[----:B------:R-:W-:-:S03]  /*e9d10*/  NOP ;  /* 0x0000000000007918 */ /* 0x000fc60000000000 */
[----:B------:R-:W0:Y:S04]  /*e9d20*/  LDS.128 R12, [R3] ;  /* 0x00000000030c7984 */ /* 0x000e280000000c00 */
[----:B------:R-:W3:Y:S01]  /*e9d30*/  LDL.LU R27, [R1+0x224] ;  /* 0x00022400011b7983 */ /* 0x000ee20000300800 */
[----:B----4-:R-:W-:Y:S02]  /*e9d40*/  PRMT R8, R51, 0x5210, R39 ;  /* 0x0000521033087816 */ /* 0x010fe40000000027 */
[----:B------:R-:W-:Y:S01]  /*e9d50*/  PRMT R9, R50, 0x5210, R47 ;  /* 0x0000521032097816 */ /* 0x000fe2000000002f */
[----:B------:R-:W4:Y:S01]  /*e9d60*/  LDL.LU R17, [R1+0x184] ;  /* 0x0001840001117983 */ /* 0x000f220000300800 */
[----:B------:R-:W-:-:S03]  /*e9d70*/  PRMT R10, R49, 0x5210, R46 ;  /* 0x00005210310a7816 */ /* 0x000fc6000000002e */
[----:B0-----:R-:W-:Y:S04]  /*e9d80*/  STL.64 [R1+0x5a0], R12 ;  /* 0x0005a00c01007387 */ /* 0x001fe80000100a00 */
[----:B------:R-:W-:Y:S01]  /*e9d90*/  STL.64 [R1+0x5a8], R14 ;  /* 0x0005a80e01007387 */ /* 0x000fe20000100a00 */
[----:B------:R-:W-:Y:S01]  /*e9da0*/  NOP ;  /* 0x0000000000007918 */ /* 0x000fe20000000000 */
[----:B------:R-:W-:Y:S02]  /*e9db0*/  PRMT R11, R18, 0x5210, R24 ;  /* 0x00005210120b7816 */ /* 0x000fe40000000018 */
[----:B------:R-:W4:Y:S04]  /*e9dc0*/  LDL.LU R18, [R1+0x55b4] ;  /* 0x0055b40001127983 */ /* 0x000f280000300800 */
[----:B------:R0:W-:Y:S01]  /*e9dd0*/  STSM.16.M88.4 [R3], R8 ;  /* 0x0000000803007844 */ /* 0x0001e20000000200 */
[----:B------:R-:W-:-:S03]  /*e9de0*/  NOP ;  /* 0x0000000000007918 */ /* 0x000fc60000000000 */
[----:B------:R-:W1:Y:S01]  /*e9df0*/  LDS.128 R12, [R3] ;  /* 0x00000000030c7984 */ /* 0x000e620000000c00 */
[----:B0-----:R-:W-:-:S03]  /*e9e00*/  PRMT R8, R22, 0x5210, R35 ;  /* 0x0000521016087816 */ /* 0x001fc60000000023 */
[----:B------:R-:W4:Y:S01]  /*e9e10*/  LDL.LU R22, [R1+0x55b0] ;  /* 0x0055b00001167983 */ /* 0x000f220000300800 */
[----:B------:R-:W-:-:S03]  /*e9e20*/  PRMT R11, R23, 0x5210, R7 ;  /* 0x00005210170b7816 */ /* 0x000fc60000000007 */
[----:B------:R-:W4:Y:S01]  /*e9e30*/  LDL.LU R23, [R1+0x55a8] ;  /* 0x0055a80001177983 */ /* 0x000f220000300800 */
[----:B------:R-:W-:Y:S02]  /*e9e40*/  PRMT R9, R20, 0x5210, R19 ;  /* 0x0000521014097816 */ /* 0x000fe40000000013 */
[----:B------:R-:W-:Y:S01]  /*e9e50*/  PRMT R10, R21, 0x5210, R16 ;  /* 0x00005210150a7816 */ /* 0x000fe20000000010 */
[----:B------:R-:W-:Y:S01]  /*e9e60*/  NOP ;  /* 0x0000000000007918 */ /* 0x000fe20000000000 */
[----:B-1----:R-:W-:Y:S04]  /*e9e70*/  STL.64 [R1+0x590], R12 ;  /* 0x0005900c01007387 */ /* 0x002fe80000100a00 */
[----:B------:R-:W-:Y:S04]  /*e9e80*/  STL [R1+0x59c], R15 ;  /* 0x00059c0f01007387 */ /* 0x000fe80000100800 */
[----:B------:R-:W4:Y:S04]  /*e9e90*/  LDL.LU R19, [R1+0x55a0] ;  /* 0x0055a00001137983 */ /* 0x000f280000300800 */
[----:B------:R-:W4:Y:S04]  /*e9ea0*/  LDL.LU R24, [R1+0x560] ;  /* 0x0005600001187983 */ /* 0x000f280000300800 */
[----:B------:R-:W4:Y:S04]  /*e9eb0*/  LDL.LU R16, [R1+0x564] ;  /* 0x0005640001107983 */ /* 0x000f280000300800 */
[----:B------:R-:W4:Y:S04]  /*e9ec0*/  LDL.LU R20, [R1+0x554] ;  /* 0x0005540001147983 */ /* 0x000f280000300800 */
[----:B------:R-:W4:Y:S01]  /*e9ed0*/  LDL.LU R21, [R1+0x55c] ;  /* 0x00055c0001157983 */ /* 0x000f220000300800 */
[----:B------:R-:W-:-:S03]  /*e9ee0*/  IMAD.MOV.U32 R7, RZ, RZ, R14 ;  /* 0x000000ffff077224 */ /* 0x000fc600078e000e */
[----:B------:R-:W-:Y:S01]  /*e9ef0*/  STSM.16.M88.4 [R3], R8 ;  /* 0x0000000803007844 */ /* 0x000fe20000000200 */
[----:B------:R-:W-:-:S03]  /*e9f00*/  NOP ;  /* 0x0000000000007918 */ /* 0x000fc60000000000 */
[----:B------:R-:W0:Y:S04]  /*e9f10*/  LDS.128 R12, [R3] ;  /* 0x00000000030c7984 */ /* 0x000e280000000c00 */
[----:B------:R-:W-:Y:S01]  /*e9f20*/  STL [R1+0x5708], R7 ;  /* 0x0057080701007387 */ /* 0x000fe20000100800 */
[----:B0-----:R-:W-:-:S03]  /*e9f30*/  IMAD.MOV.U32 R44, RZ, RZ, R13 ;  /* 0x000000ffff2c7224 */ /* 0x001fc600078e000d */
[----:B------:R-:W-:Y:S01]  /*e9f40*/  STL [R1+0x588], R14 ;  /* 0x0005880e01007387 */ /* 0x000fe20000100800 */
[----:B--2---:R-:W-:-:S03]  /*e9f50*/  PRMT R8, R48, 0x5210, R31 ;  /* 0x0000521030087816 */ /* 0x004fc6000000001f */
[----:B------:R-:W2:Y:S04]  /*e9f60*/  LDL.LU R48, [R1+0x5510] ;  /* 0x0055100001307983 */ /* 0x000ea80000300800 */
[----:B------:R-:W-:Y:S01]  /*e9f70*/  STL [R1+0x5710], R44 ;  /* 0x0057102c01007387 */ /* 0x000fe20000100800 */
[----:B---3--:R-:W-:Y:S02]  /*e9f80*/  PRMT R9, R26, 0x5210, R25 ;  /* 0x000052101a097816 */ /* 0x008fe40000000019 */
[----:B------:R-:W-:Y:S01]  /*e9f90*/  PRMT R10, R27, 0x5210, R6 ;  /* 0x000052101b0a7816 */ /* 0x000fe20000000006 */
[----:B------:R-:W-:-:S05]  /*e9fa0*/  IMAD.MOV.U32 R6, RZ, RZ, R15 ;  /* 0x000000ffff067224 */ /* 0x000fca00078e000f */
[----:B------:R-:W-:Y:S04]  /*e9fb0*/  STL [R1+0x56fc], R6 ;  /* 0x0056fc0601007387 */ /* 0x000fe80000100800 */
[----:B------:R-:W3:Y:S04]  /*e9fc0*/  LDL.LU R53, [R1+0x550c] ;  /* 0x00550c0001357983 */ /* 0x000ee80000300800 */
[----:B------:R-:W3:Y:S04]  /*e9fd0*/  LDL.LU R25, [R1+0x54f0] ;  /* 0x0054f00001197983 */ /* 0x000ee80000300800 */
[----:B------:R-:W3:Y:S01]  /*e9fe0*/  LDL.LU R26, [R1+0x54ec] ;  /* 0x0054ec00011a7983 */ /* 0x000ee20000300800 */
[----:B----4-:R-:W-:Y:S01]  /*e9ff0*/  PRMT R11, R17, 0x5210, R5 ;  /* 0x00005210110b7816 */ /* 0x010fe20000000005 */
[----:B------:R-:W-:-:S04]  /*ea000*/  NOP ;  /* 0x0000000000007918 */ /* 0x000fc80000000000 */
[----:B------:R-:W-:Y:S01]  /*ea010*/  STSM.16.M88.4 [R3], R8 ;  /* 0x0000000803007844 */ /* 0x000fe20000000200 */
[----:B------:R-:W-:Y:S01]  /*ea020*/  IMAD.MOV.U32 R5, RZ, RZ, R12 ;  /* 0x000000ffff057224 */ /* 0x000fe200078e000c */
[----:B------:R-:W-:Y:S02]  /*ea030*/  NOP ;  /* 0x0000000000007918 */ /* 0x000fe40000000000 */
[----:B------:R-:W0:Y:S01]  /*ea040*/  LDS.128 R12, [R3] ;  /* 0x00000000030c7984 */ /* 0x000e220000000c00 */
[----:B------:R-:W-:-:S03]  /*ea050*/  LOP3.LUT R52, R22, 0xffff, RZ, 0xc0, !PT ;  /* 0x0000ffff16347812 */ /* 0x000fc600078ec0ff */
[----:B------:R-:W4:Y:S01]  /*ea060*/  LDL.LU R22, [R1+0x8ac] ;  /* 0x0008ac0001167983 */ /* 0x000f220000300800 */
[----:B------:R-:W-:-:S03]  /*ea070*/  LOP3.LUT R43, R18, 0xffff, RZ, 0xc0, !PT ;  /* 0x0000ffff122b7812 */ /* 0x000fc600078ec0ff */
[----:B------:R-:W4:Y:S04]  /*ea080*/  LDL.LU R17, [R1+0x56c] ;  /* 0x00056c0001117983 */ /* 0x000f280000300800 */
[----:B------:R-:W4:Y:S01]  /*ea090*/  LDL.LU R18, [R1+0x568] ;  /* 0x0005680001127983 */ /* 0x000f220000300800 */
[----:B------:R-:W-:-:S03]  /*ea0a0*/  LOP3.LUT R27, R23, 0xffff, RZ, 0xc0, !PT ;  /* 0x0000ffff171b7812 */ /* 0x000fc600078ec0ff */
[----:B------:R-:W4:Y:S04]  /*ea0b0*/  LDL.LU R23, [R1+0x558] ;  /* 0x0005580001177983 */ /* 0x000f280000300800 */
[----:B0-----:R-:W-:Y:S04]  /*ea0c0*/  STL [R1+0x57c], R15 ;  /* 0x00057c0f01007387 */ /* 0x001fe80000100800 */
[----:B------:R-:W4:Y:S01]  /*ea0d0*/  LDL.LU R51, [R1+0x52f0] ;  /* 0x0052f00001337983 */ /* 0x000f220000300800 */
[----:B------:R-:W-:Y:S02]  /*ea0e0*/  LOP3.LUT R19, R19, 0xffff, RZ, 0xc0, !PT ;  /* 0x0000ffff13137812 */ /* 0x000fe400078ec0ff */
[----:B------:R-:W-:-:S02]  /*ea0f0*/  PRMT R8, R24, 0x4210, R43 ;  /* 0x0000421018087816 */ /* 0x000fc4000000002b */
[----:B------:R-:W4:Y:S01]  /*ea100*/  LDL.LU R24, [R1+0x52ec] ;  /* 0x0052ec0001187983 */ /* 0x000f220000300800 */
[----:B------:R-:W-:-:S03]  /*ea110*/  PRMT R9, R16, 0x4210, R52 ;  /* 0x0000421010097816 */ /* 0x000fc60000000034 */
[----:B------:R-:W4:Y:S01]  /*ea120*/  LDL.LU R16, [R1+0x52c8] ;  /* 0x0052c80001107983 */ /* 0x000f220000300800 */
[----:B------:R-:W-:-:S03]  /*ea130*/  PRMT R10, R20, 0x4210, R27 ;  /* 0x00004210140a7816 */ /* 0x000fc6000000001b */
[----:B------:R-:W4:Y:S01]  /*ea140*/  LDL.LU R20, [R1+0x52c4] ;  /* 0x0052c40001147983 */ /* 0x000f220000300800 */
[----:B------:R-:W-:Y:S01]  /*ea150*/  PRMT R11, R21, 0x4210, R19 ;  /* 0x00004210150b7816 */ /* 0x000fe20000000013 */
[----:B------:R-:W-:Y:S02]  /*ea160*/  NOP ;  /* 0x0000000000007918 */ /* 0x000fe40000000000 */
[----:B------:R-:W4:Y:S01]  /*ea170*/  LDL.LU R21, [R1+0x8ec] ;  /* 0x0008ec0001157983 */ /* 0x000f220000300800 */
[----:B------:R-:W-:Y:S02]  /*ea180*/  IMAD.MOV.U32 R7, RZ, RZ, R13 ;  /* 0x000000ffff077224 */ /* 0x000fe400078e000d */
[----:B------:R-:W-:Y:S01]  /*ea190*/  IMAD.MOV.U32 R6, RZ, RZ, R14 ;  /* 0x000000ffff067224 */ /* 0x000fe200078e000e */
[----:B------:R4:W-:Y:S04]  /*ea1a0*/  STSM.16.M88.4 [R3], R8 ;  /* 0x0000000803007844 */ /* 0x0009e80000000200 */
[----:B------:R-:W-:Y:S04]  /*ea1b0*/  STL.64 [R1+0x5758], R6 ;  /* 0x0057580601007387 */ /* 0x000fe80000100a00 */
[----:B------:R-:W-:Y:S01]  /*ea1c0*/  STL.64 [R1+0x5750], R4 ;  /* 0x0057500401007387 */ /* 0x000fe20000100a00 */
[----:B------:R-:W-:-:S03]  /*ea1d0*/  NOP ;  /* 0x0000000000007918 */ /* 0x000fc60000000000 */
[----:B------:R-:W4:Y:S04]  /*ea1e0*/  LDL.LU R50, [R1+0x8dc] ;  /* 0x0008dc0001327983 */ /* 0x000f280000300800 */
[----:B------:R-:W4:Y:S04]  /*ea1f0*/  LDL.LU R49, [R1+0x8bc] ;  /* 0x0008bc0001317983 */ /* 0x000f280000300800 */
[----:B------:R-:W0:Y:S01]  /*ea200*/  LDS.128 R4, [R3] ;  /* 0x0000000003047984 */ /* 0x000e220000000c00 */
[----:B--2---:R-:W-:-:S03]  /*ea210*/  LOP3.LUT R39, R48, 0xffff, RZ, 0xc0, !PT ;  /* 0x0000ffff30277812 */ /* 0x004fc600078ec0ff */
[----:B------:R-:W2:Y:S01]  /*ea220*/  LDL.LU R48, [R1+0x87c] ;  /* 0x00087c0001307983 */ /* 0x000ea20000300800 */
[----:B---3--:R-:W-:Y:S02]  /*ea230*/  LOP3.LUT R47, R53, 0xffff, RZ, 0xc0, !PT ;  /* 0x0000ffff352f7812 */ /* 0x008fe400078ec0ff */
[----:B------:R-:W-:Y:S02]  /*ea240*/  LOP3.LUT R46, R25, 0xffff, RZ, 0xc0, !PT ;  /* 0x0000ffff192e7812 */ /* 0x000fe400078ec0ff */
[----:B------:R-:W-:Y:S02]  /*ea250*/  LOP3.LUT R25, R26, 0xffff, RZ, 0xc0, !PT ;  /* 0x0000ffff1a197812 */ /* 0x000fe400078ec0ff */
[----:B----4-:R-:W-:Y:S02]  /*ea260*/  PRMT R8, R22, 0x4210, R39 ;  /* 0x0000421016087816 */ /* 0x010fe40000000027 */
[----:B------:R-:W3:Y:S04]  /*ea270*/  LDL.LU R22, [R1+0x1fd8] ;  /* 0x001fd80001167983 */ /* 0x000ee80000300800 */
[----:B------:R-:W4:Y:S01]  /*ea280*/  LDL.LU R56, [R1+0x1fc8] ;  /* 0x001fc80001387983 */ /* 0x000f220000300800 */
[----:B------:R-:W-:-:S03]  /*ea290*/  PRMT R9, R17, 0x4210, R47 ;  /* 0x0000421011097816 */ /* 0x000fc6000000002f */
[----:B------:R-:W4:Y:S01]  /*ea2a0*/  LDL.LU R55, [R1+0x1fbc] ;  /* 0x001fbc0001377983 */ /* 0x000f220000300800 */
[----:B------:R-:W-:-:S03]  /*ea2b0*/  PRMT R10, R18, 0x4210, R46 ;  /* 0x00004210120a7816 */ /* 0x000fc6000000002e */
[----:B------:R-:W4:Y:S01]  /*ea2c0*/  LDL.LU R54, [R1+0x1fb8] ;  /* 0x001fb80001367983 */ /* 0x000f220000300800 */
[----:B------:R-:W-:Y:S01]  /*ea2d0*/  PRMT R11, R23, 0x4210, R25 ;  /* 0x00004210170b7816 */ /* 0x000fe20000000019 */
[----:B------:R-:W-:Y:S02]  /*ea2e0*/  NOP ;  /* 0x0000000000007918 */ /* 0x000fe40000000000 */
[----:B------:R-:W4:Y:S04]  /*ea2f0*/  LDL.LU R26, [R1+0x93c] ;  /* 0x00093c00011a7983 */ /* 0x000f280000300800 */
[----:B------:R-:W4:Y:S04]  /*ea300*/  LDL.LU R17, [R1+0x92c] ;  /* 0x00092c0001117983 */ /* 0x000f280000300800 */
[----:B------:R-:W4:Y:S04]  /*ea310*/  LDL.LU R18, [R1+0x91c] ;  /* 0x00091c0001127983 */ /* 0x000f280000300800 */
[----:B------:R-:W4:Y:S01]  /*ea320*/  LDL.LU R23, [R1+0x90c] ;  /* 0x00090c0001177983 */ /* 0x000f220000300800 */
[----:B------:R-:W-:-:S03]  /*ea330*/  LOP3.LUT R35, R51, 0xffff, RZ, 0xc0, !PT ;  /* 0x0000ffff33237812 */ /* 0x000fc600078ec0ff */
[----:B0-----:R-:W-:Y:S04]  /*ea340*/  STL.64 [R1+0x560], R4 ;  /* 0x0005600401007387 */ /* 0x001fe80000100a00 */
[----:B------:R0:W-:Y:S04]  /*ea350*/  STL.64 [R1+0x568], R6 ;  /* 0x0005680601007387 */ /* 0x0001e80000100a00 */
[----:B------:R-:W4:Y:S04]  /*ea360*/  LDL.LU R53, [R1+0x250] ;  /* 0x0002500001357983 */ /* 0x000f280000300800 */
[----:B------:R1:W-:Y:S01]  /*ea370*/  STSM.16.M88.4 [R3], R8 ;  /* 0x0000000803007844 */ /* 0x0003e20000000200 */
[----:B0-----:R-:W-:-:S03]  /*ea380*/  LOP3.LUT R7, R20, 0xffff, RZ, 0xc0, !PT ;  /* 0x0000ffff14077812 */ /* 0x001fc600078ec0ff */
[----:B------:R-:W4:Y:S04]  /*ea390*/  LDL.LU R51, [R1+0x22c] ;  /* 0x00022c0001337983 */ /* 0x000f280000300800 */
[----:B------:R-:W4:Y:S01]  /*ea3a0*/  LDL.LU R20, [R1+0x228] ;  /* 0x0002280001147983 */ /* 0x000f220000300800 */
[----:B-1----:R-:W-:-:S03]  /*ea3b0*/  PRMT R8, R21, 0x4210, R35 ;  /* 0x0000421015087816 */ /* 0x002fc60000000023 */
[----:B------:R-:W4:Y:S01]  /*ea3c0*/  LDL.LU R21, [R1+0x248] ;  /* 0x0002480001157983 */ /* 0x000f220000300800 */
[----:B------:R-:W-:Y:S01]  /*ea3d0*/  IMAD.MOV.U32 R44, RZ, RZ, R12 ;  /* 0x000000ffff2c7224 */ /* 0x000fe200078e000c */
[----:B------:R-:W-:Y:S02]  /*ea3e0*/  NOP ;  /* 0x0000000000007918 */ /* 0x000fe40000000000 */
[----:B------:R-:W0:Y:S01]  /*ea3f0*/  LDS.128 R12, [R3] ;  /* 0x00000000030c7984 */ /* 0x000e220000000c00 */
[----:B------:R-:W-:Y:S02]  /*ea400*/  LOP3.LUT R24, R24, 0xffff, RZ, 0xc0, !PT ;  /* 0x0000ffff18187812 */ /* 0x000fe400078ec0ff */
[----:B------:R-:W-:Y:S02]  /*ea410*/  LOP3.LUT R16, R16, 0xffff, RZ, 0xc0, !PT ;  /* 0x0000ffff10107812 */ /* 0x000fe400078ec0ff */
[----:B------:R-:W-:Y:S02]  /*ea420*/  PRMT R9, R50, 0x4210, R24 ;  /* 0x0000421032097816 */ /* 0x000fe40000000018 */
[----:B------:R-:W-:Y:S01]  /*ea430*/  PRMT R10, R49, 0x4210, R16 ;  /* 0x00004210310a7816 */ /* 0x000fe20000000010 */
[----:B0-----:R0:W-:Y:S04]  /*ea440*/  STL.64 [R1+0x550], R12 ;  /* 0x0005500c01007387 */ /* 0x0011e80000100a00 */
[----:B------:R1:W-:Y:S04]  /*ea450*/  STL.64 [R1+0x558], R14 ;  /* 0x0005580e01007387 */ /* 0x0003e80000100a00 */
[----:B------:R-:W4:Y:S04]  /*ea460*/  LDL.LU R50, [R1+0x25c] ;  /* 0x00025c0001327983 */ /* 0x000f280000300800 */
[----:B------:R-:W4:Y:S01]  /*ea470*/  LDL.LU R49, [R1+0x254] ;  /* 0x0002540001317983 */ /* 0x000f220000300800 */
[----:B--2---:R-:W-:Y:S01]  /*ea480*/  PRMT R11, R48, 0x4210, R7 ;  /* 0x00004210300b7816 */ /* 0x004fe20000000007 */
[----:B------:R-:W-:-:S02]  /*ea490*/  NOP ;  /* 0x0000000000007918 */ /* 0x000fc40000000000 */
[----:B------:R-:W2:Y:S04]  /*ea4a0*/  LDL.LU R48, [R1+0x258] ;  /* 0x0002580001307983 */ /* 0x000ea80000300800 */
[----:B------:R-:W-:Y:S01]  /*ea4b0*/  STSM.16.M88.4 [R3], R8 ;  /* 0x0000000803007844 */ /* 0x000fe20000000200 */
[----:B------:R-:W-:-:S03]  /*ea4c0*/  NOP ;  /* 0x0000000000007918 */ /* 0x000fc60000000000 */
[----:B------:R-:W1:Y:S01]  /*ea4d0*/  LDS.128 R8, [R3] ;  /* 0x0000000003087984 */ /* 0x000e620000000c00 */
[----:B---3--:R-:W-:-:S03]  /*ea4e0*/  LOP3.LUT R31, R22, 0xffff, RZ, 0xc0, !PT ;  /* 0x0000ffff161f7812 */ /* 0x008fc600078ec0ff */
[----:B------:R-:W3:Y:S01]  /*ea4f0*/  LDL.LU R22, [R1+0x180] ;  /* 0x0001800001167983 */ /* 0x000ee20000300800 */
[----:B----4-:R-:W-:Y:S02]  /*ea500*/  LOP3.LUT R6, R56, 0xffff, RZ, 0xc0, !PT ;  /* 0x0000ffff38067812 */ /* 0x010fe400078ec0ff */
[----:B------:R-:W-:Y:S02]  /*ea510*/  LOP3.LUT R5, R55, 0xffff, RZ, 0xc0, !PT ;  /* 0x0000ffff37057812 */ /* 0x000fe400078ec0ff */
[----:B------:R-:W-:Y:S02]  /*ea520*/  LOP3.LUT R4, R54, 0xffff, RZ, 0xc0, !PT ;  /* 0x0000ffff36047812 */ /* 0x000fe400078ec0ff */
[----:B0-----:R-:W-:Y:S02]  /*ea530*/  PRMT R12, R26, 0x4210, R31 ;  /* 0x000042101a0c7816 */ /* 0x001fe4000000001f */
[----:B------:R-:W4:Y:S01]  /*ea540*/  LDL.LU R26, [R1+0x268] ;  /* 0x00026800011a7983 */ /* 0x000f220000300800 */
[----:B------:R-:W-:-:S03]  /*ea550*/  PRMT R13, R17, 0x4210, R6 ;  /* 0x00004210110d7816 */ /* 0x000fc60000000006 */
[----:B------:R-:W4:Y:S01]  /*ea560*/  LDL.LU R17, [R1+0x264] ;  /* 0x0002640001117983 */ /* 0x000f220000300800 */
[----:B-1----:R-:W-:Y:S02]  /*ea570*/  PRMT R14, R18, 0x4210, R5 ;  /* 0x00004210120e7816 */ /* 0x002fe40000000005 */
[----:B------:R-:W-:Y:S01]  /*ea580*/  PRMT R15, R23, 0x4210, R4 ;  /* 0x00004210170f7816 */ /* 0x000fe20000000004 */
[----:B------:R-:W-:-:S04]  /*ea590*/  NOP ;  /* 0x0000000000007918 */ /* 0x000fc80000000000 */
[----:B------:R-:W-:Y:S01]  /*ea5a0*/  STSM.16.M88.4 [R3], R12 ;  /* 0x0000000c03007844 */ /* 0x000fe20000000200 */
[----:B------:R-:W-:-:S03]  /*ea5b0*/  NOP ;  /* 0x0000000000007918 */ /* 0x000fc60000000000 */
[----:B------:R-:W0:Y:S04]  /*ea5c0*/  LDS.128 R12, [R3] ;  /* 0x00000000030c7984 */ /* 0x000e280000000c00 */
[----:B------:R-:W4:Y:S04]  /*ea5d0*/  LDL.LU R23, [R1+0x260] ;  /* 0x0002600001177983 */ /* 0x000f280000300800 */
[----:B------:R-:W4:Y:S04]  /*ea5e0*/  LDL.LU R18, [R1+0x17c] ;  /* 0x00017c0001127983 */ /* 0x000f280000300800 */
[----:B------:R-:W-:Y:S04]  /*ea5f0*/  STL.64 [R1+0x540], R8 ;  /* 0x0005400801007387 */ /* 0x000fe80000100a00 */
[----:B------:R1:W-:Y:S02]  /*ea600*/  STL.64 [R1+0x548], R10 ;  /* 0x0005480a01007387 */ /* 0x0003e40000100a00 */
[----:B-1----:R-:W-:-:S02]  /*ea610*/  PRMT R10, R20, 0x5210, R27 ;  /* 0x00005210140a7816 */ /* 0x002fc4000000001b */
[----:B------:R-:W-:Y:S01]  /*ea620*/  PRMT R11, R21, 0x5210, R19 ;  /* 0x00005210150b7816 */ /* 0x000fe20000000013 */
        /* <DEDUP_REMOVED lines=9> */
[----:B------:R-:W-:Y:S01]  /*ea6c0*/  STSM.16.M88.4 [R3], R8 ;  /* 0x0000000803007844 */ /* 0x000fe20000000200 */
[----:B------:R-:W-:-:S03]  /*ea6d0*/  NOP ;  /* 0x0000000000007918 */ /* 0x000fc60000000000 */
[----:B------:R-:W0:Y:S04]  /*ea6e0*/  LDS.128 R12, [R3] ;  /* 0x00000000030c7984 */ /* 0x000e280000000c00 */
[----:B0-----:R-:W-:Y:S04]  /*ea6f0*/  STL [R1+0x520], R12 ;  /* 0x0005200c01007387 */ /* 0x001fe80000100800 */
[----:B------:R-:W-:Y:S01]  /*ea700*/  STL.64 [R1+0x528], R14 ;  /* 0x0005280e01007387 */ /* 0x000fe20000100a00 */
[----:B------:R-:W-:Y:S02]  /*ea710*/  PRMT R8, R50, 0x5210, R39 ;  /* 0x0000521032087816 */ /* 0x000fe40000000027 */
[----:B------:R-:W-:Y:S01]  /*ea720*/  PRMT R9, R49, 0x5210, R47 ;  /* 0x0000521031097816 */ /* 0x000fe2000000002f */
[----:B------:R-:W-:Y:S01]  /*ea730*/  IMAD.MOV.U32 R49, RZ, RZ, R13 ;  /* 0x000000ffff317224 */ /* 0x000fe200078e000d */
[----:B------:R-:W-:Y:S01]  /*ea740*/  NOP ;  /* 0x0000000000007918 */ /* 0x000fe20000000000 */
[----:B--2---:R-:W-:-:S02]  /*ea750*/  PRMT R10, R48, 0x5210, R46 ;  /* 0x00005210300a7816 */ /* 0x004fc4000000002e */
[----:B---3--:R-:W-:Y:S02]  /*ea760*/  PRMT R11, R22, 0x5210, R25 ;  /* 0x00005210160b7816 */ /* 0x008fe40000000019 */
[----:B------:R-:W2:Y:S04]  /*ea770*/  LDL.LU R22, [R1+0x55d0] ;  /* 0x0055d00001167983 */ /* 0x000ea80000300800 */
[----:B------:R4:W-:Y:S01]  /*ea780*/  STSM.16.M88.4 [R3], R8 ;  /* 0x0000000803007844 */ /* 0x0009e20000000200 */
[----:B------:R-:W-:-:S03]  /*ea790*/  NOP ;  /* 0x0000000000007918 */ /* 0x000fc60000000000 */
[----:B------:R-:W-:Y:S04]  /*ea7a0*/  STL [R1+0x56ec], R49 ;  /* 0x0056ec3101007387 */ /* 0x000fe80000100800 */
[----:B------:R-:W0:Y:S01]  /*ea7b0*/  LDS.128 R12, [R3] ;  /* 0x00000000030c7984 */ /* 0x000e220000000c00 */
[----:B----4-:R-:W-:-:S03]  /*ea7c0*/  PRMT R10, R23, 0x5210, R16 ;  /* 0x00005210170a7816 */ /* 0x010fc60000000010 */
[----:B------:R-:W3:Y:S01]  /*ea7d0*/  LDL.LU R23, [R1+0x55cc] ;  /* 0x0055cc0001177983 */ /* 0x000ee20000300800 */
[----:B------:R-:W-:Y:S02]  /*ea7e0*/  PRMT R8, R26, 0x5210, R35 ;  /* 0x000052101a087816 */ /* 0x000fe40000000023 */
[----:B------:R-:W-:Y:S01]  /*ea7f0*/  PRMT R9, R17, 0x5210, R24 ;  /* 0x0000521011097816 */ /* 0x000fe20000000018 */
[----:B------:R-:W4:Y:S01]  /*ea800*/  LDL.LU R48, [R1+0x55c0] ;  /* 0x0055c00001307983 */ /* 0x000f220000300800 */
[----:B------:R-:W-:Y:S01]  /*ea810*/  PRMT R11, R18, 0x5210, R7 ;  /* 0x00005210120b7816 */ /* 0x000fe20000000007 */
[----:B------:R-:W-:-:S04]  /*ea820*/  NOP ;  /* 0x0000000000007918 */ /* 0x000fc80000000000 */
[----:B------:R1:W-:Y:S04]  /*ea830*/  STSM.16.M88.4 [R3], R8 ;  /* 0x0000000803007844 */ /* 0x0003e80000000200 */
[----:B------:R-:W4:Y:S04]  /*ea840*/  LDL.LU R25, [R1+0x55bc] ;  /* 0x0055bc0001197983 */ /* 0x000f280000300800 */
[----:B------:R-:W4:Y:S04]  /*ea850*/  LDL.LU R26, [R1+0x1dfc] ;  /* 0x001dfc00011a7983 */ /* 0x000f280000300800 */
[----:B------:R-:W4:Y:S04]  /*ea860*/  LDL.LU R16, [R1+0x1df8] ;  /* 0x001df80001107983 */ /* 0x000f280000300800 */
[----:B------:R-:W4:Y:S01]  /*ea870*/  LDL.LU R17, [R1+0x1de8] ;  /* 0x001de80001117983 */ /* 0x000f220000300800 */
[----:B-1----:R-:W-:-:S03]  /*ea880*/  PRMT R9, R19, 0x5210, R6 ;  /* 0x0000521013097816 */ /* 0x002fc60000000006 */
[----:B------:R-:W4:Y:S01]  /*ea890*/  LDL.LU R18, [R1+0x1dec] ;  /* 0x001dec0001127983 */ /* 0x000f220000300800 */
[----:B------:R-:W-:Y:S02]  /*ea8a0*/  PRMT R10, R20, 0x5210, R5 ;  /* 0x00005210140a7816 */ /* 0x000fe40000000005 */
[----:B------:R-:W-:Y:S01]  /*ea8b0*/  PRMT R11, R21, 0x5210, R4 ;  /* 0x00005210150b7816 */ /* 0x000fe20000000004 */
[----:B------:R-:W-:Y:S01]  /*ea8c0*/  NOP ;  /* 0x0000000000007918 */ /* 0x000fe20000000000 */
[----:B------:R-:W1:Y:S01]  /*ea8d0*/  LDS.128 R4, [R3] ;  /* 0x0000000003047984 */ /* 0x000e620000000c00 */
[----:B------:R-:W-:Y:S01]  /*ea8e0*/  PRMT R8, R27, 0x5210, R31 ;  /* 0x000052101b087816 */ /* 0x000fe2000000001f */
[----:B------:R-:W-:Y:S02]  /*ea8f0*/  NOP ;  /* 0x0000000000007918 */ /* 0x000fe40000000000 */
[----:B0-----:R-:W-:Y:S04]  /*ea900*/  STL.64 [R1+0x510], R12 ;  /* 0x0005100c01007387 */ /* 0x001fe80000100a00 */
[----:B------:R-:W-:Y:S04]  /*ea910*/  STL.64 [R1+0x518], R14 ;  /* 0x0005180e01007387 */ /* 0x000fe80000100a00 */
[----:B-1----:R-:W-:Y:S04]  /*ea920*/  STL [R1+0x504], R5 ;  /* 0x0005040501007387 */ /* 0x002fe80000100800 */
[----:B------:R-:W-:Y:S04]  /*ea930*/  STL [R1+0x50c], R7 ;  /* 0x00050c0701007387 */ /* 0x000fe80000100800 */
[----:B------:R-:W4:Y:S01]  /*ea940*/  LDL.LU R27, [R1+0x5538] ;  /* 0x00553800011b7983 */ /* 0x000f220000300800 */
[----:B------:R-:W-:-:S05]  /*ea950*/  IMAD.MOV.U32 R50, RZ, RZ, R6 ;  /* 0x000000ffff327224 */ /* 0x000fca00078e0006 */
        /* <DEDUP_REMOVED lines=9> */
[----:B------:R-:W0:Y:S01]  /*ea9f0*/  LDS.128 R4, [R3] ;  /* 0x0000000003047984 */ /* 0x000e220000000c00 */
[----:B--2---:R-:W-:-:S03]  /*eaa00*/  LOP3.LUT R31, R22, 0xffff, RZ, 0xc0, !PT ;  /* 0x0000ffff161f7812 */ /* 0x004fc600078ec0ff */
[----:B------:R-:W2:Y:S01]  /*eaa10*/  LDL.LU R22, [R1+0x1e08] ;  /* 0x001e080001167983 */ /* 0x000ea20000300800 */
[----:B---3--:R-:W-:-:S03]  /*eaa20*/  LOP3.LUT R35, R23, 0xffff, RZ, 0xc0, !PT ;  /* 0x0000ffff17237812 */ /* 0x008fc600078ec0ff */
[----:B------:R-:W3:Y:S01]  /*eaa30*/  LDL.LU R23, [R1+0x7fc] ;  /* 0x0007fc0001177983 */ /* 0x000ee20000300800 */
[----:B----4-:R-:W-:-:S03]  /*eaa40*/  LOP3.LUT R39, R48, 0xffff, RZ, 0xc0, !PT ;  /* 0x0000ffff30277812 */ /* 0x010fc600078ec0ff */
[----:B0-----:R-:W-:Y:S01]  /*eaa50*/  STL [R1+0x4f8], R6 ;  /* 0x0004f80601007387 */ /* 0x001fe20000100800 */
[----:B------:R-:W-:-:S03]  /*eaa60*/  IMAD.MOV.U32 R48, RZ, RZ, R4 ;  /* 0x000000ffff307224 */ /* 0x000fc600078e0004 */
[----:B------:R-:W4:Y:S01]  /*eaa70*/  LDL.LU R55, [R1+0x5368] ;  /* 0x0053680001377983 */ /* 0x000f220000300800 */
[----:B------:R-:W-:Y:S02]  /*eaa80*/  LOP3.LUT R43, R25, 0xffff, RZ, 0xc0, !PT ;  /* 0x0000ffff192b7812 */ /* 0x000fe400078ec0ff */
[----:B------:R-:W-:Y:S02]  /*eaa90*/  PRMT R9, R16, 0x4210, R35 ;  /* 0x0000421010097816 */ /* 0x000fe40000000023 */
[----:B------:R-:W-:Y:S02]  /*eaaa0*/  PRMT R10, R17, 0x4210, R39 ;  /* 0x00004210110a7816 */ /* 0x000fe40000000027 */
[----:B------:R-:W-:Y:S02]  /*eaab0*/  PRMT R11, R18, 0x4210, R43 ;  /* 0x00004210120b7816 */ /* 0x000fe4000000002b */
[----:B------:R-:W4:Y:S04]  /*eaac0*/  LDL.LU R18, [R1+0x535c] ;  /* 0x00535c0001127983 */ /* 0x000f280000300800 */
[----:B------:R-:W4:Y:S04]  /*eaad0*/  LDL.LU R17, [R1+0x5304] ;  /* 0x0053040001117983 */ /* 0x000f280000300800 */
[----:B------:R-:W4:Y:S04]  /*eaae0*/  LDL.LU R16, [R1+0x5300] ;  /* 0x0053000001107983 */ /* 0x000f280000300800 */
[----:B------:R-:W4:Y:S01]  /*eaaf0*/  LDL.LU R54, [R1+0x1e30] ;  /* 0x001e300001367983 */ /* 0x000f220000300800 */
[----:B------:R-:W-:Y:S01]  /*eab00*/  PRMT R8, R26, 0x4210, R31 ;  /* 0x000042101a087816 */ /* 0x000fe2000000001f */
[----:B------:R-:W-:-:S02]  /*eab10*/  NOP ;  /* 0x0000000000007918 */ /* 0x000fc40000000000 */
[----:B------:R-:W-:Y:S04]  /*eab20*/  STL.64 [R1+0x56f0], R48 ;  /* 0x0056f03001007387 */ /* 0x000fe80000100a00 */
[----:B------:R-:W4:Y:S04]  /*eab30*/  LDL.LU R52, [R1+0x1e2c] ;  /* 0x001e2c0001347983 */ /* 0x000f280000300800 */
[----:B------:R-:W4:Y:S01]  /*eab40*/  LDL.LU R26, [R1+0x1e28] ;  /* 0x001e2800011a7983 */ /* 0x000f220000300800 */
[----:B------:R-:W-:-:S03]  /*eab50*/  LOP3.LUT R25, R27, 0xffff, RZ, 0xc0, !PT ;  /* 0x0000ffff1b197812 */ /* 0x000fc600078ec0ff */
[----:B------:R-:W4:Y:S04]  /*eab60*/  LDL.LU R27, [R1+0x1e1c] ;  /* 0x001e1c00011b7983 */ /* 0x000f280000300800 */
[----:B------:R0:W-:Y:S01]  /*eab70*/  STSM.16.M88.4 [R3], R8 ;  /* 0x0000000803007844 */ /* 0x0001e20000000200 */
[----:B------:R-:W-:-:S04]  /*eab80*/  LOP3.LUT R24, R24, 0xffff, RZ, 0xc0, !PT ;  /* 0x0000ffff18187812 */ /* 0x000fc800078ec0ff */
[----:B0-----:R-:W-:Y:S02]  /*eab90*/  PRMT R9, R21, 0x4210, R24 ;  /* 0x0000421015097816 */ /* 0x001fe40000000018 */
[----:B------:R-:W4:Y:S01]  /*eaba0*/  LDL.LU R21, [R1+0x51ac] ;  /* 0x0051ac0001157983 */ /* 0x000f220000300800 */
[----:B------:R-:W-:-:S03]  /*eabb0*/  LOP3.LUT R47, R53, 0xffff, RZ, 0xc0, !PT ;  /* 0x0000ffff352f7812 */ /* 0x000fc600078ec0ff */
[----:B------:R-:W4:Y:S01]  /*eabc0*/  LDL.LU R61, [R1+0x1ffc] ;  /* 0x001ffc00013d7983 */ /* 0x000f220000300800 */
[----:B------:R-:W-:-:S03]  /*eabd0*/  PRMT R8, R20, 0x4210, R25 ;  /* 0x0000421014087816 */ /* 0x000fc60000000019 */
[----:B------:R-:W4:Y:S04]  /*eabe0*/  LDL.LU R59, [R1+0x1fdc] ;  /* 0x001fdc00013b7983 */ /* 0x000f280000300800 */
[----:B------:R-:W4:Y:S04]  /*eabf0*/  LDL.LU R58, [R1+0x1fcc] ;  /* 0x001fcc00013a7983 */ /* 0x000f280000300800 */
[----:B------:R-:W4:Y:S04]  /*eac00*/  LDL.LU R53, [R1+0x1e40] ;  /* 0x001e400001357983 */ /* 0x000f280000300800 */
[----:B------:R-:W4:Y:S01]  /*eac10*/  LDL.LU R20, [R1+0x1e3c] ;  /* 0x001e3c0001147983 */ /* 0x000f220000300800 */
[----:B------:R-:W-:Y:S01]  /*eac20*/  LOP3.LUT R19, R19, 0xffff, RZ, 0xc0, !PT ;  /* 0x0000ffff13137812 */ /* 0x000fe200078ec0ff */
[----:B------:R-:W-:-:S02]  /*eac30*/  IMAD.MOV.U32 R50, RZ, RZ, R5 ;  /* 0x000000ffff327224 */ /* 0x000fc400078e0005 */
[----:B------:R-:W-:Y:S01]  /*eac40*/  IMAD.MOV.U32 R51, RZ, RZ, R7 ;  /* 0x000000ffff337224 */ /* 0x000fe200078e0007 */
[----:B------:R-:W-:Y:S01]  /*eac50*/  NOP ;  /* 0x0000000000007918 */ /* 0x000fe20000000000 */
[----:B------:R-:W0:Y:S01]  /*eac60*/  LDS.128 R4, [R3] ;  /* 0x0000000003047984 */ /* 0x000e220000000c00 */
[----:B--2---:R-:W-:-:S03]  /*eac70*/  PRMT R10, R22, 0x4210, R47 ;  /* 0x00004210160a7816 */ /* 0x004fc6000000002f */
[----:B------:R-:W2:Y:S01]  /*eac80*/  LDL.LU R22, [R1+0x1e38] ;  /* 0x001e380001167983 */ /* 0x000ea20000300800 */
[----:B---3--:R-:W-:Y:S01]  /*eac90*/  PRMT R11, R23, 0x4210, R19 ;  /* 0x00004210170b7816 */ /* 0x008fe20000000013 */
[----:B------:R-:W-:Y:S02]  /*eaca0*/  NOP ;  /* 0x0000000000007918 */ /* 0x000fe40000000000 */
[----:B------:R-:W3:Y:S01]  /*eacb0*/  LDL.LU R23, [R1+0x1e34] ;  /* 0x001e340001177983 */ /* 0x000ee20000300800 */
[----:B----4-:R-:W-:-:S03]  /*eacc0*/  LOP3.LUT R46, R55, 0xffff, RZ, 0xc0, !PT ;  /* 0x0000ffff372e7812 */ /* 0x010fc600078ec0ff */
[----:B0-----:R-:W-:Y:S04]  /*eacd0*/  STL.64 [R1+0x4e0], R4 ;  /* 0x0004e00401007387 */ /* 0x001fe80000100a00 */
[----:B------:R-:W-:Y:S04]  /*eace0*/  STL.64 [R1+0x4e8], R6 ;  /* 0x0004e80601007387 */ /* 0x000fe80000100a00 */
[----:B------:R-:W4:Y:S04]  /*eacf0*/  LDL.LU R57, [R1+0x288] ;  /* 0x0002880001397983 */ /* 0x000f280000300800 */
[----:B------:R0:W-:Y:S01]  /*ead00*/  STSM.16.M88.4 [R3], R8 ;  /* 0x0000000803007844 */ /* 0x0001e20000000200 */
[----:B------:R-:W-:-:S03]  /*ead10*/  NOP ;  /* 0x0000000000007918 */ /* 0x000fc60000000000 */
[----:B------:R-:W4:Y:S04]  /*ead20*/  LDL.LU R56, [R1+0x280] ;  /* 0x0002800001387983 */ /* 0x000f280000300800 */
[----:B------:R-:W4:Y:S01]  /*ead30*/  LDL.LU R55, [R1+0x27c] ;  /* 0x00027c0001377983 */ /* 0x000f220000300800 */
[----:B------:R-:W-:-:S03]  /*ead40*/  LOP3.LUT R17, R17, 0xffff, RZ, 0xc0, !PT ;  /* 0x0000ffff11117812 */ /* 0x000fc600078ec0ff */
[----:B------:R-:W1:Y:S01]  /*ead50*/  LDS.128 R4, [R3] ;  /* 0x0000000003047984 */ /* 0x000e620000000c00 */
[----:B------:R-:W-:Y:S02]  /*ead60*/  LOP3.LUT R16, R16, 0xffff, RZ, 0xc0, !PT ;  /* 0x0000ffff10107812 */ /* 0x000fe400078ec0ff */
[----:B0-----:R-:W-:Y:S02]  /*ead70*/  PRMT R8, R54, 0x4210, R46 ;  /* 0x0000421036087816 */ /* 0x001fe4000000002e */
[----:B------:R-:W4:Y:S01]  /*ead80*/  LDL.LU R54, [R1+0x278] ;  /* 0x0002780001367983 */ /* 0x000f220000300800 */
[----:B------:R-:W-:-:S03]  /*ead90*/  PRMT R10, R26, 0x4210, R17 ;  /* 0x000042101a0a7816 */ /* 0x000fc60000000011 */
[----:B------:R-:W4:Y:S01]  /*eada0*/  LDL.LU R26, [R1+0x290] ;  /* 0x00029000011a7983 */ /* 0x000f220000300800 */
[----:B------:R-:W-:-:S03]  /*eadb0*/  PRMT R11, R27, 0x4210, R16 ;  /* 0x000042101b0b7816 */ /* 0x000fc60000000010 */
[----:B------:R-:W4:Y:S01]  /*eadc0*/  LDL.LU R27, [R1+0x28c] ;  /* 0x00028c00011b7983 */ /* 0x000f220000300800 */
[----:B------:R-:W-:-:S03]  /*eadd0*/  LOP3.LUT R18, R18, 0xffff, RZ, 0xc0, !PT ;  /* 0x0000ffff12127812 */ /* 0x000fc600078ec0ff */
[----:B-1----:R-:W-:Y:S01]  /*eade0*/  STL.64 [R1+0x4d0], R4 ;  /* 0x0004d00401007387 */ /* 0x002fe20000100a00 */
[----:B------:R-:W-:Y:S01]  /*eadf0*/  PRMT R9, R52, 0x4210, R18 ;  /* 0x0000421034097816 */ /* 0x000fe20000000012 */
[----:B------:R-:W-:Y:S02]  /*eae00*/  NOP ;  /* 0x0000000000007918 */ /* 0x000fe40000000000 */
[----:B------:R0:W-:Y:S04]  /*eae10*/  STL.64 [R1+0x4d8], R6 ;  /* 0x0004d80601007387 */ /* 0x0001e80000100a00 */
[----:B------:R-:W4:Y:S01]  /*eae20*/  LDL.LU R52, [R1+0x284] ;  /* 0x0002840001347983 */ /* 0x000f220000300800 */
[----:B0-----:R-:W-:-:S03]  /*eae30*/  LOP3.LUT R7, R21, 0xffff, RZ, 0xc0, !PT ;  /* 0x0000ffff15077812 */ /* 0x001fc600078ec0ff */
[----:B------:R-:W4:Y:S01]  /*eae40*/  LDL.LU R21, [R1+0x174] ;  /* 0x0001740001157983 */ /* 0x000f220000300800 */
[----:B------:R-:W-:-:S03]  /*eae50*/  LOP3.LUT R5, R59, 0xffff, RZ, 0xc0, !PT ;  /* 0x0000ffff3b057812 */ /* 0x000fc600078ec0ff */
[----:B------:R-:W-:Y:S01]  /*eae60*/  STSM.16.M88.4 [R3], R8 ;  /* 0x0000000803007844 */ /* 0x000fe20000000200 */
[----:B------:R-:W-:Y:S01]  /*eae70*/  NOP ;  /* 0x0000000000007918 */ /* 0x000fe20000000000 */
[----:B------:R-:W-:Y:S02]  /*eae80*/  PRMT R12, R53, 0x4210, R7 ;  /* 0x00004210350c7816 */ /* 0x000fe40000000007 */
[----:B------:R-:W0:Y:S04]  /*eae90*/  LDS.128 R8, [R3] ;  /* 0x0000000003087984 */ /* 0x000e280000000c00 */
[----:B------:R-:W4:Y:S01]  /*eaea0*/  LDL.LU R53, [R1+0x298] ;  /* 0x0002980001357983 */ /* 0x000f220000300800 */
[----:B------:R-:W-:Y:S02]  /*eaeb0*/  LOP3.LUT R6, R61, 0xffff, RZ, 0xc0, !PT ;  /* 0x0000ffff3d067812 */ /* 0x000fe400078ec0ff */
[----:B------:R-:W-:-:S02]  /*eaec0*/  LOP3.LUT R4, R58, 0xffff, RZ, 0xc0, !PT ;  /* 0x0000ffff3a047812 */ /* 0x000fc400078ec0ff */
[----:B------:R-:W-:Y:S02]  /*eaed0*/  PRMT R13, R20, 0x4210, R6 ;  /* 0x00004210140d7816 */ /* 0x000fe40000000006 */
[----:B--2---:R-:W-:Y:S02]  /*eaee0*/  PRMT R14, R22, 0x4210, R5 ;  /* 0x00004210160e7816 */ /* 0x004fe40000000005 */
[----:B------:R-:W2:Y:S04]  /*eaef0*/  LDL.LU R22, [R1+0x29c] ;  /* 0x00029c0001167983 */ /* 0x000ea80000300800 */
[----:B0-----:R4:W-:Y:S04]  /*eaf00*/  STL.64 [R1+0x4c0], R8 ;  /* 0x0004c00801007387 */ /* 0x0019e80000100a00 */
[----:B------:R0:W-:Y:S04]  /*eaf10*/  STL.64 [R1+0x4c8], R10 ;  /* 0x0004c80a01007387 */ /* 0x0001e80000100a00 */
[----:B------:R-:W2:Y:S01]  /*eaf20*/  LDL.LU R20, [R1+0x294] ;  /* 0x0002940001147983 */ /* 0x000ea20000300800 */
[----:B---3--:R-:W-:Y:S01]  /*eaf30*/  PRMT R15, R23, 0x4210, R4 ;  /* 0x00004210170f7816 */ /* 0x008fe20000000004 */
[----:B------:R-:W-:-:S02]  /*eaf40*/  NOP ;  /* 0x0000000000007918 */ /* 0x000fc40000000000 */
[----:B------:R-:W3:Y:S04]  /*eaf50*/  LDL.LU R23, [R1+0x170] ;  /* 0x0001700001177983 */ /* 0x000ee80000300800 */
[----:B------:R-:W-:Y:S01]  /*eaf60*/  STSM.16.M88.4 [R3], R12 ;  /* 0x0000000c03007844 */ /* 0x000fe20000000200 */
[----:B------:R-:W-:-:S03]  /*eaf70*/  NOP ;  /* 0x0000000000007918 */ /* 0x000fc60000000000 */
[----:B------:R-:W1:Y:S01]  /*eaf80*/  LDS.128 R12, [R3] ;  /* 0x00000000030c7984 */ /* 0x000e620000000c00 */
[----:B----4-:R-:W-:Y:S02]  /*eaf90*/  PRMT R8, R57, 0x5210, R31 ;  /* 0x0000521039087816 */ /* 0x010fe4000000001f */
[----:B------:R-:W-:Y:S02]  /*eafa0*/  PRMT R9, R56, 0x5210, R35 ;  /* 0x0000521038097816 */ /* 0x000fe40000000023 */
[----:B0-----:R-:W-:Y:S02]  /*eafb0*/  PRMT R10, R55, 0x5210, R39 ;  /* 0x00005210370a7816 */ /* 0x001fe40000000027 */
[----:B------:R-:W-:Y:S01]  /*eafc0*/  PRMT R11, R54, 0x5210, R43 ;  /* 0x00005210360b7816 */ /* 0x000fe2000000002b */
[----:B------:R-:W-:-:S04]  /*eafd0*/  NOP ;  /* 0x0000000000007918 */ /* 0x000fc80000000000 */
[----:B------:R0:W-:Y:S04]  /*eafe0*/  STSM.16.M88.4 [R3], R8 ;  /* 0x0000000803007844 */ /* 0x0001e80000000200 */
[----:B-1----:R-:W-:Y:S04]  /*eaff0*/  STL.64 [R1+0x4b0], R12 ;  /* 0x0004b00c01007387 */ /* 0x002fe80000100a00 */
[----:B------:R-:W-:Y:S01]  /*eb000*/  STL.64 [R1+0x4b8], R14 ;  /* 0x0004b80e01007387 */ /* 0x000fe20000100a00 */
[----:B0-----:R-:W-:Y:S01]  /*eb010*/  PRMT R8, R26, 0x5210, R25 ;  /* 0x000052101a087816 */ /* 0x001fe20000000019 */
[----:B------:R-:W-:-:S02]  /*eb020*/  NOP ;  /* 0x0000000000007918 */ /* 0x000fc40000000000 */
[----:B------:R-:W0:Y:S01]  /*eb030*/  LDS.128 R12, [R3] ;  /* 0x00000000030c7984 */ /* 0x000e220000000c00 */
[----:B------:R-:W-:-:S03]  /*eb040*/  PRMT R9, R27, 0x5210, R24 ;  /* 0x000052101b097816 */ /* 0x000fc60000000018 */
[----:B------:R-:W4:Y:S04]  /*eb050*/  LDL.LU R24, [R1+0x2a4] ;  /* 0x0002a40001187983 */ /* 0x000f280000300800 */
[----:B------:R-:W4:Y:S04]  /*eb060*/  LDL.LU R25, [R1+0x2a8] ;  /* 0x0002a80001197983 */ /* 0x000f280000300800 */
[----:B------:R-:W4:Y:S04]  /*eb070*/  LDL.LU R26, [R1+0x2a0] ;  /* 0x0002a000011a7983 */ /* 0x000f280000300800 */
[----:B------:R-:W4:Y:S04]  /*eb080*/  LDL.LU R27, [R1+0x16c] ;  /* 0x00016c00011b7983 */ /* 0x000f280000300800 */
[----:B0-----:R-:W-:Y:S04]  /*eb090*/  STL [R1+0x4a4], R13 ;  /* 0x0004a40d01007387 */ /* 0x001fe80000100800 */
[----:B------:R-:W-:Y:S01]  /*eb0a0*/  STL [R1+0x4a8], R14 ;  /* 0x0004a80e01007387 */ /* 0x000fe20000100800 */
[----:B------:R-:W-:-:S03]  /*eb0b0*/  PRMT R11, R21, 0x5210, R19 ;  /* 0x00005210150b7816 */ /* 0x000fc60000000013 */
[----:B------:R-:W4:Y:S01]  /*eb0c0*/  LDL.LU R19, [R1+0x55e0] ;  /* 0x0055e00001137983 */ /* 0x000f220000300800 */
[----:B------:R-:W-:Y:S01]  /*eb0d0*/  PRMT R10, R52, 0x5210, R47 ;  /* 0x00005210340a7816 */ /* 0x000fe2000000002f */
[----:B------:R-:W-:Y:S01]  /*eb0e0*/  IMAD.MOV.U32 R55, RZ, RZ, R15 ;  /* 0x000000ffff377224 */ /* 0x000fe200078e000f */
[----:B------:R-:W-:Y:S01]  /*eb0f0*/  NOP ;  /* 0x0000000000007918 */ /* 0x000fe20000000000 */
[----:B------:R-:W4:Y:S04]  /*eb100*/  LDL.LU R21, [R1+0x55dc] ;  /* 0x0055dc0001157983 */ /* 0x000f280000300800 */
[----:B------:R2:W-:Y:S04]  /*eb110*/  STSM.16.M88.4 [R3], R8 ;  /* 0x0000000803007844 */ /* 0x0005e80000000200 */
[----:B------:R-:W-:Y:S01]  /*eb120*/  STL [R1+0x56b8], R55 ;  /* 0x0056b83701007387 */ /* 0x000fe20000100800 */
[----:B--2---:R-:W-:-:S03]  /*eb130*/  PRMT R9, R22, 0x5210, R18 ;  /* 0x0000521016097816 */ /* 0x004fc60000000012 */
[----:B------:R-:W2:Y:S01]  /*eb140*/  LDL.LU R22, [R1+0x55d8] ;  /* 0x0055d80001167983 */ /* 0x000ea20000300800 */
[----:B------:R-:W-:Y:S02]  /*eb150*/  PRMT R10, R20, 0x5210, R17 ;  /* 0x00005210140a7816 */ /* 0x000fe40000000011 */
[----:B---3--:R-:W-:Y:S02]  /*eb160*/  PRMT R11, R23, 0x5210, R16 ;  /* 0x00005210170b7816 */ /* 0x008fe40000000010 */
[----:B------:R-:W3:Y:S04]  /*eb170*/  LDL.LU R16, [R1+0x55d4] ;  /* 0x0055d40001107983 */ /* 0x000ee80000300800 */
[----:B------:R-:W3:Y:S04]  /*eb180*/  LDL.LU R17, [R1+0x1e50] ;  /* 0x001e500001117983 */ /* 0x000ee80000300800 */
[----:B------:R-:W3:Y:S04]  /*eb190*/  LDL.LU R18, [R1+0x1e4c] ;  /* 0x001e4c0001127983 */ /* 0x000ee80000300800 */
[----:B------:R-:W3:Y:S04]  /*eb1a0*/  LDL.LU R20, [R1+0x1e44] ;  /* 0x001e440001147983 */ /* 0x000ee80000300800 */
[----:B------:R-:W3:Y:S01]  /*eb1b0*/  LDL.LU R23, [R1+0x1e48] ;  /* 0x001e480001177983 */ /* 0x000ee20000300800 */
[----:B------:R-:W-:Y:S01]  /*eb1c0*/  PRMT R8, R53, 0x5210, R46 ;  /* 0x0000521035087816 */ /* 0x000fe2000000002e */
[----:B------:R-:W-:Y:S01]  /*eb1d0*/  IMAD.MOV.U32 R52, RZ, RZ, R12 ;  /* 0x000000ffff347224 */ /* 0x000fe200078e000c */
[----:B------:R-:W-:Y:S01]  /*eb1e0*/  NOP ;  /* 0x0000000000007918 */ /* 0x000fe20000000000 */
[----:B------:R-:W0:Y:S01]  /*eb1f0*/  LDS.128 R12, [R3] ;  /* 0x00000000030c7984 */ /* 0x000e220000000c00 */
[----:B------:R-:W-:-:S03]  /*eb200*/  NOP ;  /* 0x0000000000007918 */ /* 0x000fc60000000000 */
[----:B------:R4:W-:Y:S02]  /*eb210*/  STSM.16.M88.4 [R3], R8 ;  /* 0x0000000803007844 */ /* 0x0009e40000000200 */
[----:B----4-:R-:W-:Y:S02]  /*eb220*/  PRMT R8, R24, 0x5210, R7 ;  /* 0x0000521018087816 */ /* 0x010fe40000000007 */
[----:B------:R-:W-:Y:S02]  /*eb230*/  PRMT R9, R25, 0x5210, R6 ;  /* 0x0000521019097816 */ /* 0x000fe40000000006 */
[----:B------:R-:W-:Y:S02]  /*eb240*/  PRMT R10, R26, 0x5210, R5 ;  /* 0x000052101a0a7816 */ /* 0x000fe40000000005 */
[----:B------:R-:W-:Y:S01]  /*eb250*/  PRMT R11, R27, 0x5210, R4 ;  /* 0x000052101b0b7816 */ /* 0x000fe20000000004 */
[----:B------:R-:W-:Y:S01]  /*eb260*/  NOP ;  /* 0x0000000000007918 */ /* 0x000fe20000000000 */
[----:B------:R-:W1:Y:S01]  /*eb270*/  LDS.128 R4, [R3] ;  /* 0x0000000003047984 */ /* 0x000e620000000c00 */
[----:B0-----:R-:W-:Y:S01]  /*eb280*/  IMAD.MOV.U32 R53, RZ, RZ, R13 ;  /* 0x000000ffff357224 */ /* 0x001fe200078e000d */
[----:B------:R-:W-:-:S02]  /*eb290*/  NOP ;  /* 0x0000000000007918 */ /* 0x000fc40000000000 */
[----:B------:R-:W-:Y:S04]  /*eb2a0*/  STL [R1+0x490], R12 ;  /* 0x0004900c01007387 */ /* 0x000fe80000100800 */
[----:B------:R-:W-:Y:S04]  /*eb2b0*/  STL.64 [R1+0x498], R14 ;  /* 0x0004980e01007387 */ /* 0x000fe80000100a00 */
[----:B------:R-:W-:Y:S01]  /*eb2c0*/  STL [R1+0x56c4], R53 ;  /* 0x0056c43501007387 */ /* 0x000fe20000100800 */
[----:B------:R-:W-:Y:S01]  /*eb2d0*/  LOP3.LUT R31, R19, 0xffff, RZ, 0xc0, !PT ;  /* 0x0000ffff131f7812 */ /* 0x000fe200078ec0ff */
[----:B-1----:R-:W-:-:S02]  /*eb2e0*/  IMAD.MOV.U32 R55, RZ, RZ, R6 ;  /* 0x000000ffff377224 */ /* 0x002fc400078e0006 */
[----:B------:R-:W-:Y:S04]  /*eb2f0*/  STL.64 [R1+0x480], R4 ;  /* 0x0004800401007387 */ /* 0x000fe80000100a00 */
[----:B------:R-:W-:Y:S04]  /*eb300*/  STL [R1+0x48c], R7 ;  /* 0x00048c0701007387 */ /* 0x000fe80000100800 */
[----:B------:R-:W4:Y:S04]  /*eb310*/  LDL.LU R56, [R1+0x5558] ;  /* 0x0055580001387983 */ /* 0x000f280000300800 */
[----:B------:R-:W-:Y:S04]  /*eb320*/  STL [R1+0x56bc], R55 ;  /* 0x0056bc3701007387 */ /* 0x000fe80000100800 */
[----:B------:R-:W4:Y:S04]  /*eb330*/  LDL.LU R24, [R1+0x5554] ;  /* 0x0055540001187983 */ /* 0x000f280000300800 */
[----:B------:R-:W4:Y:S04]  /*eb340*/  LDL.LU R25, [R1+0x5540] ;  /* 0x0055400001197983 */ /* 0x000f280000300800 */
[----:B------:R-:W4:Y:S04]  /*eb350*/  LDL.LU R26, [R1+0x553c] ;  /* 0x00553c00011a7983 */ /* 0x000f280000300800 */
[----:B------:R-:W4:Y:S01]  /*eb360*/  LDL.LU R19, [R1+0x1e60] ;  /* 0x001e600001137983 */ /* 0x000f220000300800 */
[----:B------:R-:W-:-:S03]  /*eb370*/  LOP3.LUT R35, R21, 0xffff, RZ, 0xc0, !PT ;  /* 0x0000ffff15237812 */ /* 0x000fc600078ec0ff */
[----:B------:R-:W4:Y:S04]  /*eb380*/  LDL.LU R27, [R1+0x1e5c] ;  /* 0x001e5c00011b7983 */ /* 0x000f280000300800 */
[----:B------:R-:W4:Y:S04]  /*eb390*/  LDL.LU R21, [R1+0x1e54] ;  /* 0x001e540001157983 */ /* 0x000f280000300800 */
[----:B------:R0:W-:Y:S01]  /*eb3a0*/  STSM.16.M88.4 [R3], R8 ;  /* 0x0000000803007844 */ /* 0x0001e20000000200 */
[----:B------:R-:W-:-:S03]  /*eb3b0*/  NOP ;  /* 0x0000000000007918 */ /* 0x000fc60000000000 */
[----:B------:R-:W1:Y:S01]  /*eb3c0*/  LDS.128 R4, [R3] ;  /* 0x0000000003047984 */ /* 0x000e620000000c00 */
[----:B--2---:R-:W-:-:S03]  /*eb3d0*/  LOP3.LUT R39, R22, 0xffff, RZ, 0xc0, !PT ;  /* 0x0000ffff16277812 */ /* 0x004fc600078ec0ff */
[----:B------:R-:W2:Y:S01]  /*eb3e0*/  LDL.LU R22, [R1+0x1e58] ;  /* 0x001e580001167983 */ /* 0x000ea20000300800 */
[----:B---3--:R-:W-:-:S03]  /*eb3f0*/  LOP3.LUT R43, R16, 0xffff, RZ, 0xc0, !PT ;  /* 0x0000ffff102b7812 */ /* 0x008fc600078ec0ff */
[----:B------:R-:W3:Y:S01]  /*eb400*/  LDL.LU R16, [R1+0x53e4] ;  /* 0x0053e40001107983 */ /* 0x000ee20000300800 */
[----:B0-----:R-:W-:-:S03]  /*eb410*/  PRMT R8, R17, 0x4210, R31 ;  /* 0x0000421011087816 */ /* 0x001fc6000000001f */
[----:B-1----:R-:W-:Y:S01]  /*eb420*/  STL [R1+0x47c], R7 ;  /* 0x00047c0701007387 */ /* 0x002fe20000100800 */
[----:B------:R-:W-:-:S03]  /*eb430*/  PRMT R9, R18, 0x4210, R35 ;  /* 0x0000421012097816 */ /* 0x000fc60000000023 */
[----:B------:R-:W3:Y:S01]  /*eb440*/  LDL.LU R17, [R1+0x53d8] ;  /* 0x0053d80001117983 */ /* 0x000ee20000300800 */
[----:B------:R-:W-:-:S03]  /*eb450*/  PRMT R10, R20, 0x4210, R39 ;  /* 0x00004210140a7816 */ /* 0x000fc60000000027 */
[----:B------:R-:W3:Y:S01]  /*eb460*/  LDL.LU R18, [R1+0x5388] ;  /* 0x0053880001127983 */ /* 0x000ee20000300800 */
[----:B------:R-:W-:Y:S01]  /*eb470*/  PRMT R11, R23, 0x4210, R43 ;  /* 0x00004210170b7816 */ /* 0x000fe2000000002b */
[----:B------:R-:W-:Y:S02]  /*eb480*/  NOP ;  /* 0x0000000000007918 */ /* 0x000fe40000000000 */
[----:B------:R-:W3:Y:S04]  /*eb490*/  LDL.LU R20, [R1+0x5384] ;  /* 0x0053840001147983 */ /* 0x000ee80000300800 */
[----:B------:R-:W3:Y:S01]  /*eb4a0*/  LDL.LU R23, [R1+0x1e74] ;  /* 0x001e740001177983 */ /* 0x000ee20000300800 */
[----:B------:R-:W-:Y:S02]  /*eb4b0*/  IMAD.MOV.U32 R53, RZ, RZ, R4 ;  /* 0x000000ffff357224 */ /* 0x000fe400078e0004 */
[----:B------:R-:W-:-:S02]  /*eb4c0*/  IMAD.MOV.U32 R55, RZ, RZ, R5 ;  /* 0x000000ffff377224 */ /* 0x000fc400078e0005 */
[----:B------:R-:W-:Y:S01]  /*eb4d0*/  IMAD.MOV.U32 R54, RZ, RZ, R6 ;  /* 0x000000ffff367224 */ /* 0x000fe200078e0006 */
[----:B------:R-:W-:Y:S04]  /*eb4e0*/  STL.64 [R1+0x56d0], R52 ;  /* 0x0056d03401007387 */ /* 0x000fe80000100a00 */
[----:B------:R-:W-:Y:S04]  /*eb4f0*/  STL.64 [R1+0x5760], R54 ;  /* 0x0057603601007387 */ /* 0x000fe80000100a00 */
[----:B------:R-:W3:Y:S04]  /*eb500*/  LDL.LU R58, [R1+0x1e68] ;  /* 0x001e6800013a7983 */ /* 0x000ee80000300800 */
[----:B------:R0:W-:Y:S01]  /*eb510*/  STSM.16.M88.4 [R3], R8 ;  /* 0x0000000803007844 */ /* 0x0001e20000000200 */
[----:B------:R-:W-:-:S03]  /*eb520*/  NOP ;  /* 0x0000000000007918 */ /* 0x000fc60000000000 */
[----:B------:R-:W3:Y:S04]  /*eb530*/  LDL.LU R57, [R1+0x1e64] ;  /* 0x001e640001397983 */ /* 0x000ee80000300800 */
[----:B------:R-:W1:Y:S01]  /*eb540*/  LDS.128 R12, [R3] ;  /* 0x00000000030c7984 */ /* 0x000e620000000c00 */
[----:B----4-:R-:W-:-:S03]  /*eb550*/  LOP3.LUT R59, R56, 0xffff, RZ, 0xc0, !PT ;  /* 0x0000ffff383b7812 */ /* 0x010fc600078ec0ff */
[----:B------:R-:W4:Y:S01]  /*eb560*/  LDL.LU R56, [R1+0x85c] ;  /* 0x00085c0001387983 */ /* 0x000f220000300800 */
[----:B0-----:R-:W-:-:S03]  /*eb570*/  PRMT R8, R19, 0x4210, R59 ;  /* 0x0000421013087816 */ /* 0x001fc6000000003b */
[----:B------:R-:W4:Y:S01]  /*eb580*/  LDL.LU R19, [R1+0x51d8] ;  /* 0x0051d80001137983 */ /* 0x000f220000300800 */
[----:B------:R-:W-:Y:S02]  /*eb590*/  LOP3.LUT R49, R24, 0xffff, RZ, 0xc0, !PT ;  /* 0x0000ffff18317812 */ /* 0x000fe400078ec0ff */
[----:B------:R-:W-:Y:S01]  /*eb5a0*/  LOP3.LUT R48, R25, 0xffff, RZ, 0xc0, !PT ;  /* 0x0000ffff19307812 */ /* 0x000fe200078ec0ff */
[----:B------:R-:W4:Y:S01]  /*eb5b0*/  LDL.LU R6, [R1+0x51d4] ;  /* 0x0051d40001067983 */ /* 0x000f220000300800 */
[----:B------:R-:W-:Y:S02]  /*eb5c0*/  LOP3.LUT R47, R26, 0xffff, RZ, 0xc0, !PT ;  /* 0x0000ffff1a2f7812 */ /* 0x000fe400078ec0ff */
[----:B------:R-:W-:Y:S01]  /*eb5d0*/  PRMT R9, R27, 0x4210, R49 ;  /* 0x000042101b097816 */ /* 0x000fe20000000031 */
[----:B------:R-:W4:Y:S01]  /*eb5e0*/  LDL.LU R26, [R1+0x2004] ;  /* 0x00200400011a7983 */ /* 0x000f220000300800 */
[----:B------:R-:W-:-:S03]  /*eb5f0*/  PRMT R10, R21, 0x4210, R48 ;  /* 0x00004210150a7816 */ /* 0x000fc60000000030 */
[----:B------:R-:W4:Y:S04]  /*eb600*/  LDL.LU R27, [R1+0x2000] ;  /* 0x00200000011b7983 */ /* 0x000f280000300800 */
[----:B------:R-:W4:Y:S01]  /*eb610*/  LDL.LU R21, [R1+0x1e7c] ;  /* 0x001e7c0001157983 */ /* 0x000f220000300800 */
[----:B--2---:R-:W-:Y:S01]  /*eb620*/  PRMT R11, R22, 0x4210, R47 ;  /* 0x00004210160b7816 */ /* 0x004fe2000000002f */
[----:B------:R-:W-:Y:S02]  /*eb630*/  NOP ;  /* 0x0000000000007918 */ /* 0x000fe40000000000 */
[----:B------:R-:W2:Y:S04]  /*eb640*/  LDL.LU R22, [R1+0x1e78] ;  /* 0x001e780001167983 */ /* 0x000ea80000300800 */
[----:B-1----:R-:W-:Y:S04]  /*eb650*/  STL.64 [R1+0x460], R12 ;  /* 0x0004600c01007387 */ /* 0x002fe80000100a00 */
[----:B------:R0:W-:Y:S04]  /*eb660*/  STL.64 [R1+0x468], R14 ;  /* 0x0004680e01007387 */ /* 0x0001e80000100a00 */
[----:B0-----:R-:W2:Y:S04]  /*eb670*/  LDL.LU R15, [R1+0x1e70] ;  /* 0x001e7000010f7983 */ /* 0x001ea80000300800 */
[----:B------:R-:W2:Y:S04]  /*eb680*/  LDL.LU R61, [R1+0x1e6c] ;  /* 0x001e6c00013d7983 */ /* 0x000ea80000300800 */
[----:B------:R0:W-:Y:S01]  /*eb690*/  STSM.16.M88.4 [R3], R8 ;  /* 0x0000000803007844 */ /* 0x0001e20000000200 */
[----:B------:R-:W-:-:S03]  /*eb6a0*/  NOP ;  /* 0x0000000000007918 */ /* 0x000fc60000000000 */
[----:B------:R-:W1:Y:S01]  /*eb6b0*/  LDS.128 R52, [R3] ;  /* 0x0000000003347984 */ /* 0x000e620000000c00 */
[----:B---3--:R-:W-:-:S03]  /*eb6c0*/  LOP3.LUT R46, R16, 0xffff, RZ, 0xc0, !PT ;  /* 0x0000ffff102e7812 */ /* 0x008fc600078ec0ff */
[----:B------:R-:W3:Y:S01]  /*eb6d0*/  LDL.LU R16, [R1+0x2b4] ;  /* 0x0002b40001107983 */ /* 0x000ee20000300800 */
[----:B------:R-:W-:-:S03]  /*eb6e0*/  LOP3.LUT R25, R17, 0xffff, RZ, 0xc0, !PT ;  /* 0x0000ffff11197812 */ /* 0x000fc600078ec0ff */
[----:B------:R-:W3:Y:S01]  /*eb6f0*/  LDL.LU R17, [R1+0x2b8] ;  /* 0x0002b80001117983 */ /* 0x000ee20000300800 */
[----:B------:R-:W-:-:S03]  /*eb700*/  LOP3.LUT R24, R18, 0xffff, RZ, 0xc0, !PT ;  /* 0x0000ffff12187812 */ /* 0x000fc600078ec0ff */
[----:B------:R-:W3:Y:S01]  /*eb710*/  LDL.LU R18, [R1+0x2b0] ;  /* 0x0002b00001127983 */ /* 0x000ee20000300800 */
[----:B0-----:R-:W-:-:S03]  /*eb720*/  PRMT R8, R23, 0x4210, R46 ;  /* 0x0000421017087816 */ /* 0x001fc6000000002e */
[----:B------:R-:W3:Y:S01]  /*eb730*/  LDL.LU R23, [R1+0x2ac] ;  /* 0x0002ac0001177983 */ /* 0x000ee20000300800 */
[----:B------:R-:W-:-:S03]  /*eb740*/  LOP3.LUT R20, R20, 0xffff, RZ, 0xc0, !PT ;  /* 0x0000ffff14147812 */ /* 0x000fc600078ec0ff */
[----:B-1----:R-:W-:Y:S04]  /*eb750*/  STL.64 [R1+0x450], R52 ;  /* 0x0004503401007387 */ /* 0x002fe80000100a00 */
[----:B------:R-:W-:Y:S01]  /*eb760*/  STL.64 [R1+0x458], R54 ;  /* 0x0004583601007387 */ /* 0x000fe20000100a00 */
[----:B------:R-:W-:-:S03]  /*eb770*/  PRMT R9, R58, 0x4210, R25 ;  /* 0x000042103a097816 */ /* 0x000fc60000000019 */
[----:B------:R-:W3:Y:S01]  /*eb780*/  LDL.LU R58, [R1+0x2c4] ;  /* 0x0002c400013a7983 */ /* 0x000ee20000300800 */
[----:B------:R-:W-:-:S03]  /*eb790*/  PRMT R10, R57, 0x4210, R24 ;  /* 0x00004210390a7816 */ /* 0x000fc60000000018 */
[----:B------:R-:W3:Y:S01]  /*eb7a0*/  LDL.LU R57, [R1+0x2c8] ;  /* 0x0002c80001397983 */ /* 0x000ee20000300800 */
[----:B----4-:R-:W-:Y:S01]  /*eb7b0*/  PRMT R11, R56, 0x4210, R20 ;  /* 0x00004210380b7816 */ /* 0x010fe20000000014 */
[----:B------:R-:W-:Y:S02]  /*eb7c0*/  NOP ;  /* 0x0000000000007918 */ /* 0x000fe40000000000 */
[----:B------:R-:W4:Y:S01]  /*eb7d0*/  LDL.LU R56, [R1+0x2c0] ;  /* 0x0002c00001387983 */ /* 0x000f220000300800 */
[----:B------:R-:W-:-:S03]  /*eb7e0*/  LOP3.LUT R7, R19, 0xffff, RZ, 0xc0, !PT ;  /* 0x0000ffff13077812 */ /* 0x000fc600078ec0ff */
[----:B------:R-:W4:Y:S01]  /*eb7f0*/  LDL.LU R19, [R1+0x2bc] ;  /* 0x0002bc0001137983 */ /* 0x000f220000300800 */
[----:B------:R-:W-:Y:S02]  /*eb800*/  LOP3.LUT R6, R6, 0xffff, RZ, 0xc0, !PT ;  /* 0x0000ffff06067812 */ /* 0x000fe400078ec0ff */
[----:B------:R-:W-:Y:S02]  /*eb810*/  LOP3.LUT R5, R26, 0xffff, RZ, 0xc0, !PT ;  /* 0x0000ffff1a057812 */ /* 0x000fe400078ec0ff */
[----:B------:R-:W-:Y:S01]  /*eb820*/  LOP3.LUT R4, R27, 0xffff, RZ, 0xc0, !PT ;  /* 0x0000ffff1b047812 */ /* 0x000fe200078ec0ff */
[----:B------:R-:W-:Y:S01]  /*eb830*/  STSM.16.M88.4 [R3], R8 ;  /* 0x0000000803007844 */ /* 0x000fe20000000200 */
[----:B------:R-:W-:Y:S01]  /*eb840*/  NOP ;  /* 0x0000000000007918 */ /* 0x000fe20000000000 */
[----:B------:R-:W-:Y:S02]  /*eb850*/  PRMT R12, R21, 0x4210, R7 ;  /* 0x00004210150c7816 */ /* 0x000fe40000000007 */
[----:B------:R-:W0:Y:S04]  /*eb860*/  LDS.128 R8, [R3] ;  /* 0x0000000003087984 */ /* 0x000e280000000c00 */
[----:B------:R-:W4:Y:S04]  /*eb870*/  LDL.LU R26, [R1+0x2d4] ;  /* 0x0002d400011a7983 */ /* 0x000f280000300800 */
[----:B------:R-:W4:Y:S04]  /*eb880*/  LDL.LU R27, [R1+0x2cc] ;  /* 0x0002cc00011b7983 */ /* 0x000f280000300800 */
[----:B------:R-:W4:Y:S01]  /*eb890*/  LDL.LU R21, [R1+0x2d0] ;  /* 0x0002d00001157983 */ /* 0x000f220000300800 */
[----:B--2---:R-:W-:-:S03]  /*eb8a0*/  PRMT R13, R22, 0x4210, R6 ;  /* 0x00004210160d7816 */ /* 0x004fc60000000006 */
[----:B------:R-:W2:Y:S01]  /*eb8b0*/  LDL.LU R22, [R1+0x15c] ;  /* 0x00015c0001167983 */ /* 0x000ea20000300800 */
[----:B------:R-:W-:Y:S02]  /*eb8c0*/  PRMT R14, R15, 0x4210, R5 ;  /* 0x000042100f0e7816 */ /* 0x000fe40000000005 */
[----:B------:R-:W-:Y:S01]  /*eb8d0*/  PRMT R15, R61, 0x4210, R4 ;  /* 0x000042103d0f7816 */ /* 0x000fe20000000004 */
[----:B------:R-:W-:-:S04]  /*eb8e0*/  NOP ;  /* 0x0000000000007918 */ /* 0x000fc80000000000 */
[----:B------:R-:W-:Y:S01]  /*eb8f0*/  STSM.16.M88.4 [R3], R12 ;  /* 0x0000000c03007844 */ /* 0x000fe20000000200 */
[----:B------:R-:W-:-:S03]  /*eb900*/  NOP ;  /* 0x0000000000007918 */ /* 0x000fc60000000000 */
[----:B------:R-:W1:Y:S04]  /*eb910*/  LDS.128 R12, [R3] ;  /* 0x00000000030c7984 */ /* 0x000e680000000c00 */
[----:B0-----:R3:W-:Y:S04]  /*eb920*/  STL.64 [R1+0x440], R8 ;  /* 0x0004400801007387 */ /* 0x0017e80000100a00 */
[----:B------:R0:W-:Y:S01]  /*eb930*/  STL.64 [R1+0x448], R10 ;  /* 0x0004480a01007387 */ /* 0x0001e20000100a00 */
[----:B---3--:R-:W-:-:S03]  /*eb940*/  PRMT R8, R16, 0x5210, R31 ;  /* 0x0000521010087816 */ /* 0x008fc6000000001f */
[----:B------:R-:W3:Y:S01]  /*eb950*/  LDL.LU R16, [R1+0x2dc] ;  /* 0x0002dc0001107983 */ /* 0x000ee20000300800 */
[----:B------:R-:W-:-:S03]  /*eb960*/  PRMT R9, R17, 0x5210, R35 ;  /* 0x0000521011097816 */ /* 0x000fc60000000023 */
[----:B------:R-:W3:Y:S01]  /*eb970*/  LDL.LU R17, [R1+0x2e0] ;  /* 0x0002e00001117983 */ /* 0x000ee20000300800 */
[----:B0-----:R-:W-:-:S03]  /*eb980*/  PRMT R10, R18, 0x5210, R39 ;  /* 0x00005210120a7816 */ /* 0x001fc60000000027 */
[----:B-1----:R-:W-:Y:S01]  /*eb990*/  STL.64 [R1+0x430], R12 ;  /* 0x0004300c01007387 */ /* 0x002fe20000100a00 */
[----:B------:R-:W-:Y:S01]  /*eb9a0*/  PRMT R11, R23, 0x5210, R43 ;  /* 0x00005210170b7816 */ /* 0x000fe2000000002b */
[----:B------:R-:W-:Y:S02]  /*eb9b0*/  NOP ;  /* 0x0000000000007918 */ /* 0x000fe40000000000 */
[----:B------:R-:W-:Y:S04]  /*eb9c0*/  STL.64 [R1+0x438], R14 ;  /* 0x0004380e01007387 */ /* 0x000fe80000100a00 */
[----:B------:R-:W3:Y:S04]  /*eb9d0*/  LDL.LU R18, [R1+0x2d8] ;  /* 0x0002d80001127983 */ /* 0x000ee80000300800 */
[----:B------:R-:W3:Y:S04]  /*eb9e0*/  LDL.LU R23, [R1+0x14c] ;  /* 0x00014c0001177983 */ /* 0x000ee80000300800 */
[----:B------:R4:W-:Y:S01]  /*eb9f0*/  STSM.16.M88.4 [R3], R8 ;  /* 0x0000000803007844 */ /* 0x0009e20000000200 */
[----:B------:R-:W-:-:S03]  /*eba00*/  NOP ;  /* 0x0000000000007918 */ /* 0x000fc60000000000 */
[----:B------:R-:W0:Y:S01]  /*eba10*/  LDS.128 R12, [R3] ;  /* 0x00000000030c7984 */ /* 0x000e220000000c00 */
[----:B----4-:R-:W-:-:S03]  /*eba20*/  PRMT R11, R19, 0x5210, R47 ;  /* 0x00005210130b7816 */ /* 0x010fc6000000002f */
[----:B------:R-:W4:Y:S01]  /*eba30*/  LDL.LU R19, [R1+0x55f0] ;  /* 0x0055f00001137983 */ /* 0x000f220000300800 */
[----:B------:R-:W-:Y:S02]  /*eba40*/  PRMT R8, R58, 0x5210, R59 ;  /* 0x000052103a087816 */ /* 0x000fe4000000003b */
[----:B------:R-:W-:Y:S02]  /*eba50*/  PRMT R9, R57, 0x5210, R49 ;  /* 0x0000521039097816 */ /* 0x000fe40000000031 */
[----:B------:R-:W-:Y:S01]  /*eba60*/  PRMT R10, R56, 0x5210, R48 ;  /* 0x00005210380a7816 */ /* 0x000fe20000000030 */
[----:B------:R-:W-:Y:S01]  /*eba70*/  NOP ;  /* 0x0000000000007918 */ /* 0x000fe20000000000 */
[----:B0-----:R-:W-:Y:S04]  /*eba80*/  STL.64 [R1+0x420], R12 ;  /* 0x0004200c01007387 */ /* 0x001fe80000100a00 */
[----:B------:R0:W-:Y:S04]  /*eba90*/  STSM.16.M88.4 [R3], R8 ;  /* 0x0000000803007844 */ /* 0x0001e80000000200 */
[----:B------:R-:W-:Y:S01]  /*ebaa0*/  STL.64 [R1+0x428], R14 ;  /* 0x0004280e01007387 */ /* 0x000fe20000100a00 */
[----:B------:R-:W-:-:S03]  /*ebab0*/  NOP ;  /* 0x0000000000007918 */ /* 0x000fc60000000000 */
[----:B------:R-:W1:Y:S04]  /*ebac0*/  LDS.128 R12, [R3] ;  /* 0x00000000030c7984 */ /* 0x000e680000000c00 */
[----:B------:R-:W4:Y:S01]  /*ebad0*/  LDL.LU R61, [R1+0x55ec] ;  /* 0x0055ec00013d7983 */ /* 0x000f220000300800 */
[----:B0-----:R-:W-:Y:S02]  /*ebae0*/  PRMT R8, R26, 0x5210, R46 ;  /* 0x000052101a087816 */ /* 0x001fe4000000002e */
[----:B------:R-:W-:Y:S01]  /*ebaf0*/  PRMT R9, R27, 0x5210, R25 ;  /* 0x000052101b097816 */ /* 0x000fe20000000019 */
[----:B------:R-:W4:Y:S01]  /*ebb00*/  LDL.LU R58, [R1+0x55e8] ;  /* 0x0055e800013a7983 */ /* 0x000f220000300800 */
[----:B------:R-:W-:-:S03]  /*ebb10*/  PRMT R10, R21, 0x5210, R24 ;  /* 0x00005210150a7816 */ /* 0x000fc60000000018 */
[----:B------:R-:W4:Y:S04]  /*ebb20*/  LDL.LU R57, [R1+0x55e4] ;  /* 0x0055e40001397983 */ /* 0x000f280000300800 */
[----:B------:R-:W4:Y:S01]  /*ebb30*/  LDL.LU R27, [R1+0x1e94] ;  /* 0x001e9400011b7983 */ /* 0x000f220000300800 */
[----:B--2---:R-:W-:Y:S01]  /*ebb40*/  PRMT R11, R22, 0x5210, R20 ;  /* 0x00005210160b7816 */ /* 0x004fe20000000014 */
[----:B------:R-:W-:-:S04]  /*ebb50*/  NOP ;  /* 0x0000000000007918 */ /* 0x000fc80000000000 */
[----:B------:R3:W-:Y:S01]  /*ebb60*/  STSM.16.M88.4 [R3], R8 ;  /* 0x0000000803007844 */ /* 0x0007e20000000200 */
[----:B-1----:R-:W-:-:S03]  /*ebb70*/  IMAD.MOV.U32 R59, RZ, RZ, R15 ;  /* 0x000000ffff3b7224 */ /* 0x002fc600078e000f */
[----:B------:R-:W2:Y:S04]  /*ebb80*/  LDL.LU R20, [R1+0x1e98] ;  /* 0x001e980001147983 */ /* 0x000ea80000300800 */
[----:B------:R-:W2:Y:S04]  /*ebb90*/  LDL.LU R21, [R1+0x1e8c] ;  /* 0x001e8c0001157983 */ /* 0x000ea80000300800 */
[----:B------:R-:W2:Y:S01]  /*ebba0*/  LDL.LU R22, [R1+0x1e90] ;  /* 0x001e900001167983 */ /* 0x000ea20000300800 */
[----:B---3--:R-:W-:Y:S02]  /*ebbb0*/  PRMT R8, R16, 0x5210, R7 ;  /* 0x0000521010087816 */ /* 0x008fe40000000007 */
[----:B------:R-:W-:-:S02]  /*ebbc0*/  PRMT R9, R17, 0x5210, R6 ;  /* 0x0000521011097816 */ /* 0x000fc40000000006 */
[----:B------:R-:W-:Y:S02]  /*ebbd0*/  PRMT R10, R18, 0x5210, R5 ;  /* 0x00005210120a7816 */ /* 0x000fe40000000005 */
[----:B------:R-:W-:Y:S01]  /*ebbe0*/  PRMT R11, R23, 0x5210, R4 ;  /* 0x00005210170b7816 */ /* 0x000fe20000000004 */
[----:B------:R-:W-:Y:S01]  /*ebbf0*/  NOP ;  /* 0x0000000000007918 */ /* 0x000fe20000000000 */
[----:B------:R-:W0:Y:S01]  /*ebc00*/  LDS.128 R4, [R3] ;  /* 0x0000000003047984 */ /* 0x000e220000000c00 */
[----:B------:R-:W-:-:S03]  /*ebc10*/  NOP ;  /* 0x0000000000007918 */ /* 0x000fc60000000000 */
[----:B------:R-:W-:Y:S04]  /*ebc20*/  STL [R1+0x414], R13 ;  /* 0x0004140d01007387 */ /* 0x000fe80000100800 */
[----:B------:R-:W-:Y:S04]  /*ebc30*/  STL [R1+0x418], R14 ;  /* 0x0004180e01007387 */ /* 0x000fe80000100800 */
[----:B------:R1:W-:Y:S04]  /*ebc40*/  STL [R1+0x569c], R59 ;  /* 0x00569c3b01007387 */ /* 0x0003e80000100800 */
[----:B0-----:R-:W-:Y:S04]  /*ebc50*/  STL.64 [R1+0x400], R4 ;  /* 0x0004000401007387 */ /* 0x001fe80000100a00 */
[----:B------:R-:W-:Y:S04]  /*ebc60*/  STL [R1+0x40c], R7 ;  /* 0x00040c0701007387 */ /* 0x000fe80000100800 */
[----:B------:R-:W3:Y:S04]  /*ebc70*/  LDL.LU R23, [R1+0x556c] ;  /* 0x00556c0001177983 */ /* 0x000ee80000300800 */
[----:B------:R-:W3:Y:S04]  /*ebc80*/  LDL.LU R24, [R1+0x5568] ;  /* 0x0055680001187983 */ /* 0x000ee80000300800 */
[----:B------:R-:W3:Y:S04]  /*ebc90*/  LDL.LU R25, [R1+0x5560] ;  /* 0x0055600001197983 */ /* 0x000ee80000300800 */
[----:B------:R-:W3:Y:S04]  /*ebca0*/  LDL.LU R26, [R1+0x555c] ;  /* 0x00555c00011a7983 */ /* 0x000ee80000300800 */
[----:B------:R-:W3:Y:S04]  /*ebcb0*/  LDL.LU R16, [R1+0x1f14] ;  /* 0x001f140001107983 */ /* 0x000ee80000300800 */
[----:B------:R-:W3:Y:S04]  /*ebcc0*/  LDL.LU R17, [R1+0x1ea8] ;  /* 0x001ea80001117983 */ /* 0x000ee80000300800 */
[----:B------:R-:W3:Y:S01]  /*ebcd0*/  LDL.LU R18, [R1+0x1eb0] ;  /* 0x001eb00001127983 */ /* 0x000ee20000300800 */
[----:B----4-:R-:W-:-:S03]  /*ebce0*/  LOP3.LUT R31, R19, 0xffff, RZ, 0xc0, !PT ;  /* 0x0000ffff131f7812 */ /* 0x010fc600078ec0ff */
[----:B------:R-:W4:Y:S01]  /*ebcf0*/  LDL.LU R19, [R1+0x86c] ;  /* 0x00086c0001137983 */ /* 0x000f220000300800 */
[----:B-1----:R-:W-:-:S03]  /*ebd00*/  IMAD.MOV.U32 R59, RZ, RZ, R6 ;  /* 0x000000ffff3b7224 */ /* 0x002fc600078e0006 */
[----:B------:R0:W-:Y:S01]  /*ebd10*/  STSM.16.M88.4 [R3], R8 ;  /* 0x0000000803007844 */ /* 0x0001e20000000200 */
[----:B------:R-:W-:-:S03]  /*ebd20*/  NOP ;  /* 0x0000000000007918 */ /* 0x000fc60000000000 */
[----:B------:R-:W1:Y:S01]  /*ebd30*/  LDS.128 R4, [R3] ;  /* 0x0000000003047984 */ /* 0x000e620000000c00 */
[----:B------:R-:W-:Y:S02]  /*ebd40*/  LOP3.LUT R35, R61, 0xffff, RZ, 0xc0, !PT ;  /* 0x0000ffff3d237812 */ /* 0x000fe400078ec0ff */
[----:B------:R-:W-:Y:S02]  /*ebd50*/  LOP3.LUT R39, R58, 0xffff, RZ, 0xc0, !PT ;  /* 0x0000ffff3a277812 */ /* 0x000fe400078ec0ff */
[----:B0-----:R-:W-:Y:S01]  /*ebd60*/  PRMT R8, R27, 0x4210, R31 ;  /* 0x000042101b087816 */ /* 0x001fe2000000001f */
[----:B-1----:R-:W-:Y:S01]  /*ebd70*/  STL [R1+0x3f0], R4 ;  /* 0x0003f00401007387 */ /* 0x002fe20000100800 */
[----:B------:R-:W-:-:S03]  /*ebd80*/  IMAD.MOV.U32 R58, RZ, RZ, R6 ;  /* 0x000000ffff3a7224 */ /* 0x000fc600078e0006 */
[----:B------:R0:W-:Y:S04]  /*ebd90*/  STL [R1+0x3fc], R7 ;  /* 0x0003fc0701007387 */ /* 0x0001e80000100800 */
[----:B0-----:R-:W4:Y:S04]  /*ebda0*/  LDL.LU R7, [R1+0x5450] ;  /* 0x0054500001077983 */ /* 0x001f280000300800 */
[----:B------:R-:W4:Y:S04]  /*ebdb0*/  LDL.LU R6, [R1+0x544c] ;  /* 0x00544c0001067983 */ /* 0x000f280000300800 */
[----:B------:R-:W4:Y:S04]  /*ebdc0*/  LDL.LU R61, [R1+0x53fc] ;  /* 0x0053fc00013d7983 */ /* 0x000f280000300800 */
[----:B------:R-:W4:Y:S01]  /*ebdd0*/  LDL.LU R27, [R1+0x53f8] ;  /* 0x0053f800011b7983 */ /* 0x000f220000300800 */
[----:B------:R-:W-:Y:S01]  /*ebde0*/  LOP3.LUT R43, R57, 0xffff, RZ, 0xc0, !PT ;  /* 0x0000ffff392b7812 */ /* 0x000fe200078ec0ff */
[----:B------:R-:W-:-:S02]  /*ebdf0*/  IMAD.MOV.U32 R56, RZ, RZ, R12 ;  /* 0x000000ffff387224 */ /* 0x000fc400078e000c */
[----:B------:R-:W-:Y:S01]  /*ebe00*/  IMAD.MOV.U32 R57, RZ, RZ, R5 ;  /* 0x000000ffff397224 */ /* 0x000fe200078e0005 */
[----:B--2---:R-:W-:Y:S02]  /*ebe10*/  PRMT R9, R20, 0x4210, R35 ;  /* 0x0000421014097816 */ /* 0x004fe40000000023 */
[----:B------:R-:W2:Y:S01]  /*ebe20*/  LDL.LU R20, [R1+0x1f3c] ;  /* 0x001f3c0001147983 */ /* 0x000ea20000300800 */
[----:B------:R-:W-:-:S03]  /*ebe30*/  PRMT R10, R21, 0x4210, R39 ;  /* 0x00004210150a7816 */ /* 0x000fc60000000027 */
[----:B------:R-:W-:Y:S01]  /*ebe40*/  STL.64 [R1+0x56a0], R58 ;  /* 0x0056a03a01007387 */ /* 0x000fe20000100a00 */
[----:B------:R-:W-:Y:S01]  /*ebe50*/  PRMT R11, R22, 0x4210, R43 ;  /* 0x00004210160b7816 */ /* 0x000fe2000000002b */
[----:B------:R-:W-:Y:S02]  /*ebe60*/  NOP ;  /* 0x0000000000007918 */ /* 0x000fe40000000000 */
[----:B------:R-:W-:Y:S04]  /*ebe70*/  STL.64 [R1+0x5768], R56 ;  /* 0x0057683801007387 */ /* 0x000fe80000100a00 */
[----:B------:R-:W2:Y:S04]  /*ebe80*/  LDL.LU R21, [R1+0x1f28] ;  /* 0x001f280001157983 */ /* 0x000ea80000300800 */
        /* <DEDUP_REMOVED lines=9> */
[----:B------:R-:W3:Y:S04]  /*ebf20*/  LDL.LU R24, [R1+0x5208] ;  /* 0x0052080001187983 */ /* 0x000ee80000300800 */
[----:B------:R-:W3:Y:S01]  /*ebf30*/  LDL.LU R25, [R1+0x2014] ;  /* 0x0020140001197983 */ /* 0x000ee20000300800 */
[----:B0-----:R-:W-:-:S03]  /*ebf40*/  PRMT R8, R16, 0x4210, R52 ;  /* 0x0000421010087816 */ /* 0x001fc60000000034 */
[----:B------:R-:W3:Y:S01]  /*ebf50*/  LDL.LU R16, [R1+0x2010] ;  /* 0x0020100001107983 */ /* 0x000ee20000300800 */
[----:B------:R-:W-:-:S03]  /*ebf60*/  PRMT R9, R17, 0x4210, R48 ;  /* 0x0000421011097816 */ /* 0x000fc60000000030 */
[----:B------:R-:W3:Y:S01]  /*ebf70*/  LDL.LU R17, [R1+0x1f60] ;  /* 0x001f600001117983 */ /* 0x000ee20000300800 */
[----:B------:R-:W-:-:S03]  /*ebf80*/  PRMT R10, R18, 0x4210, R46 ;  /* 0x00004210120a7816 */ /* 0x000fc6000000002e */
[----:B------:R-:W3:Y:S01]  /*ebf90*/  LDL.LU R18, [R1+0x1f68] ;  /* 0x001f680001127983 */ /* 0x000ee20000300800 */
[----:B------:R-:W-:-:S03]  /*ebfa0*/  LOP3.LUT R26, R26, 0xffff, RZ, 0xc0, !PT ;  /* 0x0000ffff1a1a7812 */ /* 0x000fc600078ec0ff */
[----:B------:R-:W3:Y:S04]  /*ebfb0*/  LDL.LU R15, [R1+0x1f58] ;  /* 0x001f5800010f7983 */ /* 0x000ee80000300800 */
[----:B-1----:R0:W-:Y:S04]  /*ebfc0*/  STL.64 [R1+0x3e0], R56 ;  /* 0x0003e03801007387 */ /* 0x0021e80000100a00 */
[----:B------:R1:W-:Y:S01]  /*ebfd0*/  STL.64 [R1+0x3e8], R58 ;  /* 0x0003e83a01007387 */ /* 0x0003e20000100a00 */
[----:B----4-:R-:W-:Y:S01]  /*ebfe0*/  PRMT R11, R19, 0x4210, R26 ;  /* 0x00004210130b7816 */ /* 0x010fe2000000001a */
[----:B------:R-:W-:-:S02]  /*ebff0*/  NOP ;  /* 0x0000000000007918 */ /* 0x000fc40000000000 */
[----:B------:R-:W4:Y:S04]  /*ec000*/  LDL.LU R19, [R1+0x1f4c] ;  /* 0x001f4c0001137983 */ /* 0x000f280000300800 */
[----:B0-----:R-:W4:Y:S04]  /*ec010*/  LDL.LU R57, [R1+0x2f0] ;  /* 0x0002f00001397983 */ /* 0x001f280000300800 */
[----:B-1----:R-:W4:Y:S04]  /*ec020*/  LDL.LU R58, [R1+0x2ec] ;  /* 0x0002ec00013a7983 */ /* 0x002f280000300800 */
[----:B------:R-:W4:Y:S04]  /*ec030*/  LDL.LU R59, [R1+0x2e4] ;  /* 0x0002e400013b7983 */ /* 0x000f280000300800 */
[----:B------:R-:W4:Y:S04]  /*ec040*/  LDL.LU R54, [R1+0x2e8] ;  /* 0x0002e80001367983 */ /* 0x000f280000300800 */
[----:B------:R-:W4:Y:S04]  /*ec050*/  LDL.LU R53, [R1+0x2fc] ;  /* 0x0002fc0001357983 */ /* 0x000f280000300800 */
[----:B------:R-:W4:Y:S04]  /*ec060*/  LDL.LU R49, [R1+0x2f8] ;  /* 0x0002f80001317983 */ /* 0x000f280000300800 */
[----:B------:R2:W-:Y:S01]  /*ec070*/  STSM.16.M88.4 [R3], R8 ;  /* 0x0000000803007844 */ /* 0x0005e20000000200 */
[----:B------:R-:W-:-:S03]  /*ec080*/  LOP3.LUT R4, R61, 0xffff, RZ, 0xc0, !PT ;  /* 0x0000ffff3d047812 */ /* 0x000fc600078ec0ff */
[----:B------:R-:W4:Y:S01]  /*ec090*/  LDL.LU R61, [R1+0x300] ;  /* 0x00030000013d7983 */ /* 0x000f220000300800 */
[----:B------:R-:W-:-:S03]  /*ec0a0*/  LOP3.LUT R5, R27, 0xffff, RZ, 0xc0, !PT ;  /* 0x0000ffff1b057812 */ /* 0x000fc600078ec0ff */
[----:B------:R-:W4:Y:S01]  /*ec0b0*/  LDL.LU R27, [R1+0x12c] ;  /* 0x00012c00011b7983 */ /* 0x000f220000300800 */
[----:B------:R-:W-:Y:S02]  /*ec0c0*/  LOP3.LUT R7, R7, 0xffff, RZ, 0xc0, !PT ;  /* 0x0000ffff07077812 */ /* 0x000fe400078ec0ff */
[----:B------:R-:W-:Y:S02]  /*ec0d0*/  LOP3.LUT R6, R6, 0xffff, RZ, 0xc0, !PT ;  /* 0x0000ffff06067812 */ /* 0x000fe400078ec0ff */
[----:B--2---:R-:W-:Y:S02]  /*ec0e0*/  PRMT R8, R20, 0x4210, R7 ;  /* 0x0000421014087816 */ /* 0x004fe40000000007 */
[----:B------:R-:W-:Y:S02]  /*ec0f0*/  PRMT R9, R21, 0x4210, R6 ;  /* 0x0000421015097816 */ /* 0x000fe40000000006 */
[----:B------:R-:W-:Y:S02]  /*ec100*/  PRMT R10, R22, 0x4210, R4 ;  /* 0x00004210160a7816 */ /* 0x000fe40000000004 */
[----:B---3--:R-:W-:Y:S01]  /*ec110*/  PRMT R11, R23, 0x4210, R5 ;  /* 0x00004210170b7816 */ /* 0x008fe20000000005 */
[----:B------:R-:W-:Y:S01]  /*ec120*/  NOP ;  /* 0x0000000000007918 */ /* 0x000fe20000000000 */
[----:B------:R-:W0:Y:S01]  /*ec130*/  LDS.128 R20, [R3] ;  /* 0x0000000003147984 */ /* 0x000e220000000c00 */
[----:B------:R-:W-:Y:S01]  /*ec140*/  LOP3.LUT R55, R47, 0xffff, RZ, 0xc0, !PT ;  /* 0x0000ffff2f377812 */ /* 0x000fe200078ec0ff */
[----:B------:R-:W-:Y:S01]  /*ec150*/  NOP ;  /* 0x0000000000007918 */ /* 0x000fe20000000000 */
[----:B------:R-:W-:-:S02]  /*ec160*/  LOP3.LUT R47, R24, 0xffff, RZ, 0xc0, !PT ;  /* 0x0000ffff182f7812 */ /* 0x000fc400078ec0ff */
[----:B------:R-:W-:Y:S02]  /*ec170*/  LOP3.LUT R24, R16, 0xffff, RZ, 0xc0, !PT ;  /* 0x0000ffff10187812 */ /* 0x000fe400078ec0ff */
[----:B------:R-:W-:Y:S02]  /*ec180*/  PRMT R12, R17, 0x4210, R55 ;  /* 0x00004210110c7816 */ /* 0x000fe40000000037 */
[----:B------:R-:W-:Y:S01]  /*ec190*/  PRMT R13, R18, 0x4210, R47 ;  /* 0x00004210120d7816 */ /* 0x000fe2000000002f */
[----:B0-----:R-:W-:Y:S04]  /*ec1a0*/  STL.64 [R1+0x3d0], R20 ;  /* 0x0003d01401007387 */ /* 0x001fe80000100a00 */
[----:B------:R0:W-:Y:S04]  /*ec1b0*/  STL.64 [R1+0x3d8], R22 ;  /* 0x0003d81601007387 */ /* 0x0001e80000100a00 */
[----:B0-----:R-:W2:Y:S04]  /*ec1c0*/  LDL.LU.64 R22, [R1+0x57a8] ;  /* 0x0057a80001167983 */ /* 0x001ea80000300a00 */
[----:B------:R-:W2:Y:S04]  /*ec1d0*/  LDL.LU.64 R20, [R1+0x57a0] ;  /* 0x0057a00001147983 */ /* 0x000ea80000300a00 */
[----:B------:R-:W3:Y:S04]  /*ec1e0*/  LDL.LU R16, [R1+0x30c] ;  /* 0x00030c0001107983 */ /* 0x000ee80000300800 */
[----:B------:R-:W2:Y:S04]  /*ec1f0*/  LDL.LU R17, [R1+0x304] ;  /* 0x0003040001117983 */ /* 0x000ea80000300800 */
[----:B------:R-:W2:Y:S01]  /*ec200*/  LDL.LU R18, [R1+0x308] ;  /* 0x0003080001127983 */ /* 0x000ea20000300800 */
[----:B------:R-:W-:-:S04]  /*ec210*/  LOP3.LUT R25, R25, 0xffff, RZ, 0xc0, !PT ;  /* 0x0000ffff19197812 */ /* 0x000fc800078ec0ff */
[----:B------:R-:W-:Y:S02]  /*ec220*/  PRMT R14, R15, 0x4210, R25 ;  /* 0x000042100f0e7816 */ /* 0x000fe40000000019 */
[----:B----4-:R-:W-:Y:S02]  /*ec230*/  PRMT R15, R19, 0x4210, R24 ;  /* 0x00004210130f7816 */ /* 0x010fe40000000018 */
[----:B------:R-:W4:Y:S04]  /*ec240*/  LDL.LU R19, [R1+0x11c] ;  /* 0x00011c0001137983 */ /* 0x000f280000300800 */
[----:B------:R-:W-:Y:S01]  /*ec250*/  STSM.16.M88.4 [R3], R8 ;  /* 0x0000000803007844 */ /* 0x000fe20000000200 */
[----:B------:R-:W-:-:S03]  /*ec260*/  NOP ;  /* 0x0000000000007918 */ /* 0x000fc60000000000 */
        /* <DEDUP_REMOVED lines=9> */
[----:B-1----:R-:W-:Y:S02]  /*ec300*/  PRMT R10, R59, 0x5210, R39 ;  /* 0x000052103b0a7816 */ /* 0x002fe40000000027 */
[----:B------:R-:W-:Y:S01]  /*ec310*/  PRMT R11, R54, 0x5210, R43 ;  /* 0x00005210360b7816 */ /* 0x000fe2000000002b */
[----:B------:R-:W-:-:S04]  /*ec320*/  NOP ;  /* 0x0000000000007918 */ /* 0x000fc80000000000 */
[----:B------:R0:W-:Y:S04]  /*ec330*/  STSM.16.M88.4 [R3], R8 ;  /* 0x0000000803007844 */ /* 0x0001e80000000200 */
[----:B------:R-:W-:Y:S04]  /*ec340*/  STL.64 [R1+0x330], R12 ;  /* 0x0003300c01007387 */ /* 0x000fe80000100a00 */
[----:B------:R-:W-:Y:S01]  /*ec350*/  STL.64 [R1+0x338], R14 ;  /* 0x0003380e01007387 */ /* 0x000fe20000100a00 */
[----:B------:R-:W-:-:S03]  /*ec360*/  NOP ;  /* 0x0000000000007918 */ /* 0x000fc60000000000 */
[----:B------:R-:W1:Y:S01]  /*ec370*/  LDS.128 R12, [R3] ;  /* 0x00000000030c7984 */ /* 0x000e620000000c00 */
[----:B0-----:R-:W-:Y:S02]  /*ec380*/  PRMT R9, R49, 0x5210, R48 ;  /* 0x0000521031097816 */ /* 0x001fe40000000030 */
[----:B------:R-:W-:Y:S01]  /*ec390*/  PRMT R10, R61, 0x5210, R46 ;  /* 0x000052103d0a7816 */ /* 0x000fe2000000002e */
[----:B------:R-:W4:Y:S01]  /*ec3a0*/  LDL.LU R48, [R1+0x74c] ;  /* 0x00074c0001307983 */ /* 0x000f220000300800 */
[----:B------:R-:W-:-:S03]  /*ec3b0*/  PRMT R11, R27, 0x5210, R26 ;  /* 0x000052101b0b7816 */ /* 0x000fc6000000001a */
[----:B------:R-:W4:Y:S04]  /*ec3c0*/  LDL.LU R61, [R1+0x77c] ;  /* 0x00077c00013d7983 */ /* 0x000f280000300800 */
[----:B------:R-:W4:Y:S04]  /*ec3d0*/  LDL.LU R26, [R1+0x75c] ;  /* 0x00075c00011a7983 */ /* 0x000f280000300800 */
[----:B------:R-:W4:Y:S01]  /*ec3e0*/  LDL.LU R27, [R1+0x10c] ;  /* 0x00010c00011b7983 */ /* 0x000f220000300800 */
[----:B------:R-:W-:Y:S01]  /*ec3f0*/  PRMT R8, R53, 0x5210, R52 ;  /* 0x0000521035087816 */ /* 0x000fe20000000034 */
[----:B------:R-:W-:-:S04]  /*ec400*/  NOP ;  /* 0x0000000000007918 */ /* 0x000fc80000000000 */
[----:B------:R-:W-:Y:S04]  /*ec410*/  STSM.16.M88.4 [R3], R8 ;  /* 0x0000000803007844 */ /* 0x000fe80000000200 */
[----:B-1----:R0:W-:Y:S04]  /*ec420*/  STL.64 [R1+0x320], R12 ;  /* 0x0003200c01007387 */ /* 0x0021e80000100a00 */
[----:B------:R1:W-:Y:S04]  /*ec430*/  STL.64 [R1+0x328], R14 ;  /* 0x0003280e01007387 */ /* 0x0003e80000100a00 */
[----:B------:R-:W4:Y:S04]  /*ec440*/  LDL.LU R49, [R1+0x5564] ;  /* 0x0055640001317983 */ /* 0x000f280000300800 */
[----:B0-----:R-:W4:Y:S04]  /*ec450*/  LDL.LU R12, [R1+0x70] ;  /* 0x00007000010c7983 */ /* 0x001f280000300800 */
[----:B------:R-:W4:Y:S04]  /*ec460*/  LDL.LU R13, [R1+0x74] ;  /* 0x00007400010d7983 */ /* 0x000f280000300800 */
[----:B-1----:R-:W4:Y:S01]  /*ec470*/  LDL.LU R14, [R1+0x78] ;  /* 0x00007800010e7983 */ /* 0x002f220000300800 */
[----:B---3--:R-:W-:-:S02]  /*ec480*/  PRMT R8, R16, 0x5210, R7 ;  /* 0x0000521010087816 */ /* 0x008fc40000000007 */
[----:B--2---:R-:W-:Y:S02]  /*ec490*/  PRMT R10, R18, 0x5210, R4 ;  /* 0x00005210120a7816 */ /* 0x004fe40000000004 */
[----:B------:R-:W2:Y:S04]  /*ec4a0*/  LDL.LU R4, [R1+0x5444] ;  /* 0x0054440001047983 */ /* 0x000ea80000300800 */
[----:B------:R-:W3:Y:S01]  /*ec4b0*/  LDL.LU R7, [R1+0x8fc] ;  /* 0x0008fc0001077983 */ /* 0x000ee20000300800 */
[----:B------:R-:W-:-:S03]  /*ec4c0*/  PRMT R9, R17, 0x5210, R6 ;  /* 0x0000521011097816 */ /* 0x000fc60000000006 */
[----:B------:R-:W2:Y:S04]  /*ec4d0*/  LDL.LU R56, [R1+0x80] ;  /* 0x0000800001387983 */ /* 0x000ea80000300800 */
[----:B------:R-:W2:Y:S01]  /*ec4e0*/  LDL.LU R57, [R1+0x84] ;  /* 0x0000840001397983 */ /* 0x000ea20000300800 */
[----:B----4-:R-:W-:-:S03]  /*ec4f0*/  PRMT R11, R19, 0x5210, R5 ;  /* 0x00005210130b7816 */ /* 0x010fc60000000005 */
[----:B------:R-:W4:Y:S01]  /*ec500*/  LDL.LU R58, [R1+0x88] ;  /* 0x00008800013a7983 */ /* 0x000f220000300800 */
[----:B------:R-:W-:-:S03]  /*ec510*/  NOP ;  /* 0x0000000000007918 */ /* 0x000fc60000000000 */
[----:B------:R-:W4:Y:S04]  /*ec520*/  LDL.LU R5, [R1+0x2018] ;  /* 0x0020180001057983 */ /* 0x000f280000300800 */
[----:B------:R-:W4:Y:S04]  /*ec530*/  LDL.LU R6, [R1+0x1fa0] ;  /* 0x001fa00001067983 */ /* 0x000f280000300800 */
[----:B------:R-:W0:Y:S01]  /*ec540*/  LDS.128 R16, [R3] ;  /* 0x0000000003107984 */ /* 0x000e220000000c00 */
[----:B------:R-:W-:-:S03]  /*ec550*/  NOP ;  /* 0x0000000000007918 */ /* 0x000fc60000000000 */
[----:B0-----:R-:W-:Y:S04]  /*ec560*/  STL.64 [R1+0x310], R16 ;  /* 0x0003101001007387 */ /* 0x001fe80000100a00 */
[----:B------:R0:W-:Y:S04]  /*ec570*/  STL.64 [R1+0x318], R18 ;  /* 0x0003181201007387 */ /* 0x0001e80000100a00 */
[----:B0-----:R-:W4:Y:S04]  /*ec580*/  LDL.LU.64 R18, [R1+0x5798] ;  /* 0x0057980001127983 */ /* 0x001f280000300a00 */
[----:B------:R-:W4:Y:S04]  /*ec590*/  LDL.LU.64 R16, [R1+0x5790] ;  /* 0x0057900001107983 */ /* 0x000f280000300a00 */
[----:B------:R-:W4:Y:S04]  /*ec5a0*/  LDL.LU R52, [R1+0xa0] ;  /* 0x0000a00001347983 */ /* 0x000f280000300800 */
[----:B------:R-:W4:Y:S04]  /*ec5b0*/  LDL.LU R53, [R1+0xa4] ;  /* 0x0000a40001357983 */ /* 0x000f280000300800 */
[----:B------:R-:W4:Y:S04]  /*ec5c0*/  LDL.LU R54, [R1+0xa8] ;  /* 0x0000a80001367983 */ /* 0x000f280000300800 */
[----:B------:R-:W4:Y:S04]  /*ec5d0*/  LDL.LU R46, [R1+0x1fc4] ;  /* 0x001fc400012e7983 */ /* 0x000f280000300800 */
[----:B------:R0:W-:Y:S02]  /*ec5e0*/  STSM.16.M88.4 [R3], R8 ;  /* 0x0000000803007844 */ /* 0x0001e40000000200 */
[----:B0-----:R-:W-:-:S02]  /*ec5f0*/  PRMT R8, R48, 0x5210, R55 ;  /* 0x0000521030087816 */ /* 0x001fc40000000037 */
[----:B------:R-:W-:Y:S02]  /*ec600*/  PRMT R9, R61, 0x5210, R47 ;  /* 0x000052103d097816 */ /* 0x000fe4000000002f */
[----:B------:R-:W-:Y:S02]  /*ec610*/  PRMT R10, R26, 0x5210, R25 ;  /* 0x000052101a0a7816 */ /* 0x000fe40000000019 */
[----:B------:R-:W-:Y:S01]  /*ec620*/  PRMT R11, R27, 0x5210, R24 ;  /* 0x000052101b0b7816 */ /* 0x000fe20000000018 */
[----:B------:R-:W-:Y:S01]  /*ec630*/  NOP ;  /* 0x0000000000007918 */ /* 0x000fe20000000000 */
[----:B------:R-:W0:Y:S01]  /*ec640*/  LDS.128 R24, [R3] ;  /* 0x0000000003187984 */ /* 0x000e220000000c00 */
[----:B------:R-:W-:-:S03]  /*ec650*/  NOP ;  /* 0x0000000000007918 */ /* 0x000fc60000000000 */
[----:B------:R-:W-:Y:S01]  /*ec660*/  STSM.16.M88.4 [R3], R8 ;  /* 0x0000000803007844 */ /* 0x000fe20000000200 */
[----:B------:R-:W-:-:S03]  /*ec670*/  NOP ;  /* 0x0000000000007918 */ /* 0x000fc60000000000 */
[----:B------:R-:W1:Y:S01]  /*ec680*/  LDS.128 R8, [R3] ;  /* 0x0000000003087984 */ /* 0x000e620000000c00 */
[----:B------:R-:W-:-:S03]  /*ec690*/  NOP ;  /* 0x0000000000007918 */ /* 0x000fc60000000000 */
[----:B------:R-:W-:Y:S04]  /*ec6a0*/  STSM.16.M88.4 [R3], R20 ;  /* 0x0000001403007844 */ /* 0x000fe80000000200 */
[----:B0-----:R-:W-:Y:S01]  /*ec6b0*/  STL [R1+0x304], R25 ;  /* 0x0003041901007387 */ /* 0x001fe20000100800 */
[----:B------:R-:W-:-:S03]  /*ec6c0*/  IMAD.MOV.U32 R61, RZ, RZ, R24 ;  /* 0x000000ffff3d7224 */ /* 0x000fc600078e0018 */
[----:B------:R0:W-:Y:S04]  /*ec6d0*/  STL.64 [R1+0x308], R26 ;  /* 0x0003081a01007387 */ /* 0x0001e80000100a00 */
[----:B0-----:R-:W4:Y:S04]  /*ec6e0*/  LDL.LU.64 R26, [R1+0x5788] ;  /* 0x00578800011a7983 */ /* 0x001f280000300a00 */
[----:B------:R-:W4:Y:S01]  /*ec6f0*/  LDL.LU.64 R24, [R1+0x5780] ;  /* 0x0057800001187983 */ /* 0x000f220000300a00 */
[----:B------:R-:W-:-:S03]  /*ec700*/  NOP ;  /* 0x0000000000007918 */ /* 0x000fc60000000000 */
[----:B------:R-:W4:Y:S04]  /*ec710*/  LDL.LU R47, [R1+0xfc] ;  /* 0x0000fc00012f7983 */ /* 0x000f280000300800 */
[----:B-1----:R-:W-:Y:S04]  /*ec720*/  STL.64 [R1+0x2f0], R8 ;  /* 0x0002f00801007387 */ /* 0x002fe80000100a00 */
[----:B------:R-:W-:Y:S04]  /*ec730*/  STL.64 [R1+0x2f8], R10 ;  /* 0x0002f80a01007387 */ /* 0x000fe80000100a00 */
[----:B------:R-:W0:Y:S01]  /*ec740*/  LDS.128 R8, [R3] ;  /* 0x0000000003087984 */ /* 0x000e220000000c00 */
[----:B------:R-:W-:-:S04]  /*ec750*/  LOP3.LUT R31, R49, 0xffff, RZ, 0xc0, !PT ;  /* 0x0000ffff311f7812 */ /* 0x000fc800078ec0ff */
[----:B---3--:R-:W-:Y:S01]  /*ec760*/  PRMT R15, R7, 0x4210, R31 ;  /* 0x00004210070f7816 */ /* 0x008fe2000000001f */
[----:B------:R-:W-:Y:S01]  /*ec770*/  NOP ;  /* 0x0000000000007918 */ /* 0x000fe20000000000 */
[----:B------:R-:W3:Y:S04]  /*ec780*/  LDL.LU R7, [R1+0xec] ;  /* 0x0000ec0001077983 */ /* 0x000ee80000300800 */
[----:B------:R-:W-:Y:S04]  /*ec790*/  STSM.16.M88.4 [R3], R12 ;  /* 0x0000000c03007844 */ /* 0x000fe80000000200 */
[----:B0-----:R-:W-:Y:S04]  /*ec7a0*/  STL.64 [R1+0x2e0], R8 ;  /* 0x0002e00801007387 */ /* 0x001fe80000100a00 */
[----:B------:R-:W-:Y:S01]  /*ec7b0*/  STL.64 [R1+0x2e8], R10 ;  /* 0x0002e80a01007387 */ /* 0x000fe20000100a00 */
[----:B------:R-:W-:-:S03]  /*ec7c0*/  NOP ;  /* 0x0000000000007918 */ /* 0x000fc60000000000 */
[----:B------:R-:W0:Y:S01]  /*ec7d0*/  LDS.128 R8, [R3] ;  /* 0x0000000003087984 */ /* 0x000e220000000c00 */
[----:B--2---:R-:W-:-:S04]  /*ec7e0*/  LOP3.LUT R35, R4, 0xffff, RZ, 0xc0, !PT ;  /* 0x0000ffff04237812 */ /* 0x004fc800078ec0ff */
[----:B----4-:R-:W-:Y:S01]  /*ec7f0*/  PRMT R59, R6, 0x4210, R35 ;  /* 0x00004210063b7816 */ /* 0x010fe20000000023 */
[----:B------:R-:W-:-:S04]  /*ec800*/  NOP ;  /* 0x0000000000007918 */ /* 0x000fc80000000000 */
[----:B------:R-:W-:Y:S04]  /*ec810*/  STSM.16.M88.4 [R3], R56 ;  /* 0x0000003803007844 */ /* 0x000fe80000000200 */
[----:B0-----:R-:W-:Y:S04]  /*ec820*/  STL.64 [R1+0x2d0], R8 ;  /* 0x0002d00801007387 */ /* 0x001fe80000100a00 */
[----:B------:R-:W-:Y:S01]  /*ec830*/  STL.64 [R1+0x2d8], R10 ;  /* 0x0002d80a01007387 */ /* 0x000fe20000100a00 */
[----:B------:R-:W-:-:S03]  /*ec840*/  NOP ;  /* 0x0000000000007918 */ /* 0x000fc60000000000 */
[----:B------:R-:W0:Y:S04]  /*ec850*/  LDS.128 R8, [R3] ;  /* 0x0000000003087984 */ /* 0x000e280000000c00 */
[----:B0-----:R-:W-:Y:S04]  /*ec860*/  STL.64 [R1+0x2c0], R8 ;  /* 0x0002c00801007387 */ /* 0x001fe80000100a00 */
[----:B------:R-:W-:Y:S01]  /*ec870*/  STL.64 [R1+0x2c8], R10 ;  /* 0x0002c80a01007387 */ /* 0x000fe20000100a00 */
[----:B------:R-:W-:Y:S01]  /*ec880*/  LOP3.LUT R39, R5, 0xffff, RZ, 0xc0, !PT ;  /* 0x0000ffff05277812 */ /* 0x000fe200078ec0ff */
[----:B------:R-:W-:-:S02]  /*ec890*/  NOP ;  /* 0x0000000000007918 */ /* 0x000fc40000000000 */
[----:B------:R-:W2:Y:S04]  /*ec8a0*/  LDL.LU R48, [R1+0xdc] ;  /* 0x0000dc0001307983 */ /* 0x000ea80000300800 */
[----:B------:R-:W4:Y:S01]  /*ec8b0*/  LDL.LU R49, [R1+0x55f4] ;  /* 0x0055f40001317983 */ /* 0x000f220000300800 */
[----:B------:R-:W-:-:S05]  /*ec8c0*/  PRMT R55, R46, 0x4210, R39 ;  /* 0x000042102e377816 */ /* 0x000fca0000000027 */
[----:B------:R-:W-:Y:S01]  /*ec8d0*/  STSM.16.M88.4 [R3], R52 ;  /* 0x0000003403007844 */ /* 0x000fe20000000200 */
[----:B------:R-:W-:-:S03]  /*ec8e0*/  NOP ;  /* 0x0000000000007918 */ /* 0x000fc60000000000 */
[----:B------:R-:W0:Y:S01]  /*ec8f0*/  LDS.128 R8, [R3] ;  /* 0x0000000003087984 */ /* 0x000e220000000c00 */
[----:B------:R-:W-:-:S03]  /*ec900*/  NOP ;  /* 0x0000000000007918 */ /* 0x000fc60000000000 */
[----:B0-----:R-:W-:Y:S04]  /*ec910*/  STL.64 [R1+0x2b0], R8 ;  /* 0x0002b00801007387 */ /* 0x001fe80000100a00 */
[----:B------:R-:W-:Y:S04]  /*ec920*/  STL.64 [R1+0x2b8], R10 ;  /* 0x0002b80a01007387 */ /* 0x000fe80000100a00 */
[----:B------:R-:W2:Y:S04]  /*ec930*/  LDL.LU R56, [R1+0xf0] ;  /* 0x0000f00001387983 */ /* 0x000ea80000300800 */
[----:B------:R-:W2:Y:S04]  /*ec940*/  LDL.LU R57, [R1+0xf4] ;  /* 0x0000f40001397983 */ /* 0x000ea80000300800 */
[----:B------:R-:W2:Y:S04]  /*ec950*/  LDL.LU R58, [R1+0xf8] ;  /* 0x0000f800013a7983 */ /* 0x000ea80000300800 */
[----:B------:R-:W2:Y:S04]  /*ec960*/  LDL.LU R46, [R1+0x5570] ;  /* 0x00557000012e7983 */ /* 0x000ea80000300800 */
[----:B------:R-:W-:Y:S01]  /*ec970*/  STSM.16.M88.4 [R3], R16 ;  /* 0x0000001003007844 */ /* 0x000fe20000000200 */
[----:B------:R-:W-:-:S03]  /*ec980*/  NOP ;  /* 0x0000000000007918 */ /* 0x000fc60000000000 */
[----:B------:R-:W0:Y:S01]  /*ec990*/  LDS.128 R8, [R3] ;  /* 0x0000000003087984 */ /* 0x000e220000000c00 */
[----:B------:R-:W-:Y:S01]  /*ec9a0*/  PRMT R31, R47, 0x5210, R31 ;  /* 0x000052102f1f7816 */ /* 0x000fe2000000001f */
[----:B------:R-:W-:Y:S02]  /*ec9b0*/  NOP ;  /* 0x0000000000007918 */ /* 0x000fe40000000000 */
[----:B------:R-:W2:Y:S04]  /*ec9c0*/  LDL.LU R47, [R1+0x2008] ;  /* 0x00200800012f7983 */ /* 0x000ea80000300800 */
[----:B------:R-:W-:Y:S01]  /*ec9d0*/  STSM.16.M88.4 [R3], R28 ;  /* 0x0000001c03007844 */ /* 0x000fe20000000200 */
[----:B------:R-:W-:-:S03]  /*ec9e0*/  NOP ;  /* 0x0000000000007918 */ /* 0x000fc60000000000 */
[----:B0-----:R-:W-:Y:S04]  /*ec9f0*/  STL.64 [R1+0x2a0], R8 ;  /* 0x0002a00801007387 */ /* 0x001fe80000100a00 */
[----:B------:R-:W-:Y:S04]  /*eca00*/  STL.64 [R1+0x2a8], R10 ;  /* 0x0002a80a01007387 */ /* 0x000fe80000100a00 */
[----:B------:R-:W2:Y:S04]  /*eca10*/  LDL.LU R20, [R1+0x100] ;  /* 0x0001000001147983 */ /* 0x000ea80000300800 */
[----:B------:R-:W0:Y:S04]  /*eca20*/  LDS.128 R8, [R3] ;  /* 0x0000000003087984 */ /* 0x000e280000000c00 */
[----:B------:R-:W2:Y:S04]  /*eca30*/  LDL.LU R21, [R1+0x104] ;  /* 0x0001040001157983 */ /* 0x000ea80000300800 */
[----:B------:R-:W2:Y:S04]  /*eca40*/  LDL.LU R22, [R1+0x108] ;  /* 0x0001080001167983 */ /* 0x000ea80000300800 */
[----:B------:R-:W2:Y:S04]  /*eca50*/  LDL.LU R4, [R1+0x5454] ;  /* 0x0054540001047983 */ /* 0x000ea80000300800 */
[----:B------:R-:W2:Y:S04]  /*eca60*/  LDL.LU R5, [R1+0x1da8] ;  /* 0x001da80001057983 */ /* 0x000ea80000300800 */
[----:B------:R-:W2:Y:S04]  /*eca70*/  LDL.LU R12, [R1+0x110] ;  /* 0x00011000010c7983 */ /* 0x000ea80000300800 */
[----:B0-----:R-:W-:Y:S01]  /*eca80*/  STL.64 [R1+0x290], R8 ;  /* 0x0002900801007387 */ /* 0x001fe20000100a00 */
[----:B---3--:R-:W-:Y:S01]  /*eca90*/  PRMT R35, R7, 0x5210, R35 ;  /* 0x0000521007237816 */ /* 0x008fe20000000023 */
[----:B------:R-:W-:-:S02]  /*ecaa0*/  NOP ;  /* 0x0000000000007918 */ /* 0x000fc40000000000 */
[----:B------:R-:W-:Y:S04]  /*ecab0*/  STL.64 [R1+0x298], R10 ;  /* 0x0002980a01007387 */ /* 0x000fe80000100a00 */
[----:B------:R-:W3:Y:S04]  /*ecac0*/  LDL.LU R13, [R1+0x114] ;  /* 0x00011400010d7983 */ /* 0x000ee80000300800 */
[----:B------:R-:W3:Y:S04]  /*ecad0*/  LDL.LU R14, [R1+0x118] ;  /* 0x00011800010e7983 */ /* 0x000ee80000300800 */
[----:B------:R-:W3:Y:S04]  /*ecae0*/  LDL.LU R6, [R1+0x2024] ;  /* 0x0020240001067983 */ /* 0x000ee80000300800 */
[----:B------:R-:W3:Y:S04]  /*ecaf0*/  LDL.LU R7, [R1+0x201c] ;  /* 0x00201c0001077983 */ /* 0x000ee80000300800 */
[----:B------:R-:W3:Y:S04]  /*ecb00*/  LDL.LU R52, [R1+0x120] ;  /* 0x0001200001347983 */ /* 0x000ee80000300800 */
[----:B------:R-:W3:Y:S04]  /*ecb10*/  LDL.LU R53, [R1+0x124] ;  /* 0x0001240001357983 */ /* 0x000ee80000300800 */
[----:B------:R-:W3:Y:S04]  /*ecb20*/  LDL.LU R54, [R1+0x128] ;  /* 0x0001280001367983 */ /* 0x000ee80000300800 */
[----:B------:R-:W-:Y:S01]  /*ecb30*/  STSM.16.M88.4 [R3], R32 ;  /* 0x0000002003007844 */ /* 0x000fe20000000200 */
[----:B------:R-:W-:-:S03]  /*ecb40*/  NOP ;  /* 0x0000000000007918 */ /* 0x000fc60000000000 */
[----:B------:R-:W0:Y:S01]  /*ecb50*/  LDS.128 R8, [R3] ;  /* 0x0000000003087984 */ /* 0x000e220000000c00 */
[----:B----4-:R-:W-:-:S03]  /*ecb60*/  LOP3.LUT R43, R49, 0xffff, RZ, 0xc0, !PT ;  /* 0x0000ffff312b7812 */ /* 0x010fc600078ec0ff */
[----:B------:R-:W4:Y:S04]  /*ecb70*/  LDL.LU R49, [R1+0x2038] ;  /* 0x0020380001317983 */ /* 0x000f280000300800 */
[----:B0-----:R0:W-:Y:S04]  /*ecb80*/  STL.64 [R1+0x280], R8 ;  /* 0x0002800801007387 */ /* 0x0011e80000100a00 */
[----:B------:R-:W-:Y:S01]  /*ecb90*/  STL.64 [R1+0x288], R10 ;  /* 0x0002880a01007387 */ /* 0x000fe20000100a00 */
[----:B--2---:R-:W-:Y:S01]  /*ecba0*/  PRMT R39, R48, 0x5210, R39 ;  /* 0x0000521030277816 */ /* 0x004fe20000000027 */
[----:B------:R-:W-:-:S04]  /*ecbb0*/  NOP ;  /* 0x0000000000007918 */ /* 0x000fc80000000000 */
[----:B------:R-:W-:Y:S01]  /*ecbc0*/  STSM.16.M88.4 [R3], R36 ;  /* 0x0000002403007844 */ /* 0x000fe20000000200 */
[----:B------:R-:W-:-:S03]  /*ecbd0*/  NOP ;  /* 0x0000000000007918 */ /* 0x000fc60000000000 */
[----:B------:R-:W1:Y:S01]  /*ecbe0*/  LDS.128 R16, [R3] ;  /* 0x0000000003107984 */ /* 0x000e620000000c00 */
[----:B0-----:R-:W-:-:S03]  /*ecbf0*/  LOP3.LUT R8, R46, 0xffff, RZ, 0xc0, !PT ;  /* 0x0000ffff2e087812 */ /* 0x001fc600078ec0ff */
[----:B------:R-:W2:Y:S04]  /*ecc00*/  LDL.LU R46, [R1+0x7cc] ;  /* 0x0007cc00012e7983 */ /* 0x000ea80000300800 */
[----:B-1----:R-:W-:Y:S04]  /*ecc10*/  STL.64 [R1+0x270], R16 ;  /* 0x0002701001007387 */ /* 0x002fe80000100a00 */
[----:B------:R-:W-:Y:S01]  /*ecc20*/  STL.64 [R1+0x278], R18 ;  /* 0x0002781201007387 */ /* 0x000fe20000100a00 */
[----:B------:R-:W-:Y:S01]  /*ecc30*/  NOP ;  /* 0x0000000000007918 */ /* 0x000fe20000000000 */
[----:B------:R-:W-:-:S05]  /*ecc40*/  PRMT R59, R47, 0x4210, R43 ;  /* 0x000042102f3b7816 */ /* 0x000fca000000002b */
[----:B------:R0:W-:Y:S01]  /*ecc50*/  STSM.16.M88.4 [R3], R56 ;  /* 0x0000003803007844 */ /* 0x0001e20000000200 */
[----:B------:R-:W-:-:S03]  /*ecc60*/  NOP ;  /* 0x0000000000007918 */ /* 0x000fc60000000000 */
[----:B------:R-:W1:Y:S04]  /*ecc70*/  LDS.128 R16, [R3] ;  /* 0x0000000003107984 */ /* 0x000e680000000c00 */
[----:B0-----:R-:W2:Y:S04]  /*ecc80*/  LDL.LU R56, [R1] ;  /* 0x0000000001387983 */ /* 0x001ea80000300800 */
[----:B------:R-:W2:Y:S04]  /*ecc90*/  LDL.LU R57, [R1+0x4] ;  /* 0x0000040001397983 */ /* 0x000ea80000300800 */
[----:B------:R-:W2:Y:S04]  /*ecca0*/  LDL.LU R58, [R1+0x8] ;  /* 0x00000800013a7983 */ /* 0x000ea80000300800 */
[----:B------:R-:W2:Y:S04]  /*eccb0*/  LDL.LU R47, [R1+0xcc] ;  /* 0x0000cc00012f7983 */ /* 0x000ea80000300800 */
[----:B-1----:R-:W-:Y:S01]  /*eccc0*/  STL.64 [R1+0x260], R16 ;  /* 0x0002601001007387 */ /* 0x002fe20000100a00 */
[----:B------:R-:W-:Y:S01]  /*eccd0*/  PRMT R23, R5, 0x4210, R8 ;  /* 0x0000421005177816 */ /* 0x000fe20000000008 */
[----:B------:R-:W-:-:S04]  /*ecce0*/  NOP ;  /* 0x0000000000007918 */ /* 0x000fc80000000000 */
[----:B------:R-:W-:Y:S04]  /*eccf0*/  STSM.16.M88.4 [R3], R20 ;  /* 0x0000001403007844 */ /* 0x000fe80000000200 */
[----:B------:R-:W-:Y:S01]  /*ecd00*/  STL.64 [R1+0x268], R18 ;  /* 0x0002681201007387 */ /* 0x000fe20000100a00 */
[----:B------:R-:W-:-:S03]  /*ecd10*/  NOP ;  /* 0x0000000000007918 */ /* 0x000fc60000000000 */
[----:B------:R-:W0:Y:S01]  /*ecd20*/  LDS.128 R16, [R3] ;  /* 0x0000000003107984 */ /* 0x000e220000000c00 */
[----:B------:R-:W-:-:S03]  /*ecd30*/  LOP3.LUT R10, R4, 0xffff, RZ, 0xc0, !PT ;  /* 0x0000ffff040a7812 */ /* 0x000fc600078ec0ff */
[----:B------:R-:W2:Y:S01]  /*ecd40*/  LDL.LU R4, [R1+0x10] ;  /* 0x0000100001047983 */ /* 0x000ea20000300800 */
[----:B---3--:R-:W-:Y:S01]  /*ecd50*/  PRMT R15, R7, 0x4210, R10 ;  /* 0x00004210070f7816 */ /* 0x008fe2000000000a */
[----:B------:R-:W-:-:S04]  /*ecd60*/  NOP ;  /* 0x0000000000007918 */ /* 0x000fc80000000000 */
[----:B------:R-:W-:Y:S01]  /*ecd70*/  STSM.16.M88.4 [R3], R12 ;  /* 0x0000000c03007844 */ /* 0x000fe20000000200 */
[----:B------:R-:W-:-:S03]  /*ecd80*/  NOP ;  /* 0x0000000000007918 */ /* 0x000fc60000000000 */
[----:B0-----:R-:W-:Y:S01]  /*ecd90*/  STL.64 [R1+0x250], R16 ;  /* 0x0002501001007387 */ /* 0x001fe20000100a00 */
[----:B------:R-:W-:-:S03]  /*ecda0*/  LOP3.LUT R9, R6, 0xffff, RZ, 0xc0, !PT ;  /* 0x0000ffff06097812 */ /* 0x000fc600078ec0ff */
[----:B------:R-:W-:Y:S04]  /*ecdb0*/  STL.64 [R1+0x258], R18 ;  /* 0x0002581201007387 */ /* 0x000fe80000100a00 */
[----:B------:R-:W0:Y:S04]  /*ecdc0*/  LDS.128 R12, [R3] ;  /* 0x00000000030c7984 */ /* 0x000e280000000c00 */
[----:B------:R-:W3:Y:S04]  /*ecdd0*/  LDL.LU R5, [R1+0x14] ;  /* 0x0000140001057983 */ /* 0x000ee80000300800 */
[----:B------:R-:W3:Y:S04]  /*ecde0*/  LDL.LU R6, [R1+0x18] ;  /* 0x0000180001067983 */ /* 0x000ee80000300800 */
[----:B------:R-:W3:Y:S04]  /*ecdf0*/  LDL.LU R7, [R1+0xbc] ;  /* 0x0000bc0001077983 */ /* 0x000ee80000300800 */
[----:B0-----:R-:W-:Y:S04]  /*ece00*/  STL.64 [R1+0x240], R12 ;  /* 0x0002400c01007387 */ /* 0x001fe80000100a00 */
[----:B------:R-:W-:Y:S01]  /*ece10*/  STL.64 [R1+0x248], R14 ;  /* 0x0002480e01007387 */ /* 0x000fe20000100a00 */
[----:B------:R-:W-:-:S03]  /*ece20*/  NOP ;  /* 0x0000000000007918 */ /* 0x000fc60000000000 */
[----:B------:R-:W3:Y:S01]  /*ece30*/  LDL.LU R16, [R1+0x20] ;  /* 0x0000200001107983 */ /* 0x000ee20000300800 */
[----:B----4-:R-:W-:-:S05]  /*ece40*/  PRMT R55, R49, 0x4210, R9 ;  /* 0x0000421031377816 */ /* 0x010fca0000000009 */
[----:B------:R-:W-:Y:S01]  /*ece50*/  STSM.16.M88.4 [R3], R52 ;  /* 0x0000003403007844 */ /* 0x000fe20000000200 */
[----:B------:R-:W-:-:S03]  /*ece60*/  NOP ;  /* 0x0000000000007918 */ /* 0x000fc60000000000 */
[----:B------:R-:W0:Y:S04]  /*ece70*/  LDS.128 R12, [R3] ;  /* 0x00000000030c7984 */ /* 0x000e280000000c00 */
[----:B0-----:R-:W-:Y:S04]  /*ece80*/  STL.64 [R1+0x230], R12 ;  /* 0x0002300c01007387 */ /* 0x001fe80000100a00 */
[----:B------:R-:W-:Y:S01]  /*ece90*/  STL.64 [R1+0x238], R14 ;  /* 0x0002380e01007387 */ /* 0x000fe20000100a00 */
[----:B------:R-:W-:-:S03]  /*ecea0*/  NOP ;  /* 0x0000000000007918 */ /* 0x000fc60000000000 */
[----:B------:R-:W4:Y:S04]  /*eceb0*/  LDL.LU R17, [R1+0x24] ;  /* 0x0000240001117983 */ /* 0x000f280000300800 */
[----:B------:R-:W4:Y:S04]  /*ecec0*/  LDL.LU R18, [R1+0x28] ;  /* 0x0000280001127983 */ /* 0x000f280000300800 */
[----:B------:R-:W4:Y:S01]  /*eced0*/  LDL.LU R53, [R1+0x1c4] ;  /* 0x0001c40001357983 */ /* 0x000f220000300800 */
[----:B--2---:R-:W-:-:S03]  /*ecee0*/  PRMT R43, R46, 0x5210, R43 ;  /* 0x000052102e2b7816 */ /* 0x004fc6000000002b */
[----:B------:R-:W2:Y:S04]  /*ecef0*/  LDL.LU R46, [R1+0x5574] ;  /* 0x00557400012e7983 */ /* 0x000ea80000300800 */
[----:B------:R-:W-:Y:S01]  /*ecf00*/  STSM.16.M88.4 [R3], R40 ;  /* 0x0000002803007844 */ /* 0x000fe20000000200 */
[----:B------:R-:W-:-:S03]  /*ecf10*/  NOP ;  /* 0x0000000000007918 */ /* 0x000fc60000000000 */
[----:B------:R-:W0:Y:S04]  /*ecf20*/  LDS.128 R12, [R3] ;  /* 0x00000000030c7984 */ /* 0x000e280000000c00 */
[----:B------:R-:W2:Y:S01]  /*ecf30*/  LDL.LU R20, [R1+0x40] ;  /* 0x0000400001147983 */ /* 0x000ea20000300800 */
[----:B------:R-:W-:Y:S01]  /*ecf40*/  PRMT R59, R47, 0x5210, R8 ;  /* 0x000052102f3b7816 */ /* 0x000fe20000000008 */
[----:B------:R-:W-:Y:S02]  /*ecf50*/  NOP ;  /* 0x0000000000007918 */ /* 0x000fe40000000000 */
[----:B0-----:R0:W-:Y:S04]  /*ecf60*/  STL.64 [R1+0x220], R12 ;  /* 0x0002200c01007387 */ /* 0x0011e80000100a00 */
[----:B------:R1:W-:Y:S04]  /*ecf70*/  STL.64 [R1+0x228], R14 ;  /* 0x0002280e01007387 */ /* 0x0003e80000100a00 */
[----:B------:R-:W2:Y:S04]  /*ecf80*/  LDL.LU R21, [R1+0x44] ;  /* 0x0000440001157983 */ /* 0x000ea80000300800 */
[----:B------:R-:W2:Y:S04]  /*ecf90*/  LDL.LU R22, [R1+0x48] ;  /* 0x0000480001167983 */ /* 0x000ea80000300800 */
[----:B------:R-:W2:Y:S04]  /*ecfa0*/  LDL.LU R23, [R1+0x4c] ;  /* 0x00004c0001177983 */ /* 0x000ea80000300800 */
[----:B------:R1:W-:Y:S01]  /*ecfb0*/  STSM.16.M88.4 [R3], R56 ;  /* 0x0000003803007844 */ /* 0x0003e20000000200 */
[----:B------:R-:W-:-:S03]  /*ecfc0*/  NOP ;  /* 0x0000000000007918 */ /* 0x000fc60000000000 */
[----:B0-----:R-:W2:Y:S04]  /*ecfd0*/  LDL.LU R12, [R1+0x130] ;  /* 0x00013000010c7983 */ /* 0x001ea80000300800 */
[----:B------:R-:W2:Y:S04]  /*ecfe0*/  LDL.LU R13, [R1+0x134] ;  /* 0x00013400010d7983 */ /* 0x000ea80000300800 */
[----:B------:R-:W0:Y:S04]  /*ecff0*/  LDS.128 R28, [R3] ;  /* 0x00000000031c7984 */ /* 0x000e280000000c00 */
[----:B-1----:R-:W2:Y:S04]  /*ed000*/  LDL.LU R14, [R1+0x138] ;  /* 0x00013800010e7983 */ /* 0x002ea80000300800 */
[----:B------:R-:W2:Y:S04]  /*ed010*/  LDL.LU R55, [R1+0x5464] ;  /* 0x0054640001377983 */ /* 0x000ea80000300800 */
[----:B------:R-:W2:Y:S04]  /*ed020*/  LDL.LU R47, [R1+0x1dac] ;  /* 0x001dac00012f7983 */ /* 0x000ea80000300800 */
[----:B------:R-:W2:Y:S04]  /*ed030*/  LDL.LU R56, [R1+0x140] ;  /* 0x0001400001387983 */ /* 0x000ea80000300800 */
[----:B0-----:R-:W-:Y:S04]  /*ed040*/  STL.64 [R1+0x210], R28 ;  /* 0x0002101c01007387 */ /* 0x001fe80000100a00 */
[----:B------:R-:W-:Y:S04]  /*ed050*/  STL.64 [R1+0x218], R30 ;  /* 0x0002181e01007387 */ /* 0x000fe80000100a00 */
[----:B------:R-:W2:Y:S04]  /*ed060*/  LDL.LU R57, [R1+0x144] ;  /* 0x0001440001397983 */ /* 0x000ea80000300800 */
[----:B------:R-:W2:Y:S04]  /*ed070*/  LDL.LU R58, [R1+0x148] ;  /* 0x00014800013a7983 */ /* 0x000ea80000300800 */
[----:B------:R-:W2:Y:S04]  /*ed080*/  LDL.LU R48, [R1+0x2028] ;  /* 0x0020280001307983 */ /* 0x000ea80000300800 */
[----:B------:R-:W2:Y:S01]  /*ed090*/  LDL.LU R49, [R1+0x2040] ;  /* 0x0020400001317983 */ /* 0x000ea20000300800 */
[----:B---3--:R-:W-:Y:S01]  /*ed0a0*/  PRMT R7, R7, 0x5210, R10 ;  /* 0x0000521007077816 */ /* 0x008fe2000000000a */
[----:B------:R-:W-:-:S04]  /*ed0b0*/  NOP ;  /* 0x0000000000007918 */ /* 0x000fc80000000000 */
[----:B------:R0:W-:Y:S04]  /*ed0c0*/  STSM.16.M88.4 [R3], R4 ;  /* 0x0000000403007844 */ /* 0x0001e80000000200 */
[----:B0-----:R-:W3:Y:S04]  /*ed0d0*/  LDL.LU R4, [R1+0x150] ;  /* 0x0001500001047983 */ /* 0x001ee80000300800 */
[----:B------:R-:W3:Y:S04]  /*ed0e0*/  LDL.LU R5, [R1+0x154] ;  /* 0x0001540001057983 */ /* 0x000ee80000300800 */
[----:B------:R-:W3:Y:S04]  /*ed0f0*/  LDL.LU R6, [R1+0x158] ;  /* 0x0001580001067983 */ /* 0x000ee80000300800 */
[----:B------:R-:W3:Y:S01]  /*ed100*/  LDL.LU R7, [R1+0x23c8] ;  /* 0x0023c80001077983 */ /* 0x000ee20000300800 */
[----:B----4-:R-:W-:Y:S01]  /*ed110*/  PRMT R19, R53, 0x5210, R9 ;  /* 0x0000521035137816 */ /* 0x010fe20000000009 */
[----:B------:R-:W-:-:S02]  /*ed120*/  NOP ;  /* 0x0000000000007918 */ /* 0x000fc40000000000 */
[----:B------:R-:W0:Y:S01]  /*ed130*/  LDS.128 R8, [R3] ;  /* 0x0000000003087984 */ /* 0x000e220000000c00 */
[----:B------:R-:W-:-:S03]  /*ed140*/  NOP ;  /* 0x0000000000007918 */ /* 0x000fc60000000000 */
[----:B------:R-:W-:Y:S01]  /*ed150*/  STSM.16.M88.4 [R3], R16 ;  /* 0x0000001003007844 */ /* 0x000fe20000000200 */
[----:B------:R-:W-:-:S03]  /*ed160*/  NOP ;  /* 0x0000000000007918 */ /* 0x000fc60000000000 */
[----:B------:R-:W1:Y:S01]  /*ed170*/  LDS.128 R16, [R3] ;  /* 0x0000000003107984 */ /* 0x000e620000000c00 */
[----:B------:R-:W-:-:S03]  /*ed180*/  NOP ;  /* 0x0000000000007918 */ /* 0x000fc60000000000 */
[----:B0-----:R2:W-:Y:S04]  /*ed190*/  STL.64 [R1+0x200], R8 ;  /* 0x0002000801007387 */ /* 0x0015e80000100a00 */
[----:B------:R0:W-:Y:S04]  /*ed1a0*/  STL.64 [R1+0x208], R10 ;  /* 0x0002080a01007387 */ /* 0x0001e80000100a00 */
[----:B-1----:R-:W-:Y:S01]  /*ed1b0*/  STL.64 [R1+0x1f0], R16 ;  /* 0x0001f01001007387 */ /* 0x002fe20000100a00 */
[----:B--2---:R-:W-:-:S03]  /*ed1c0*/  LOP3.LUT R8, R46, 0xffff, RZ, 0xc0, !PT ;  /* 0x0000ffff2e087812 */ /* 0x004fc600078ec0ff */
[----:B------:R-:W-:Y:S04]  /*ed1d0*/  STL.64 [R1+0x1f8], R18 ;  /* 0x0001f81201007387 */ /* 0x000fe80000100a00 */
[----:B------:R-:W2:Y:S04]  /*ed1e0*/  LDL.LU R52, [R1+0x50] ;  /* 0x0000500001347983 */ /* 0x000ea80000300800 */
[----:B------:R-:W2:Y:S04]  /*ed1f0*/  LDL.LU R53, [R1+0x54] ;  /* 0x0000540001357983 */ /* 0x000ea80000300800 */
[----:B------:R-:W2:Y:S04]  /*ed200*/  LDL.LU R54, [R1+0x58] ;  /* 0x0000580001367983 */ /* 0x000ea80000300800 */
[----:B------:R-:W4:Y:S04]  /*ed210*/  LDL.LU R46, [R1+0x9c] ;  /* 0x00009c00012e7983 */ /* 0x000f280000300800 */
[----:B------:R-:W-:Y:S01]  /*ed220*/  STSM.16.M88.4 [R3], R20 ;  /* 0x0000001403007844 */ /* 0x000fe20000000200 */
[----:B------:R-:W-:-:S03]  /*ed230*/  NOP ;  /* 0x0000000000007918 */ /* 0x000fc60000000000 */
[----:B------:R-:W1:Y:S01]  /*ed240*/  LDS.128 R16, [R3] ;  /* 0x0000000003107984 */ /* 0x000e620000000c00 */
[----:B------:R-:W-:Y:S01]  /*ed250*/  PRMT R15, R47, 0x4210, R8 ;  /* 0x000042102f0f7816 */ /* 0x000fe20000000008 */
[----:B------:R-:W-:-:S04]  /*ed260*/  NOP ;  /* 0x0000000000007918 */ /* 0x000fc80000000000 */
[----:B------:R-:W-:Y:S01]  /*ed270*/  STSM.16.M88.4 [R3], R12 ;  /* 0x0000000c03007844 */ /* 0x000fe20000000200 */
[----:B------:R-:W-:-:S03]  /*ed280*/  NOP ;  /* 0x0000000000007918 */ /* 0x000fc60000000000 */
[----:B------:R-:W1:Y:S01]  /*ed290*/  LDS.128 R12, [R3] ;  /* 0x00000000030c7984 */ /* 0x000e620000000c00 */
[----:B0-----:R-:W-:-:S03]  /*ed2a0*/  LOP3.LUT R10, R55, 0xffff, RZ, 0xc0, !PT ;  /* 0x0000ffff370a7812 */ /* 0x001fc600078ec0ff */
[----:B-1----:R0:W-:Y:S04]  /*ed2b0*/  STL.64 [R1+0x1e0], R16 ;  /* 0x0001e01001007387 */ /* 0x0021e80000100a00 */
[----:B------:R-:W-:Y:S04]  /*ed2c0*/  STL.64 [R1+0x1e8], R18 ;  /* 0x0001e81201007387 */ /* 0x000fe80000100a00 */
[----:B------:R-:W2:Y:S04]  /*ed2d0*/  LDL.LU R28, [R1+0x60] ;  /* 0x00006000011c7983 */ /* 0x000ea80000300800 */
[----:B------:R-:W2:Y:S04]  /*ed2e0*/  LDL.LU R29, [R1+0x64] ;  /* 0x00006400011d7983 */ /* 0x000ea80000300800 */
[----:B------:R-:W2:Y:S04]  /*ed2f0*/  LDL.LU R30, [R1+0x68] ;  /* 0x00006800011e7983 */ /* 0x000ea80000300800 */
[----:B------:R-:W2:Y:S01]  /*ed300*/  LDL.LU R47, [R1+0x6ac] ;  /* 0x0006ac00012f7983 */ /* 0x000ea20000300800 */
[----:B------:R-:W-:Y:S01]  /*ed310*/  PRMT R59, R49, 0x4210, R10 ;  /* 0x00004210313b7816 */ /* 0x000fe2000000000a */
[----:B------:R-:W-:-:S04]  /*ed320*/  NOP ;  /* 0x0000000000007918 */ /* 0x000fc80000000000 */
[----:B------:R-:W-:Y:S04]  /*ed330*/  STSM.16.M88.4 [R3], R56 ;  /* 0x0000003803007844 */ /* 0x000fe80000000200 */
[----:B------:R-:W-:Y:S04]  /*ed340*/  STL.64 [R1+0x1d0], R12 ;  /* 0x0001d00c01007387 */ /* 0x000fe80000100a00 */
[----:B------:R-:W-:Y:S01]  /*ed350*/  STL.64 [R1+0x1d8], R14 ;  /* 0x0001d80e01007387 */ /* 0x000fe20000100a00 */
[----:B------:R-:W-:-:S03]  /*ed360*/  NOP ;  /* 0x0000000000007918 */ /* 0x000fc60000000000 */
[----:B------:R-:W1:Y:S01]  /*ed370*/  LDS.128 R12, [R3] ;  /* 0x00000000030c7984 */ /* 0x000e620000000c00 */
[----:B------:R-:W-:-:S03]  /*ed380*/  LOP3.LUT R9, R48, 0xffff, RZ, 0xc0, !PT ;  /* 0x0000ffff30097812 */ /* 0x000fc600078ec0ff */
[----:B0-----:R-:W2:Y:S01]  /*ed390*/  LDL.LU R16, [R1+0x90] ;  /* 0x0000900001107983 */ /* 0x001ea20000300800 */
[----:B---3--:R-:W-:Y:S01]  /*ed3a0*/  PRMT R7, R7, 0x4210, R9 ;  /* 0x0000421007077816 */ /* 0x008fe20000000009 */
[----:B------:R-:W-:-:S04]  /*ed3b0*/  NOP ;  /* 0x0000000000007918 */ /* 0x000fc80000000000 */
[----:B------:R0:W-:Y:S04]  /*ed3c0*/  STSM.16.M88.4 [R3], R4 ;  /* 0x0000000403007844 */ /* 0x0001e80000000200 */
[----:B-1----:R-:W-:Y:S04]  /*ed3d0*/  STL.64 [R1+0x1c0], R12 ;  /* 0x0001c00c01007387 */ /* 0x002fe80000100a00 */
[----:B------:R-:W-:Y:S01]  /*ed3e0*/  STL.64 [R1+0x1c8], R14 ;  /* 0x0001c80e01007387 */ /* 0x000fe20000100a00 */
[----:B------:R-:W-:-:S03]  /*ed3f0*/  NOP ;  /* 0x0000000000007918 */ /* 0x000fc60000000000 */
[----:B------:R-:W1:Y:S01]  /*ed400*/  LDS.128 R12, [R3] ;  /* 0x00000000030c7984 */ /* 0x000e620000000c00 */
[----:B------:R-:W-:-:S03]  /*ed410*/  NOP ;  /* 0x0000000000007918 */ /* 0x000fc60000000000 */
[----:B------:R-:W3:Y:S04]  /*ed420*/  LDL.LU R17, [R1+0x94] ;  /* 0x0000940001117983 */ /* 0x000ee80000300800 */
[----:B------:R-:W3:Y:S04]  /*ed430*/  LDL.LU R18, [R1+0x98] ;  /* 0x0000980001127983 */ /* 0x000ee80000300800 */
[----:B0-----:R-:W3:Y:S04]  /*ed440*/  LDL.LU R5, [R1+0x6bc] ;  /* 0x0006bc0001057983 */ /* 0x001ee80000300800 */
[----:B------:R-:W3:Y:S04]  /*ed450*/  LDL.LU R6, [R1+0x55f8] ;  /* 0x0055f80001067983 */ /* 0x000ee80000300800 */
[----:B------:R-:W-:Y:S01]  /*ed460*/  STSM.16.M88.4 [R3], R24 ;  /* 0x0000001803007844 */ /* 0x000fe20000000200 */
[----:B------:R-:W-:-:S03]  /*ed470*/  NOP ;  /* 0x0000000000007918 */ /* 0x000fc60000000000 */
[----:B-1----:R-:W-:Y:S04]  /*ed480*/  STL.64 [R1+0x1b0], R12 ;  /* 0x0001b00c01007387 */ /* 0x002fe80000100a00 */
[----:B------:R-:W-:Y:S04]  /*ed490*/  STL.64 [R1+0x1b8], R14 ;  /* 0x0001b80e01007387 */ /* 0x000fe80000100a00 */
[----:B------:R-:W0:Y:S04]  /*ed4a0*/  LDS.128 R12, [R3] ;  /* 0x00000000030c7984 */ /* 0x000e280000000c00 */
[----:B------:R-:W3:Y:S04]  /*ed4b0*/  LDL.LU R7, [R1+0x5580] ;  /* 0x0055800001077983 */ /* 0x000ee80000300800 */
[----:B0-----:R-:W-:Y:S04]  /*ed4c0*/  STL.64 [R1+0x1a0], R12 ;  /* 0x0001a00c01007387 */ /* 0x001fe80000100a00 */
[----:B------:R-:W-:Y:S04]  /*ed4d0*/  STL.64 [R1+0x1a8], R14 ;  /* 0x0001a80e01007387 */ /* 0x000fe80000100a00 */
[----:B------:R-:W3:Y:S04]  /*ed4e0*/  LDL.LU R20, [R1+0x160] ;  /* 0x0001600001147983 */ /* 0x000ee80000300800 */
[----:B------:R-:W3:Y:S04]  /*ed4f0*/  LDL.LU R21, [R1+0x164] ;  /* 0x0001640001157983 */ /* 0x000ee80000300800 */
[----:B------:R-:W3:Y:S04]  /*ed500*/  LDL.LU R22, [R1+0x168] ;  /* 0x0001680001167983 */ /* 0x000ee80000300800 */
[----:B------:R-:W3:Y:S01]  /*ed510*/  LDL.LU R59, [R1+0x2118] ;  /* 0x00211800013b7983 */ /* 0x000ee20000300800 */
[----:B----4-:R-:W-:Y:S01]  /*ed520*/  PRMT R55, R46, 0x5210, R8 ;  /* 0x000052102e377816 */ /* 0x010fe20000000008 */
[----:B------:R-:W-:-:S04]  /*ed530*/  NOP ;  /* 0x0000000000007918 */ /* 0x000fc80000000000 */
[----:B--2---:R0:W-:Y:S01]  /*ed540*/  STSM.16.M88.4 [R3], R52 ;  /* 0x0000003403007844 */ /* 0x0041e20000000200 */
[----:B------:R-:W-:-:S03]  /*ed550*/  NOP ;  /* 0x0000000000007918 */ /* 0x000fc60000000000 */
[----:B------:R-:W1:Y:S04]  /*ed560*/  LDS.128 R24, [R3] ;  /* 0x0000000003187984 */ /* 0x000e680000000c00 */
[----:B0-----:R-:W2:Y:S04]  /*ed570*/  LDL.LU R52, [R1+0x740] ;  /* 0x0007400001347983 */ /* 0x001ea80000300800 */
[----:B------:R-:W2:Y:S04]  /*ed580*/  LDL.LU R53, [R1+0x744] ;  /* 0x0007440001357983 */ /* 0x000ea80000300800 */
[----:B------:R-:W2:Y:S04]  /*ed590*/  LDL.LU R54, [R1+0x748] ;  /* 0x0007480001367983 */ /* 0x000ea80000300800 */
[----:B------:R-:W4:Y:S04]  /*ed5a0*/  LDL.LU R55, [R1+0x5494] ;  /* 0x0054940001377983 */ /* 0x000f280000300800 */
[----:B------:R-:W2:Y:S04]  /*ed5b0*/  LDL.LU R48, [R1+0x23d4] ;  /* 0x0023d40001307983 */ /* 0x000ea80000300800 */
[----:B------:R-:W2:Y:S04]  /*ed5c0*/  LDL.LU R12, [R1+0x750] ;  /* 0x00075000010c7983 */ /* 0x000ea80000300800 */
[----:B------:R-:W2:Y:S04]  /*ed5d0*/  LDL.LU R13, [R1+0x754] ;  /* 0x00075400010d7983 */ /* 0x000ea80000300800 */
[----:B------:R-:W2:Y:S04]  /*ed5e0*/  LDL.LU R14, [R1+0x758] ;  /* 0x00075800010e7983 */ /* 0x000ea80000300800 */
[----:B------:R-:W2:Y:S01]  /*ed5f0*/  LDL.LU R46, [R1+0x202c] ;  /* 0x00202c00012e7983 */ /* 0x000ea20000300800 */
[----:B------:R-:W-:Y:S01]  /*ed600*/  PRMT R31, R47, 0x5210, R10 ;  /* 0x000052102f1f7816 */ /* 0x000fe2000000000a */
[----:B------:R-:W-:-:S02]  /*ed610*/  NOP ;  /* 0x0000000000007918 */ /* 0x000fc40000000000 */
[----:B------:R-:W2:Y:S04]  /*ed620*/  LDL.LU R47, [R1+0x238c] ;  /* 0x00238c00012f7983 */ /* 0x000ea80000300800 */
[----:B------:R-:W-:Y:S04]  /*ed630*/  STSM.16.M88.4 [R3], R28 ;  /* 0x0000001c03007844 */ /* 0x000fe80000000200 */
[----:B-1----:R-:W-:Y:S04]  /*ed640*/  STL.64 [R1+0x190], R24 ;  /* 0x0001901801007387 */ /* 0x002fe80000100a00 */
[----:B------:R-:W-:Y:S01]  /*ed650*/  STL.64 [R1+0x198], R26 ;  /* 0x0001981a01007387 */ /* 0x000fe20000100a00 */
[----:B------:R-:W-:-:S03]  /*ed660*/  NOP ;  /* 0x0000000000007918 */ /* 0x000fc60000000000 */
[----:B------:R-:W0:Y:S04]  /*ed670*/  LDS.128 R24, [R3] ;  /* 0x0000000003187984 */ /* 0x000e280000000c00 */
[----:B0-----:R-:W-:Y:S04]  /*ed680*/  STL.64 [R1+0x180], R24 ;  /* 0x0001801801007387 */ /* 0x001fe80000100a00 */
[----:B------:R-:W-:Y:S01]  /*ed690*/  STL.64 [R1+0x188], R26 ;  /* 0x0001881a01007387 */ /* 0x000fe20000100a00 */
[----:B------:R-:W-:-:S03]  /*ed6a0*/  NOP ;  /* 0x0000000000007918 */ /* 0x000fc60000000000 */
[----:B------:R-:W2:Y:S04]  /*ed6b0*/  LDL.LU R56, [R1+0x770] ;  /* 0x0007700001387983 */ /* 0x000ea80000300800 */
[----:B------:R-:W2:Y:S04]  /*ed6c0*/  LDL.LU R57, [R1+0x774] ;  /* 0x0007740001397983 */ /* 0x000ea80000300800 */
[----:B------:R-:W2:Y:S04]  /*ed6d0*/  LDL.LU R58, [R1+0x778] ;  /* 0x00077800013a7983 */ /* 0x000ea80000300800 */
[----:B------:R-:W2:Y:S01]  /*ed6e0*/  LDL.LU R49, [R1+0x2178] ;  /* 0x0021780001317983 */ /* 0x000ea20000300800 */
[----:B---3--:R-:W-:-:S03]  /*ed6f0*/  PRMT R19, R5, 0x5210, R9 ;  /* 0x0000521005137816 */ /* 0x008fc60000000009 */
[----:B------:R-:W3:Y:S04]  /*ed700*/  LDL.LU R4, [R1+0xb0] ;  /* 0x0000b00001047983 */ /* 0x000ee80000300800 */
[----:B------:R-:W-:Y:S01]  /*ed710*/  STSM.16.M88.4 [R3], R16 ;  /* 0x0000001003007844 */ /* 0x000fe20000000200 */
[----:B------:R-:W-:-:S03]  /*ed720*/  NOP ;  /* 0x0000000000007918 */ /* 0x000fc60000000000 */
[----:B------:R-:W0:Y:S01]  /*ed730*/  LDS.128 R16, [R3] ;  /* 0x0000000003107984 */ /* 0x000e220000000c00 */
[----:B------:R-:W-:-:S03]  /*ed740*/  LOP3.LUT R8, R6, 0xffff, RZ, 0xc0, !PT ;  /* 0x0000ffff06087812 */ /* 0x000fc600078ec0ff */
[----:B------:R-:W3:Y:S04]  /*ed750*/  LDL.LU R5, [R1+0xb4] ;  /* 0x0000b40001057983 */ /* 0x000ee80000300800 */
[----:B------:R-:W3:Y:S01]  /*ed760*/  LDL.LU R6, [R1+0xb8] ;  /* 0x0000b80001067983 */ /* 0x000ee20000300800 */
[----:B------:R-:W-:-:S03]  /*ed770*/  LOP3.LUT R9, R7, 0xffff, RZ, 0xc0, !PT ;  /* 0x0000ffff07097812 */ /* 0x000fc600078ec0ff */
[----:B------:R-:W3:Y:S04]  /*ed780*/  LDL.LU R7, [R1+0x7dc] ;  /* 0x0007dc0001077983 */ /* 0x000ee80000300800 */
[----:B0-----:R-:W-:Y:S04]  /*ed790*/  STL.64 [R1+0x170], R16 ;  /* 0x0001701001007387 */ /* 0x001fe80000100a00 */
[----:B------:R-:W-:Y:S01]  /*ed7a0*/  STL.64 [R1+0x178], R18 ;  /* 0x0001781201007387 */ /* 0x000fe20000100a00 */
[----:B------:R-:W-:Y:S01]  /*ed7b0*/  NOP ;  /* 0x0000000000007918 */ /* 0x000fe20000000000 */
[----:B------:R-:W-:-:S05]  /*ed7c0*/  PRMT R23, R59, 0x4210, R8 ;  /* 0x000042103b177816 */ /* 0x000fca0000000008 */
[----:B------:R-:W-:Y:S01]  /*ed7d0*/  STSM.16.M88.4 [R3], R20 ;  /* 0x0000001403007844 */ /* 0x000fe20000000200 */
[----:B------:R-:W-:-:S03]  /*ed7e0*/  NOP ;  /* 0x0000000000007918 */ /* 0x000fc60000000000 */
[----:B------:R-:W0:Y:S04]  /*ed7f0*/  LDS.128 R16, [R3] ;  /* 0x0000000003107984 */ /* 0x000e280000000c00 */
[----:B0-----:R-:W-:Y:S04]  /*ed800*/  STL.64 [R1+0x160], R16 ;  /* 0x0001601001007387 */ /* 0x001fe80000100a00 */
[----:B------:R-:W-:Y:S01]  /*ed810*/  STL.64 [R1+0x168], R18 ;  /* 0x0001681201007387 */ /* 0x000fe20000100a00 */
[----:B------:R-:W-:Y:S01]  /*ed820*/  NOP ;  /* 0x0000000000007918 */ /* 0x000fe20000000000 */
[----:B----4-:R-:W-:-:S02]  /*ed830*/  LOP3.LUT R10, R55, 0xffff, RZ, 0xc0, !PT ;  /* 0x0000ffff370a7812 */ /* 0x010fc400078ec0ff */
[----:B--2---:R-:W-:-:S05]  /*ed840*/  PRMT R55, R48, 0x4210, R9 ;  /* 0x0000421030377816 */ /* 0x004fca0000000009 */
[----:B------:R0:W-:Y:S01]  /*ed850*/  STSM.16.M88.4 [R3], R52 ;  /* 0x0000003403007844 */ /* 0x0001e20000000200 */
[----:B------:R-:W-:-:S03]  /*ed860*/  NOP ;  /* 0x0000000000007918 */ /* 0x000fc60000000000 */
[----:B------:R-:W1:Y:S01]  /*ed870*/  LDS.128 R16, [R3] ;  /* 0x0000000003107984 */ /* 0x000e620000000c00 */
[----:B------:R-:W-:-:S03]  /*ed880*/  LOP3.LUT R11, R46, 0xffff, RZ, 0xc0, !PT ;  /* 0x0000ffff2e0b7812 */ /* 0x000fc600078ec0ff */
[----:B0-----:R-:W2:Y:S04]  /*ed890*/  LDL.LU R52, [R1+0xc0] ;  /* 0x0000c00001347983 */ /* 0x001ea80000300800 */
[----:B-1----:R-:W-:Y:S04]  /*ed8a0*/  STL.64 [R1+0x150], R16 ;  /* 0x0001501001007387 */ /* 0x002fe80000100a00 */
[----:B------:R-:W-:Y:S04]  /*ed8b0*/  STL.64 [R1+0x158], R18 ;  /* 0x0001581201007387 */ /* 0x000fe80000100a00 */
[----:B------:R-:W2:Y:S04]  /*ed8c0*/  LDL.LU R53, [R1+0xc4] ;  /* 0x0000c40001357983 */ /* 0x000ea80000300800 */
[----:B------:R-:W2:Y:S04]  /*ed8d0*/  LDL.LU R54, [R1+0xc8] ;  /* 0x0000c80001367983 */ /* 0x000ea80000300800 */
[----:B------:R-:W4:Y:S01]  /*ed8e0*/  LDL.LU R46, [R1+0x6cc] ;  /* 0x0006cc00012e7983 */ /* 0x000f220000300800 */
[----:B------:R-:W-:Y:S01]  /*ed8f0*/  PRMT R15, R47, 0x4210, R10 ;  /* 0x000042102f0f7816 */ /* 0x000fe2000000000a */
[----:B------:R-:W-:-:S04]  /*ed900*/  NOP ;  /* 0x0000000000007918 */ /* 0x000fc80000000000 */
[----:B------:R-:W-:Y:S01]  /*ed910*/  STSM.16.M88.4 [R3], R12 ;  /* 0x0000000c03007844 */ /* 0x000fe20000000200 */
[----:B------:R-:W-:-:S03]  /*ed920*/  NOP ;  /* 0x0000000000007918 */ /* 0x000fc60000000000 */
[----:B------:R-:W0:Y:S04]  /*ed930*/  LDS.128 R12, [R3] ;  /* 0x00000000030c7984 */ /* 0x000e280000000c00 */
[----:B------:R-:W2:Y:S04]  /*ed940*/  LDL.LU R20, [R1+0xd0] ;  /* 0x0000d00001147983 */ /* 0x000ea80000300800 */
[----:B------:R-:W2:Y:S04]  /*ed950*/  LDL.LU R21, [R1+0xd4] ;  /* 0x0000d40001157983 */ /* 0x000ea80000300800 */
[----:B------:R-:W2:Y:S04]  /*ed960*/  LDL.LU R22, [R1+0xd8] ;  /* 0x0000d80001167983 */ /* 0x000ea80000300800 */
[----:B------:R-:W2:Y:S01]  /*ed970*/  LDL.LU R47, [R1+0x6ec] ;  /* 0x0006ec00012f7983 */ /* 0x000ea20000300800 */
[----:B------:R-:W-:Y:S01]  /*ed980*/  PRMT R59, R49, 0x4210, R11 ;  /* 0x00004210313b7816 */ /* 0x000fe2000000000b */
[----:B------:R-:W-:-:S04]  /*ed990*/  NOP ;  /* 0x0000000000007918 */ /* 0x000fc80000000000 */
[----:B------:R-:W-:Y:S04]  /*ed9a0*/  STSM.16.M88.4 [R3], R56 ;  /* 0x0000003803007844 */ /* 0x000fe80000000200 */
[----:B0-----:R-:W-:Y:S04]  /*ed9b0*/  STL.64 [R1+0x140], R12 ;  /* 0x0001400c01007387 */ /* 0x001fe80000100a00 */
[----:B------:R-:W-:Y:S01]  /*ed9c0*/  STL.64 [R1+0x148], R14 ;  /* 0x0001480e01007387 */ /* 0x000fe20000100a00 */
[----:B------:R-:W-:-:S03]  /*ed9d0*/  NOP ;  /* 0x0000000000007918 */ /* 0x000fc60000000000 */
[----:B------:R-:W0:Y:S04]  /*ed9e0*/  LDS.128 R12, [R3] ;  /* 0x00000000030c7984 */ /* 0x000e280000000c00 */
[----:B------:R-:W2:Y:S04]  /*ed9f0*/  LDL.LU R16, [R1+0xe0] ;  /* 0x0000e00001107983 */ /* 0x000ea80000300800 */
[----:B0-----:R-:W-:Y:S04]  /*eda00*/  STL.64 [R1+0x130], R12 ;  /* 0x0001300c01007387 */ /* 0x001fe80000100a00 */
[----:B------:R-:W-:Y:S04]  /*eda10*/  STL.64 [R1+0x138], R14 ;  /* 0x0001380e01007387 */ /* 0x000fe80000100a00 */
[----:B------:R-:W2:Y:S04]  /*eda20*/  LDL.LU R17, [R1+0xe4] ;  /* 0x0000e40001117983 */ /* 0x000ea80000300800 */
[----:B------:R-:W2:Y:S04]  /*eda30*/  LDL.LU R18, [R1+0xe8] ;  /* 0x0000e80001127983 */ /* 0x000ea80000300800 */
[----:B------:R-:W2:Y:S01]  /*eda40*/  LDL.LU R49, [R1+0x6fc] ;  /* 0x0006fc0001317983 */ /* 0x000ea20000300800 */
[----:B---3--:R-:W-:Y:S01]  /*eda50*/  PRMT R7, R7, 0x5210, R8 ;  /* 0x0000521007077816 */ /* 0x008fe20000000008 */
[----:B------:R-:W-:-:S02]  /*eda60*/  NOP ;  /* 0x0000000000007918 */ /* 0x000fc40000000000 */
[----:B------:R-:W3:Y:S04]  /*eda70*/  LDL.LU R56, [R1+0x7c0] ;  /* 0x0007c00001387983 */ /* 0x000ee80000300800 */
[----:B------:R-:W3:Y:S04]  /*eda80*/  LDL.LU R57, [R1+0x7c4] ;  /* 0x0007c40001397983 */ /* 0x000ee80000300800 */
[----:B------:R0:W-:Y:S01]  /*eda90*/  STSM.16.M88.4 [R3], R4 ;  /* 0x0000000403007844 */ /* 0x0001e20000000200 */
[----:B------:R-:W-:-:S03]  /*edaa0*/  NOP ;  /* 0x0000000000007918 */ /* 0x000fc60000000000 */
[----:B------:R-:W3:Y:S04]  /*edab0*/  LDL.LU R58, [R1+0x7c8] ;  /* 0x0007c800013a7983 */ /* 0x000ee80000300800 */
[----:B------:R-:W1:Y:S04]  /*edac0*/  LDS.128 R24, [R3] ;  /* 0x0000000003187984 */ /* 0x000e680000000c00 */
[----:B0-----:R-:W3:Y:S04]  /*edad0*/  LDL.LU R4, [R1+0x5594] ;  /* 0x0055940001047983 */ /* 0x001ee80000300800 */
[----:B------:R-:W3:Y:S04]  /*edae0*/  LDL.LU R12, [R1+0x690] ;  /* 0x00069000010c7983 */ /* 0x000ee80000300800 */
[----:B------:R-:W3:Y:S04]  /*edaf0*/  LDL.LU R13, [R1+0x694] ;  /* 0x00069400010d7983 */ /* 0x000ee80000300800 */
[----:B------:R-:W3:Y:S04]  /*edb00*/  LDL.LU R14, [R1+0x698] ;  /* 0x00069800010e7983 */ /* 0x000ee80000300800 */
[----:B------:R-:W3:Y:S01]  /*edb10*/  LDL.LU R15, [R1+0x69c] ;  /* 0x00069c00010f7983 */ /* 0x000ee20000300800 */
[----:B------:R-:W-:-:S03]  /*edb20*/  NOP ;  /* 0x0000000000007918 */ /* 0x000fc60000000000 */
[----:B------:R-:W3:Y:S04]  /*edb30*/  LDL.LU R5, [R1+0x54a8] ;  /* 0x0054a80001057983 */ /* 0x000ee80000300800 */
[----:B------:R-:W3:Y:S04]  /*edb40*/  LDL.LU R7, [R1+0x1db8] ;  /* 0x001db80001077983 */ /* 0x000ee80000300800 */
[----:B-1----:R-:W-:Y:S04]  /*edb50*/  STL.64 [R1+0x120], R24 ;  /* 0x0001201801007387 */ /* 0x002fe80000100a00 */
[----:B------:R-:W-:Y:S01]  /*edb60*/  STL.64 [R1+0x128], R26 ;  /* 0x0001281a01007387 */ /* 0x000fe20000100a00 */
[----:B----4-:R-:W-:-:S05]  /*edb70*/  PRMT R55, R46, 0x5210, R9 ;  /* 0x000052102e377816 */ /* 0x010fca0000000009 */
[----:B--2---:R0:W-:Y:S01]  /*edb80*/  STSM.16.M88.4 [R3], R52 ;  /* 0x0000003403007844 */ /* 0x0041e20000000200 */
[----:B------:R-:W-:-:S03]  /*edb90*/  NOP ;  /* 0x0000000000007918 */ /* 0x000fc60000000000 */
[----:B------:R-:W1:Y:S04]  /*edba0*/  LDS.128 R24, [R3] ;  /* 0x0000000003187984 */ /* 0x000e680000000c00 */
[----:B0-----:R-:W2:Y:S04]  /*edbb0*/  LDL.LU R52, [R1+0x7d0] ;  /* 0x0007d00001347983 */ /* 0x001ea80000300800 */
[----:B-1----:R-:W-:Y:S04]  /*edbc0*/  STL.64 [R1+0x110], R24 ;  /* 0x0001101801007387 */ /* 0x002fe80000100a00 */
[----:B------:R-:W-:Y:S01]  /*edbd0*/  STL.64 [R1+0x118], R26 ;  /* 0x0001181a01007387 */ /* 0x000fe20000100a00 */
[----:B------:R-:W-:Y:S01]  /*edbe0*/  PRMT R23, R47, 0x5210, R10 ;  /* 0x000052102f177816 */ /* 0x000fe2000000000a */
[----:B------:R-:W-:-:S02]  /*edbf0*/  NOP ;  /* 0x0000000000007918 */ /* 0x000fc40000000000 */
[----:B------:R-:W2:Y:S04]  /*edc00*/  LDL.LU R53, [R1+0x7d4] ;  /* 0x0007d40001357983 */ /* 0x000ea80000300800 */
[----:B------:R-:W2:Y:S04]  /*edc10*/  LDL.LU R54, [R1+0x7d8] ;  /* 0x0007d80001367983 */ /* 0x000ea80000300800 */
[----:B------:R-:W4:Y:S04]  /*edc20*/  LDL.LU R6, [R1+0x2034] ;  /* 0x0020340001067983 */ /* 0x000f280000300800 */
[----:B------:R-:W2:Y:S04]  /*edc30*/  LDL.LU R46, [R1+0x2398] ;  /* 0x00239800012e7983 */ /* 0x000ea80000300800 */
[----:B------:R0:W-:Y:S04]  /*edc40*/  STSM.16.M88.4 [R3], R20 ;  /* 0x0000001403007844 */ /* 0x0001e80000000200 */
[----:B0-----:R-:W4:Y:S04]  /*edc50*/  LDL.LU R20, [R1+0x7f0] ;  /* 0x0007f00001147983 */ /* 0x001f280000300800 */
[----:B------:R-:W4:Y:S04]  /*edc60*/  LDL.LU R21, [R1+0x7f4] ;  /* 0x0007f40001157983 */ /* 0x000f280000300800 */
[----:B------:R-:W4:Y:S04]  /*edc70*/  LDL.LU R22, [R1+0x7f8] ;  /* 0x0007f80001167983 */ /* 0x000f280000300800 */
[----:B------:R-:W4:Y:S01]  /*edc80*/  LDL.LU R47, [R1+0x4c74] ;  /* 0x004c7400012f7983 */ /* 0x000f220000300800 */
[----:B------:R-:W-:Y:S01]  /*edc90*/  PRMT R19, R49, 0x5210, R11 ;  /* 0x0000521031137816 */ /* 0x000fe2000000000b */
[----:B------:R-:W-:-:S02]  /*edca0*/  NOP ;  /* 0x0000000000007918 */ /* 0x000fc40000000000 */
[----:B------:R-:W0:Y:S01]  /*edcb0*/  LDS.128 R8, [R3] ;  /* 0x0000000003087984 */ /* 0x000e220000000c00 */
[----:B------:R-:W-:-:S03]  /*edcc0*/  NOP ;  /* 0x0000000000007918 */ /* 0x000fc60000000000 */
[----:B------:R-:W-:Y:S01]  /*edcd0*/  STSM.16.M88.4 [R3], R16 ;  /* 0x0000001003007844 */ /* 0x000fe20000000200 */
[----:B------:R-:W-:-:S03]  /*edce0*/  NOP ;  /* 0x0000000000007918 */ /* 0x000fc60000000000 */
[----:B------:R-:W1:Y:S01]  /*edcf0*/  LDS.128 R16, [R3] ;  /* 0x0000000003107984 */ /* 0x000e620000000c00 */
[----:B------:R-:W-:-:S03]  /*edd00*/  NOP ;  /* 0x0000000000007918 */ /* 0x000fc60000000000 */
[----:B0-----:R-:W-:Y:S04]  /*edd10*/  STL.64 [R1+0x100], R8 ;  /* 0x0001000801007387 */ /* 0x001fe80000100a00 */
[----:B------:R-:W-:Y:S04]  /*edd20*/  STL.64 [R1+0x108], R10 ;  /* 0x0001080a01007387 */ /* 0x000fe80000100a00 */
[----:B---3--:R0:W-:Y:S04]  /*edd30*/  STSM.16.M88.4 [R3], R12 ;  /* 0x0000000c03007844 */ /* 0x0081e80000000200 */
[----:B-1----:R-:W-:Y:S04]  /*edd40*/  STL.64 [R1+0xf0], R16 ;  /* 0x0000f01001007387 */ /* 0x002fe80000100a00 */
[----:B------:R-:W-:Y:S01]  /*edd50*/  STL.64 [R1+0xf8], R18 ;  /* 0x0000f81201007387 */ /* 0x000fe20000100a00 */
[----:B------:R-:W-:-:S03]  /*edd60*/  NOP ;  /* 0x0000000000007918 */ /* 0x000fc60000000000 */
[----:B------:R-:W1:Y:S04]  /*edd70*/  LDS.128 R16, [R3] ;  /* 0x0000000003107984 */ /* 0x000e680000000c00 */
[----:B0-----:R-:W3:Y:S01]  /*edd80*/  LDL.LU R12, [R1+0x6a0] ;  /* 0x0006a000010c7983 */ /* 0x001ee20000300800 */
[----:B------:R-:W-:-:S04]  /*edd90*/  LOP3.LUT R8, R4, 0xffff, RZ, 0xc0, !PT ;  /* 0x0000ffff04087812 */ /* 0x000fc800078ec0ff */
[----:B------:R-:W-:Y:S01]  /*edda0*/  PRMT R59, R7, 0x4210, R8 ;  /* 0x00004210073b7816 */ /* 0x000fe20000000008 */
[----:B------:R-:W-:-:S04]  /*eddb0*/  NOP ;  /* 0x0000000000007918 */ /* 0x000fc80000000000 */
[----:B------:R-:W-:Y:S01]  /*eddc0*/  STSM.16.M88.4 [R3], R56 ;  /* 0x0000003803007844 */ /* 0x000fe20000000200 */
[----:B------:R-:W-:-:S03]  /*eddd0*/  NOP ;  /* 0x0000000000007918 */ /* 0x000fc60000000000 */
[----:B------:R-:W0:Y:S04]  /*edde0*/  LDS.128 R24, [R3] ;  /* 0x0000000003187984 */ /* 0x000e280000000c00 */
[----:B-1----:R1:W-:Y:S04]  /*eddf0*/  STL.64 [R1+0xe0], R16 ;  /* 0x0000e01001007387 */ /* 0x0023e80000100a00 */
[----:B------:R0:W-:Y:S04]  /*ede00*/  STL.64 [R1+0xe8], R18 ;  /* 0x0000e81201007387 */ /* 0x0001e80000100a00 */
[----:B------:R-:W3:Y:S04]  /*ede10*/  LDL.LU R13, [R1+0x6a4] ;  /* 0x0006a400010d7983 */ /* 0x000ee80000300800 */
[----:B------:R-:W3:Y:S04]  /*ede20*/  LDL.LU R14, [R1+0x6a8] ;  /* 0x0006a800010e7983 */ /* 0x000ee80000300800 */
[----:B-1----:R-:W3:Y:S04]  /*ede30*/  LDL.LU R16, [R1+0x30] ;  /* 0x0000300001107983 */ /* 0x002ee80000300800 */
[----:B------:R-:W3:Y:S04]  /*ede40*/  LDL.LU R17, [R1+0x34] ;  /* 0x0000340001117983 */ /* 0x000ee80000300800 */
[----:B0-----:R-:W3:Y:S04]  /*ede50*/  LDL.LU R18, [R1+0x38] ;  /* 0x0000380001127983 */ /* 0x001ee80000300800 */
[----:B------:R-:W3:Y:S01]  /*ede60*/  LDL.LU R19, [R1+0x3c] ;  /* 0x00003c0001137983 */ /* 0x000ee20000300800 */
[----:B------:R-:W-:Y:S01]  /*ede70*/  LOP3.LUT R10, R5, 0xffff, RZ, 0xc0, !PT ;  /* 0x0000ffff050a7812 */ /* 0x000fe200078ec0ff */
[----:B------:R-:W-:-:S02]  /*ede80*/  NOP ;  /* 0x0000000000007918 */ /* 0x000fc40000000000 */
[----:B------:R-:W3:Y:S04]  /*ede90*/  LDL.LU R7, [R1+0x70c] ;  /* 0x00070c0001077983 */ /* 0x000ee80000300800 */
[----:B------:R-:W-:Y:S04]  /*edea0*/  STL.64 [R1+0xd0], R24 ;  /* 0x0000d01801007387 */ /* 0x000fe80000100a00 */
[----:B------:R-:W-:Y:S04]  /*edeb0*/  STL.64 [R1+0xd8], R26 ;  /* 0x0000d81a01007387 */ /* 0x000fe80000100a00 */
[----:B------:R-:W3:Y:S01]  /*edec0*/  LDL.LU R56, [R1+0x6b0] ;  /* 0x0006b00001387983 */ /* 0x000ee20000300800 */
[----:B--2---:R-:W-:-:S05]  /*eded0*/  PRMT R55, R46, 0x4210, R10 ;  /* 0x000042102e377816 */ /* 0x004fca000000000a */
[----:B------:R-:W-:Y:S01]  /*edee0*/  STSM.16.M88.4 [R3], R52 ;  /* 0x0000003403007844 */ /* 0x000fe20000000200 */
[----:B------:R-:W-:-:S03]  /*edef0*/  NOP ;  /* 0x0000000000007918 */ /* 0x000fc60000000000 */
[----:B------:R-:W0:Y:S04]  /*edf00*/  LDS.128 R24, [R3] ;  /* 0x0000000003187984 */ /* 0x000e280000000c00 */
[----:B0-----:R-:W-:Y:S04]  /*edf10*/  STL.64 [R1+0xc0], R24 ;  /* 0x0000c01801007387 */ /* 0x001fe80000100a00 */
[----:B------:R-:W-:Y:S01]  /*edf20*/  STL.64 [R1+0xc8], R26 ;  /* 0x0000c81a01007387 */ /* 0x000fe20000100a00 */
[----:B----4-:R-:W-:Y:S01]  /*edf30*/  LOP3.LUT R9, R6, 0xffff, RZ, 0xc0, !PT ;  /* 0x0000ffff06097812 */ /* 0x010fe200078ec0ff */
[----:B------:R-:W-:-:S02]  /*edf40*/  NOP ;  /* 0x0000000000007918 */ /* 0x000fc40000000000 */
        /* <DEDUP_REMOVED lines=8> */
[----:B------:R-:W-:-:S05]  /*edfd0*/  PRMT R23, R47, 0x4210, R9 ;  /* 0x000042102f177816 */ /* 0x000fca0000000009 */
[----:B------:R0:W-:Y:S01]  /*edfe0*/  STSM.16.M88.4 [R3], R20 ;  /* 0x0000001403007844 */ /* 0x0001e20000000200 */
[----:B------:R-:W-:-:S03]  /*edff0*/  NOP ;  /* 0x0000000000007918 */ /* 0x000fc60000000000 */
[----:B------:R-:W1:Y:S01]  /*ee000*/  LDS.128 R24, [R3] ;  /* 0x0000000003187984 */ /* 0x000e620000000c00 */
[----:B------:R-:W-:-:S03]  /*ee010*/  NOP ;  /* 0x0000000000007918 */ /* 0x000fc60000000000 */
[----:B0-----:R-:W2:Y:S04]  /*ee020*/  LDL.LU R20, [R1+0x850] ;  /* 0x0008500001147983 */ /* 0x001ea80000300800 */
[----:B------:R-:W2:Y:S04]  /*ee030*/  LDL.LU R21, [R1+0x854] ;  /* 0x0008540001157983 */ /* 0x000ea80000300800 */
[----:B------:R-:W2:Y:S04]  /*ee040*/  LDL.LU R22, [R1+0x858] ;  /* 0x0008580001167983 */ /* 0x000ea80000300800 */
[----:B------:R-:W2:Y:S04]  /*ee050*/  LDL.LU R47, [R1+0x23a0] ;  /* 0x0023a000012f7983 */ /* 0x000ea80000300800 */
[----:B-1----:R-:W-:Y:S04]  /*ee060*/  STL.64 [R1+0xb0], R24 ;  /* 0x0000b01801007387 */ /* 0x002fe80000100a00 */
[----:B------:R-:W-:Y:S04]  /*ee070*/  STL.64 [R1+0xb8], R26 ;  /* 0x0000b81a01007387 */ /* 0x000fe80000100a00 */
[----:B---3--:R-:W-:Y:S01]  /*ee080*/  STSM.16.M88.4 [R3], R16 ;  /* 0x0000001003007844 */ /* 0x008fe20000000200 */
[----:B------:R-:W-:-:S03]  /*ee090*/  NOP ;  /* 0x0000000000007918 */ /* 0x000fc60000000000 */
[----:B------:R-:W0:Y:S01]  /*ee0a0*/  LDS.128 R16, [R3] ;  /* 0x0000000003107984 */ /* 0x000e220000000c00 */
[----:B------:R-:W-:Y:S01]  /*ee0b0*/  PRMT R15, R7, 0x5210, R8 ;  /* 0x00005210070f7816 */ /* 0x000fe20000000008 */
[----:B------:R-:W-:-:S04]  /*ee0c0*/  NOP ;  /* 0x0000000000007918 */ /* 0x000fc80000000000 */
[----:B------:R1:W-:Y:S04]  /*ee0d0*/  STSM.16.M88.4 [R3], R12 ;  /* 0x0000000c03007844 */ /* 0x0003e80000000200 */
[----:B0-----:R-:W-:Y:S04]  /*ee0e0*/  STL.64 [R1+0xa0], R16 ;  /* 0x0000a01001007387 */ /* 0x001fe80000100a00 */
[----:B------:R-:W-:Y:S01]  /*ee0f0*/  STL.64 [R1+0xa8], R18 ;  /* 0x0000a81201007387 */ /* 0x000fe20000100a00 */
[----:B------:R-:W-:-:S03]  /*ee100*/  NOP ;  /* 0x0000000000007918 */ /* 0x000fc60000000000 */
[----:B------:R-:W3:Y:S04]  /*ee110*/  LDL.LU R28, [R1+0x860] ;  /* 0x00086000011c7983 */ /* 0x000ee80000300800 */
[----:B------:R-:W3:Y:S04]  /*ee120*/  LDL.LU R29, [R1+0x864] ;  /* 0x00086400011d7983 */ /* 0x000ee80000300800 */
[----:B------:R-:W3:Y:S04]  /*ee130*/  LDL.LU R30, [R1+0x868] ;  /* 0x00086800011e7983 */ /* 0x000ee80000300800 */
[----:B------:R-:W3:Y:S04]  /*ee140*/  LDL.LU R5, [R1+0x54dc] ;  /* 0x0054dc0001057983 */ /* 0x000ee80000300800 */
[----:B-1----:R-:W3:Y:S04]  /*ee150*/  LDL.LU R12, [R1+0x710] ;  /* 0x00071000010c7983 */ /* 0x002ee80000300800 */
[----:B------:R-:W3:Y:S04]  /*ee160*/  LDL.LU R13, [R1+0x714] ;  /* 0x00071400010d7983 */ /* 0x000ee80000300800 */
[----:B------:R-:W3:Y:S04]  /*ee170*/  LDL.LU R14, [R1+0x718] ;  /* 0x00071800010e7983 */ /* 0x000ee80000300800 */
[----:B------:R-:W3:Y:S04]  /*ee180*/  LDL.LU R15, [R1+0x71c] ;  /* 0x00071c00010f7983 */ /* 0x000ee80000300800 */
[----:B------:R-:W3:Y:S04]  /*ee190*/  LDL.LU R6, [R1+0x5294] ;  /* 0x0052940001067983 */ /* 0x000ee80000300800 */
[----:B------:R-:W3:Y:S04]  /*ee1a0*/  LDL.LU R7, [R1+0x1dbc] ;  /* 0x001dbc0001077983 */ /* 0x000ee80000300800 */
[----:B------:R-:W0:Y:S04]  /*ee1b0*/  LDS.128 R16, [R3] ;  /* 0x0000000003107984 */ /* 0x000e280000000c00 */
[----:B0-----:R-:W-:Y:S04]  /*ee1c0*/  STL.64 [R1+0x90], R16 ;  /* 0x0000901001007387 */ /* 0x001fe80000100a00 */
[----:B------:R-:W-:Y:S01]  /*ee1d0*/  STL.64 [R1+0x98], R18 ;  /* 0x0000981201007387 */ /* 0x000fe20000100a00 */
[----:B------:R-:W-:Y:S01]  /*ee1e0*/  NOP ;  /* 0x0000000000007918 */ /* 0x000fe20000000000 */
[----:B----4-:R-:W-:-:S05]  /*ee1f0*/  PRMT R59, R49, 0x5210, R10 ;  /* 0x00005210313b7816 */ /* 0x010fca000000000a */
[----:B--2---:R-:W-:Y:S01]  /*ee200*/  STSM.16.M88.4 [R3], R56 ;  /* 0x0000003803007844 */ /* 0x004fe20000000200 */
[----:B------:R-:W-:-:S03]  /*ee210*/  NOP ;  /* 0x0000000000007918 */ /* 0x000fc60000000000 */
[----:B------:R-:W0:Y:S01]  /*ee220*/  LDS.128 R16, [R3] ;  /* 0x0000000003107984 */ /* 0x000e220000000c00 */
[----:B------:R-:W-:Y:S01]  /*ee230*/  PRMT R55, R4, 0x5210, R9 ;  /* 0x0000521004377816 */ /* 0x000fe20000000009 */
[----:B------:R-:W-:Y:S01]  /*ee240*/  NOP ;  /* 0x0000000000007918 */ /* 0x000fe20000000000 */
[----:B------:R-:W-:-:S03]  /*ee250*/  LOP3.LUT R8, R46, 0xffff, RZ, 0xc0, !PT ;  /* 0x0000ffff2e087812 */ /* 0x000fc600078ec0ff */
[----:B------:R1:W-:Y:S04]  /*ee260*/  STSM.16.M88.4 [R3], R52 ;  /* 0x0000003403007844 */ /* 0x0003e80000000200 */
[----:B0-----:R-:W-:Y:S04]  /*ee270*/  STL.64 [R1+0x80], R16 ;  /* 0x0000801001007387 */ /* 0x001fe80000100a00 */
[----:B------:R-:W-:Y:S01]  /*ee280*/  STL.64 [R1+0x88], R18 ;  /* 0x0000881201007387 */ /* 0x000fe20000100a00 */
[----:B------:R-:W-:-:S03]  /*ee290*/  NOP ;  /* 0x0000000000007918 */ /* 0x000fc60000000000 */
[----:B------:R-:W2:Y:S04]  /*ee2a0*/  LDL.LU R56, [R1+0x870] ;  /* 0x0008700001387983 */ /* 0x000ea80000300800 */
[----:B------:R-:W2:Y:S04]  /*ee2b0*/  LDL.LU R57, [R1+0x874] ;  /* 0x0008740001397983 */ /* 0x000ea80000300800 */
[----:B------:R-:W2:Y:S04]  /*ee2c0*/  LDL.LU R58, [R1+0x878] ;  /* 0x00087800013a7983 */ /* 0x000ea80000300800 */
[----:B------:R-:W4:Y:S04]  /*ee2d0*/  LDL.LU R46, [R1+0x23ac] ;  /* 0x0023ac00012e7983 */ /* 0x000f280000300800 */
[----:B------:R-:W0:Y:S04]  /*ee2e0*/  LDS.128 R16, [R3] ;  /* 0x0000000003107984 */ /* 0x000e280000000c00 */
[----:B-1----:R-:W2:Y:S01]  /*ee2f0*/  LDL.LU R52, [R1+0x6e0] ;  /* 0x0006e00001347983 */ /* 0x002ea20000300800 */
[----:B------:R-:W-:Y:S01]  /*ee300*/  PRMT R23, R47, 0x4210, R8 ;  /* 0x000042102f177816 */ /* 0x000fe20000000008 */
[----:B------:R-:W-:-:S02]  /*ee310*/  NOP ;  /* 0x0000000000007918 */ /* 0x000fc40000000000 */
[----:B0-----:R-:W-:Y:S04]  /*ee320*/  STL.64 [R1+0x70], R16 ;  /* 0x0000701001007387 */ /* 0x001fe80000100a00 */
[----:B------:R-:W-:Y:S04]  /*ee330*/  STL.64 [R1+0x78], R18 ;  /* 0x0000781201007387 */ /* 0x000fe80000100a00 */
[----:B------:R-:W2:Y:S04]  /*ee340*/  LDL.LU R53, [R1+0x6e4] ;  /* 0x0006e40001357983 */ /* 0x000ea80000300800 */
[----:B------:R-:W2:Y:S04]  /*ee350*/  LDL.LU R54, [R1+0x6e8] ;  /* 0x0006e80001367983 */ /* 0x000ea80000300800 */
[----:B------:R-:W2:Y:S04]  /*ee360*/  LDL.LU R47, [R1+0x89c] ;  /* 0x00089c00012f7983 */ /* 0x000ea80000300800 */
[----:B------:R-:W-:Y:S01]  /*ee370*/  STSM.16.M88.4 [R3], R20 ;  /* 0x0000001403007844 */ /* 0x000fe20000000200 */
[----:B------:R-:W-:-:S03]  /*ee380*/  NOP ;  /* 0x0000000000007918 */ /* 0x000fc60000000000 */
[----:B------:R-:W0:Y:S01]  /*ee390*/  LDS.128 R16, [R3] ;  /* 0x0000000003107984 */ /* 0x000e220000000c00 */
[----:B------:R-:W-:Y:S01]  /*ee3a0*/  NOP ;  /* 0x0000000000007918 */ /* 0x000fe20000000000 */
[----:B---3--:R-:W-:Y:S02]  /*ee3b0*/  LOP3.LUT R9, R5, 0xffff, RZ, 0xc0, !PT ;  /* 0x0000ffff05097812 */ /* 0x008fe400078ec0ff */
[----:B------:R-:W-:Y:S01]  /*ee3c0*/  STSM.16.M88.4 [R3], R12 ;  /* 0x0000000c03007844 */ /* 0x000fe20000000200 */
[----:B------:R-:W-:Y:S02]  /*ee3d0*/  LOP3.LUT R10, R6, 0xffff, RZ, 0xc0, !PT ;  /* 0x0000ffff060a7812 */ /* 0x000fe400078ec0ff */
[----:B------:R-:W-:Y:S01]  /*ee3e0*/  PRMT R31, R7, 0x4210, R9 ;  /* 0x00004210071f7816 */ /* 0x000fe20000000009 */
[----:B------:R-:W-:Y:S01]  /*ee3f0*/  NOP ;  /* 0x0000000000007918 */ /* 0x000fe20000000000 */
[----:B------:R-:W1:Y:S01]  /*ee400*/  LDS.128 R4, [R3] ;  /* 0x0000000003047984 */ /* 0x000e620000000c00 */
[----:B------:R-:W-:-:S03]  /*ee410*/  NOP ;  /* 0x0000000000007918 */ /* 0x000fc60000000000 */
[----:B0-----:R0:W-:Y:S04]  /*ee420*/  STL.64 [R1+0x60], R16 ;  /* 0x0000601001007387 */ /* 0x0011e80000100a00 */
[----:B------:R3:W-:Y:S04]  /*ee430*/  STL.64 [R1+0x68], R18 ;  /* 0x0000681201007387 */ /* 0x0007e80000100a00 */
[----:B------:R-:W2:Y:S04]  /*ee440*/  LDL.LU R20, [R1+0x6f0] ;  /* 0x0006f00001147983 */ /* 0x000ea80000300800 */
[----:B------:R-:W-:Y:S01]  /*ee450*/  STSM.16.M88.4 [R3], R28 ;  /* 0x0000001c03007844 */ /* 0x000fe20000000200 */
[----:B------:R-:W-:-:S03]  /*ee460*/  NOP ;  /* 0x0000000000007918 */ /* 0x000fc60000000000 */
[----:B------:R-:W3:Y:S04]  /*ee470*/  LDS.128 R24, [R3] ;  /* 0x0000000003187984 */ /* 0x000ee80000000c00 */
[----:B-1----:R-:W-:Y:S04]  /*ee480*/  STL.64 [R1+0x50], R4 ;  /* 0x0000500401007387 */ /* 0x002fe80000100a00 */
[----:B------:R1:W-:Y:S04]  /*ee490*/  STL.64 [R1+0x58], R6 ;  /* 0x0000580601007387 */ /* 0x0003e80000100a00 */
[----:B------:R-:W2:Y:S04]  /*ee4a0*/  LDL.LU R21, [R1+0x6f4] ;  /* 0x0006f40001157983 */ /* 0x000ea80000300800 */
[----:B------:R-:W2:Y:S04]  /*ee4b0*/  LDL.LU R22, [R1+0x6f8] ;  /* 0x0006f80001167983 */ /* 0x000ea80000300800 */
[----:B0-----:R-:W2:Y:S04]  /*ee4c0*/  LDL.LU R16, [R1+0x670] ;  /* 0x0006700001107983 */ /* 0x001ea80000300800 */
[----:B------:R-:W2:Y:S04]  /*ee4d0*/  LDL.LU R17, [R1+0x674] ;  /* 0x0006740001117983 */ /* 0x000ea80000300800 */
[----:B---3--:R-:W3:Y:S04]  /*ee4e0*/  LDL.LU R18, [R1+0x678] ;  /* 0x0006780001127983 */ /* 0x008ee80000300800 */
[----:B------:R-:W3:Y:S01]  /*ee4f0*/  LDL.LU R19, [R1+0x67c] ;  /* 0x00067c0001137983 */ /* 0x000ee20000300800 */
[----:B------:R-:W-:-:S03]  /*ee500*/  NOP ;  /* 0x0000000000007918 */ /* 0x000fc60000000000 */
[----:B-1----:R-:W3:Y:S04]  /*ee510*/  LDL.LU R6, [R1+0x76c] ;  /* 0x00076c0001067983 */ /* 0x002ee80000300800 */
[----:B------:R-:W3:Y:S04]  /*ee520*/  LDL.LU R12, [R1+0x700] ;  /* 0x00070000010c7983 */ /* 0x000ee80000300800 */
[----:B------:R-:W3:Y:S04]  /*ee530*/  LDL.LU R13, [R1+0x704] ;  /* 0x00070400010d7983 */ /* 0x000ee80000300800 */
[----:B------:R-:W3:Y:S04]  /*ee540*/  LDL.LU R14, [R1+0x708] ;  /* 0x00070800010e7983 */ /* 0x000ee80000300800 */
[----:B------:R-:W3:Y:S04]  /*ee550*/  LDL.LU R7, [R1+0x79c] ;  /* 0x00079c0001077983 */ /* 0x000ee80000300800 */
[----:B------:R-:W-:Y:S04]  /*ee560*/  STL.64 [R1+0x40], R24 ;  /* 0x0000401801007387 */ /* 0x000fe80000100a00 */
[----:B------:R-:W-:Y:S01]  /*ee570*/  STL.64 [R1+0x48], R26 ;  /* 0x0000481a01007387 */ /* 0x000fe20000100a00 */
[----:B----4-:R-:W-:-:S03]  /*ee580*/  PRMT R59, R46, 0x4210, R10 ;  /* 0x000042102e3b7816 */ /* 0x010fc6000000000a */
[----:B------:R-:W4:Y:S04]  /*ee590*/  LDL.LU R46, [R1+0x55a4] ;  /* 0x0055a400012e7983 */ /* 0x000f280000300800 */
[----:B--2---:R-:W-:Y:S01]  /*ee5a0*/  STSM.16.M88.4 [R3], R56 ;  /* 0x0000003803007844 */ /* 0x004fe20000000200 */
[----:B------:R-:W-:-:S03]  /*ee5b0*/  NOP ;  /* 0x0000000000007918 */ /* 0x000fc60000000000 */
[----:B------:R-:W0:Y:S04]  /*ee5c0*/  LDS.128 R24, [R3] ;  /* 0x0000000003187984 */ /* 0x000e280000000c00 */
[----:B0-----:R-:W-:Y:S04]  /*ee5d0*/  STL.64 [R1+0x30], R24 ;  /* 0x0000301801007387 */ /* 0x001fe80000100a00 */
[----:B------:R-:W-:Y:S01]  /*ee5e0*/  STL.64 [R1+0x38], R26 ;  /* 0x0000381a01007387 */ /* 0x000fe20000100a00 */
[----:B------:R-:W-:Y:S01]  /*ee5f0*/  NOP ;  /* 0x0000000000007918 */ /* 0x000fe20000000000 */
[----:B------:R-:W-:-:S02]  /*ee600*/  PRMT R55, R47, 0x5210, R8 ;  /* 0x000052102f377816 */ /* 0x000fc40000000008 */
[----:B------:R-:W2:Y:S04]  /*ee610*/  LDL.LU R56, [R1+0x890] ;  /* 0x0008900001387983 */ /* 0x000ea80000300800 */
[----:B------:R-:W2:Y:S04]  /*ee620*/  LDL.LU R57, [R1+0x894] ;  /* 0x0008940001397983 */ /* 0x000ea80000300800 */
[----:B------:R0:W-:Y:S01]  /*ee630*/  STSM.16.M88.4 [R3], R52 ;  /* 0x0000003403007844 */ /* 0x0001e20000000200 */
[----:B------:R-:W-:-:S03]  /*ee640*/  NOP ;  /* 0x0000000000007918 */ /* 0x000fc60000000000 */
[----:B------:R-:W2:Y:S04]  /*ee650*/  LDL.LU R58, [R1+0x898] ;  /* 0x00089800013a7983 */ /* 0x000ea80000300800 */
[----:B------:R-:W1:Y:S01]  /*ee660*/  LDS.128 R24, [R3] ;  /* 0x0000000003187984 */ /* 0x000e620000000c00 */
[----:B------:R-:W-:-:S03]  /*ee670*/  NOP ;  /* 0x0000000000007918 */ /* 0x000fc60000000000 */
[----:B0-----:R-:W2:Y:S04]  /*ee680*/  LDL.LU R52, [R1+0x780] ;  /* 0x0007800001347983 */ /* 0x001ea80000300800 */
[----:B------:R-:W2:Y:S04]  /*ee690*/  LDL.LU R53, [R1+0x784] ;  /* 0x0007840001357983 */ /* 0x000ea80000300800 */
[----:B------:R-:W2:Y:S04]  /*ee6a0*/  LDL.LU R54, [R1+0x788] ;  /* 0x0007880001367983 */ /* 0x000ea80000300800 */
[----:B------:R-:W2:Y:S04]  /*ee6b0*/  LDL.LU R55, [R1+0x78c] ;  /* 0x00078c0001377983 */ /* 0x000ea80000300800 */
[----:B------:R-:W2:Y:S04]  /*ee6c0*/  LDL.LU R48, [R1+0x54e8] ;  /* 0x0054e80001307983 */ /* 0x000ea80000300800 */
[----:B------:R-:W2:Y:S04]  /*ee6d0*/  LDL.LU R47, [R1+0x1dc8] ;  /* 0x001dc800012f7983 */ /* 0x000ea80000300800 */
[----:B-1----:R-:W-:Y:S04]  /*ee6e0*/  STL.64 [R1+0x20], R24 ;  /* 0x0000201801007387 */ /* 0x002fe80000100a00 */
[----:B------:R-:W-:Y:S04]  /*ee6f0*/  STL.64 [R1+0x28], R26 ;  /* 0x0000281a01007387 */ /* 0x000fe80000100a00 */
[----:B---3--:R-:W-:Y:S01]  /*ee700*/  STSM.16.M88.4 [R3], R16 ;  /* 0x0000001003007844 */ /* 0x008fe20000000200 */
[----:B------:R-:W-:Y:S01]  /*ee710*/  NOP ;  /* 0x0000000000007918 */ /* 0x000fe20000000000 */
[----:B------:R-:W-:-:S02]  /*ee720*/  PRMT R23, R6, 0x5210, R9 ;  /* 0x0000521006177816 */ /* 0x000fc40000000009 */
[----:B------:R-:W0:Y:S01]  /*ee730*/  LDS.128 R16, [R3] ;  /* 0x0000000003107984 */ /* 0x000e220000000c00 */
[----:B------:R-:W-:-:S03]  /*ee740*/  NOP ;  /* 0x0000000000007918 */ /* 0x000fc60000000000 */
[----:B------:R-:W-:Y:S01]  /*ee750*/  STSM.16.M88.4 [R3], R20 ;  /* 0x0000001403007844 */ /* 0x000fe20000000200 */
[----:B------:R-:W-:Y:S01]  /*ee760*/  PRMT R15, R7, 0x5210, R10 ;  /* 0x00005210070f7816 */ /* 0x000fe2000000000a */
[----:B------:R-:W-:Y:S02]  /*ee770*/  NOP ;  /* 0x0000000000007918 */ /* 0x000fe40000000000 */
[----:B------:R-:W1:Y:S01]  /*ee780*/  LDS.128 R8, [R3] ;  /* 0x0000000003087984 */ /* 0x000e620000000c00 */
[----:B------:R-:W-:-:S03]  /*ee790*/  NOP ;  /* 0x0000000000007918 */ /* 0x000fc60000000000 */
[----:B0-----:R-:W-:Y:S04]  /*ee7a0*/  STL.64 [R1+0x10], R16 ;  /* 0x0000101001007387 */ /* 0x001fe80000100a00 */
[----:B------:R-:W-:Y:S04]  /*ee7b0*/  STL.64 [R1+0x18], R18 ;  /* 0x0000181201007387 */ /* 0x000fe80000100a00 */
[----:B------:R-:W3:Y:S04]  /*ee7c0*/  LDL.LU R4, [R1+0x8a0] ;  /* 0x0008a00001047983 */ /* 0x000ee80000300800 */
[----:B-1----:R4:W-:Y:S04]  /*ee7d0*/  STL.64 [R1], R8 ;  /* 0x0000000801007387 */ /* 0x0029e80000100a00 */
[----:B------:R-:W-:Y:S04]  /*ee7e0*/  STL.64 [R1+0x8], R10 ;  /* 0x0000080a01007387 */ /* 0x000fe80000100a00 */
[----:B------:R-:W3:Y:S04]  /*ee7f0*/  LDL.LU R5, [R1+0x8a4] ;  /* 0x0008a40001057983 */ /* 0x000ee80000300800 */
[----:B------:R-:W3:Y:S04]  /*ee800*/  LDL.LU R6, [R1+0x8a8] ;  /* 0x0008a80001067983 */ /* 0x000ee80000300800 */
[----:B------:R-:W3:Y:S01]  /*ee810*/  LDL.LU R49, [R1+0x52b8] ;  /* 0x0052b80001317983 */ /* 0x000ee20000300800 */
[----:B----4-:R-:W-:-:S03]  /*ee820*/  LOP3.LUT R8, R46, 0xffff, RZ, 0xc0, !PT ;  /* 0x0000ffff2e087812 */ /* 0x010fc600078ec0ff */
[----:B------:R-:W4:Y:S04]  /*ee830*/  LDL.LU R7, [R1+0x23b4] ;  /* 0x0023b40001077983 */ /* 0x000f280000300800 */
[----:B------:R-:W4:Y:S04]  /*ee840*/  LDL.LU R20, [R1+0x8b0] ;  /* 0x0008b00001147983 */ /* 0x000f280000300800 */
[----:B------:R-:W4:Y:S04]  /*ee850*/  LDL.LU R21, [R1+0x8b4] ;  /* 0x0008b40001157983 */ /* 0x000f280000300800 */
[----:B------:R-:W4:Y:S04]  /*ee860*/  LDL.LU R22, [R1+0x8b8] ;  /* 0x0008b80001167983 */ /* 0x000f280000300800 */
[----:B------:R-:W4:Y:S04]  /*ee870*/  LDL.LU R46, [R1+0x4c9c] ;  /* 0x004c9c00012e7983 */ /* 0x000f280000300800 */
[----:B------:R-:W-:Y:S01]  /*ee880*/  STSM.16.M88.4 [R3], R12 ;  /* 0x0000000c03007844 */ /* 0x000fe20000000200 */
[----:B------:R-:W-:-:S03]  /*ee890*/  NOP ;  /* 0x0000000000007918 */ /* 0x000fc60000000000 */
[----:B------:R-:W0:Y:S01]  /*ee8a0*/  LDS.128 R40, [R3] ;  /* 0x0000000003287984 */ /* 0x000e220000000c00 */
[----:B------:R-:W-:-:S03]  /*ee8b0*/  NOP ;  /* 0x0000000000007918 */ /* 0x000fc60000000000 */
[----:B0-----:R-:W-:Y:S04]  /*ee8c0*/  STL.64 [R1+0x5670], R40 ;  /* 0x0056702801007387 */ /* 0x001fe80000100a00 */
[----:B------:R-:W-:Y:S04]  /*ee8d0*/  STL.64 [R1+0x5658], R42 ;  /* 0x0056582a01007387 */ /* 0x000fe80000100a00 */
[----:B------:R-:W4:Y:S04]  /*ee8e0*/  LDL.LU R12, [R1+0x720] ;  /* 0x00072000010c7983 */ /* 0x000f280000300800 */
[----:B------:R-:W4:Y:S04]  /*ee8f0*/  LDL.LU R13, [R1+0x724] ;  /* 0x00072400010d7983 */ /* 0x000f280000300800 */
[----:B------:R-:W4:Y:S04]  /*ee900*/  LDL.LU R14, [R1+0x728] ;  /* 0x00072800010e7983 */ /* 0x000f280000300800 */
[----:B--2---:R0:W-:Y:S01]  /*ee910*/  STSM.16.M88.4 [R3], R52 ;  /* 0x0000003403007844 */ /* 0x0041e20000000200 */
[----:B------:R-:W-:-:S03]  /*ee920*/  NOP ;  /* 0x0000000000007918 */ /* 0x000fc60000000000 */
[----:B------:R-:W1:Y:S04]  /*ee930*/  LDS.128 R36, [R3] ;  /* 0x0000000003247984 */ /* 0x000e680000000c00 */
[----:B0-----:R-:W2:Y:S04]  /*ee940*/  LDL.LU R52, [R1+0x680] ;  /* 0x0006800001347983 */ /* 0x001ea80000300800 */
[----:B------:R-:W2:Y:S04]  /*ee950*/  LDL.LU R53, [R1+0x684] ;  /* 0x0006840001357983 */ /* 0x000ea80000300800 */
[----:B------:R-:W2:Y:S04]  /*ee960*/  LDL.LU R54, [R1+0x688] ;  /* 0x0006880001367983 */ /* 0x000ea80000300800 */
[----:B------:R-:W2:Y:S01]  /*ee970*/  LDL.LU R55, [R1+0x68c] ;  /* 0x00068c0001377983 */ /* 0x000ea20000300800 */
[----:B------:R-:W-:Y:S01]  /*ee980*/  PRMT R59, R47, 0x4210, R8 ;  /* 0x000042102f3b7816 */ /* 0x000fe20000000008 */
[----:B------:R-:W-:-:S02]  /*ee990*/  NOP ;  /* 0x0000000000007918 */ /* 0x000fc40000000000 */
[----:B------:R-:W2:Y:S04]  /*ee9a0*/  LDL.LU R47, [R1+0x7ac] ;  /* 0x0007ac00012f7983 */ /* 0x000ea80000300800 */
[----:B------:R-:W-:Y:S01]  /*ee9b0*/  STSM.16.M88.4 [R3], R56 ;  /* 0x0000003803007844 */ /* 0x000fe20000000200 */
[----:B------:R-:W-:-:S03]  /*ee9c0*/  NOP ;  /* 0x0000000000007918 */ /* 0x000fc60000000000 */
[----:B------:R-:W0:Y:S01]  /*ee9d0*/  LDS.128 R32, [R3] ;  /* 0x0000000003207984 */ /* 0x000e220000000c00 */
[----:B------:R-:W-:-:S03]  /*ee9e0*/  LOP3.LUT R10, R48, 0xffff, RZ, 0xc0, !PT ;  /* 0x0000ffff300a7812 */ /* 0x000fc600078ec0ff */
[----:B-1----:R-:W-:Y:S04]  /*ee9f0*/  STL.64 [R1+0x5648], R36 ;  /* 0x0056482401007387 */ /* 0x002fe80000100a00 */
[----:B------:R-:W-:Y:S04]  /*eea00*/  STL.64 [R1+0x5638], R38 ;  /* 0x0056382601007387 */ /* 0x000fe80000100a00 */
[----:B0-----:R-:W-:Y:S04]  /*eea10*/  STL.64 [R1+0x5650], R32 ;  /* 0x0056502001007387 */ /* 0x001fe80000100a00 */
[----:B------:R-:W-:Y:S04]  /*eea20*/  STL.64 [R1+0x5640], R34 ;  /* 0x0056402201007387 */ /* 0x000fe80000100a00 */
[----:B------:R-:W2:Y:S04]  /*eea30*/  LDL.LU R56, [R1+0x730] ;  /* 0x0007300001387983 */ /* 0x000ea80000300800 */
[----:B------:R-:W2:Y:S04]  /*eea40*/  LDL.LU R57, [R1+0x734] ;  /* 0x0007340001397983 */ /* 0x000ea80000300800 */
[----:B------:R-:W2:Y:S01]  /*eea50*/  LDL.LU R58, [R1+0x738] ;  /* 0x00073800013a7983 */ /* 0x000ea20000300800 */
[----:B---3--:R-:W-:-:S02]  /*eea60*/  LOP3.LUT R9, R49, 0xffff, RZ, 0xc0, !PT ;  /* 0x0000ffff31097812 */ /* 0x008fc400078ec0ff */
[----:B----4-:R-:W-:Y:S01]  /*eea70*/  PRMT R7, R7, 0x4210, R10 ;  /* 0x0000421007077816 */ /* 0x010fe2000000000a */
[----:B------:R-:W-:-:S04]  /*eea80*/  NOP ;  /* 0x0000000000007918 */ /* 0x000fc80000000000 */
[----:B------:R0:W-:Y:S01]  /*eea90*/  STSM.16.M88.4 [R3], R4 ;  /* 0x0000000403007844 */ /* 0x0001e20000000200 */
[----:B------:R-:W-:-:S03]  /*eeaa0*/  NOP ;  /* 0x0000000000007918 */ /* 0x000fc60000000000 */
[----:B------:R-:W1:Y:S01]  /*eeab0*/  LDS.128 R28, [R3] ;  /* 0x00000000031c7984 */ /* 0x000e620000000c00 */
[----:B------:R-:W-:Y:S01]  /*eeac0*/  PRMT R23, R46, 0x4210, R9 ;  /* 0x000042102e177816 */ /* 0x000fe20000000009 */
[----:B------:R-:W-:-:S04]  /*eead0*/  NOP ;  /* 0x0000000000007918 */ /* 0x000fc80000000000 */
[----:B------:R-:W-:Y:S01]  /*eeae0*/  STSM.16.M88.4 [R3], R20 ;  /* 0x0000001403007844 */ /* 0x000fe20000000200 */
[----:B------:R-:W-:-:S03]  /*eeaf0*/  NOP ;  /* 0x0000000000007918 */ /* 0x000fc60000000000 */
[----:B0-----:R-:W3:Y:S04]  /*eeb00*/  LDL.LU R5, [R1+0x7bc] ;  /* 0x0007bc0001057983 */ /* 0x001ee80000300800 */
[----:B------:R-:W0:Y:S01]  /*eeb10*/  LDS.128 R24, [R3] ;  /* 0x0000000003187984 */ /* 0x000e220000000c00 */
[----:B------:R-:W-:-:S03]  /*eeb20*/  NOP ;  /* 0x0000000000007918 */ /* 0x000fc60000000000 */
[----:B------:R-:W4:Y:S04]  /*eeb30*/  LDL.LU R32, [R1+0x760] ;  /* 0x0007600001207983 */ /* 0x000f280000300800 */
[----:B------:R-:W4:Y:S04]  /*eeb40*/  LDL.LU R33, [R1+0x764] ;  /* 0x0007640001217983 */ /* 0x000f280000300800 */
[----:B------:R-:W4:Y:S04]  /*eeb50*/  LDL.LU R34, [R1+0x768] ;  /* 0x0007680001227983 */ /* 0x000f280000300800 */
[----:B------:R-:W4:Y:S04]  /*eeb60*/  LDL.LU R6, [R1+0x81c] ;  /* 0x00081c0001067983 */ /* 0x000f280000300800 */
[----:B-1----:R-:W-:Y:S04]  /*eeb70*/  STL.64 [R1+0x5668], R28 ;  /* 0x0056681c01007387 */ /* 0x002fe80000100a00 */
[----:B------:R-:W-:Y:S04]  /*eeb80*/  STL.64 [R1+0x5660], R30 ;  /* 0x0056601e01007387 */ /* 0x000fe80000100a00 */
[----:B0-----:R-:W-:Y:S04]  /*eeb90*/  STL.64 [R1+0x5680], R24 ;  /* 0x0056801801007387 */ /* 0x001fe80000100a00 */
[----:B------:R-:W-:Y:S04]  /*eeba0*/  STL.64 [R1+0x5678], R26 ;  /* 0x0056781a01007387 */ /* 0x000fe80000100a00 */
[----:B------:R-:W4:Y:S04]  /*eebb0*/  LDL.LU R36, [R1+0x8d0] ;  /* 0x0008d00001247983 */ /* 0x000f280000300800 */
        /* <DEDUP_REMOVED lines=13> */
[----:B------:R-:W2:Y:S04]  /*eec90*/  LDL.LU R47, [R1+0x1dcc] ;  /* 0x001dcc00012f7983 */ /* 0x000ea80000300800 */
[----:B------:R-:W-:Y:S01]  /*eeca0*/  STSM.16.M88.4 [R3], R12 ;  /* 0x0000000c03007844 */ /* 0x000fe20000000200 */
[----:B------:R-:W-:-:S03]  /*eecb0*/  NOP ;  /* 0x0000000000007918 */ /* 0x000fc60000000000 */
[----:B------:R-:W0:Y:S04]  /*eecc0*/  LDS.128 R16, [R3] ;  /* 0x0000000003107984 */ /* 0x000e280000000c00 */
[----:B-1----:R-:W-:Y:S04]  /*eecd0*/  STL.64 [R1+0x5688], R22 ;  /* 0x0056881601007387 */ /* 0x002fe80000100a00 */
[----:B0-----:R-:W-:Y:S04]  /*eece0*/  STL.64 [R1+0x5778], R18 ;  /* 0x0057781201007387 */ /* 0x001fe80000100a00 */
[----:B------:R-:W-:Y:S01]  /*eecf0*/  STL.64 [R1+0x5770], R16 ;  /* 0x0057701001007387 */ /* 0x000fe20000100a00 */
[----:B---3--:R-:W-:Y:S01]  /*eed00*/  PRMT R59, R5, 0x5210, R10 ;  /* 0x00005210053b7816 */ /* 0x008fe2000000000a */
[----:B------:R-:W-:-:S04]  /*eed10*/  NOP ;  /* 0x0000000000007918 */ /* 0x000fc80000000000 */
[----:B------:R0:W-:Y:S01]  /*eed20*/  STSM.16.M88.4 [R3], R56 ;  /* 0x0000003803007844 */ /* 0x0001e20000000200 */
[----:B------:R-:W-:-:S03]  /*eed30*/  NOP ;  /* 0x0000000000007918 */ /* 0x000fc60000000000 */
[----:B------:R-:W-:Y:S04]  /*eed40*/  LDS.128 R12, [R3] ;  /* 0x00000000030c7984 */ /* 0x000fe80000000c00 */
[----:B0-----:R-:W3:Y:S04]  /*eed50*/  LDL.LU R56, [R1+0x8e0] ;  /* 0x0008e00001387983 */ /* 0x001ee80000300800 */
[----:B------:R-:W3:Y:S04]  /*eed60*/  LDL.LU R57, [R1+0x8e4] ;  /* 0x0008e40001397983 */ /* 0x000ee80000300800 */
[----:B------:R-:W3:Y:S04]  /*eed70*/  LDL.LU R58, [R1+0x8e8] ;  /* 0x0008e800013a7983 */ /* 0x000ee80000300800 */
[----:B------:R-:W3:Y:S04]  /*eed80*/  LDL.LU R4, [R1+0x52e0] ;  /* 0x0052e00001047983 */ /* 0x000ee80000300800 */
[----:B------:R-:W3:Y:S01]  /*eed90*/  LDL.LU R5, [R1+0x23bc] ;  /* 0x0023bc0001057983 */ /* 0x000ee20000300800 */
[----:B----4-:R-:W-:Y:S01]  /*eeda0*/  PRMT R35, R6, 0x5210, R9 ;  /* 0x0000521006237816 */ /* 0x010fe20000000009 */
[----:B------:R-:W-:-:S04]  /*eedb0*/  NOP ;  /* 0x0000000000007918 */ /* 0x000fc80000000000 */
[----:B------:R-:W-:Y:S01]  /*eedc0*/  STSM.16.M88.4 [R3], R32 ;  /* 0x0000002003007844 */ /* 0x000fe20000000200 */
[----:B------:R-:W-:-:S03]  /*eedd0*/  NOP ;  /* 0x0000000000007918 */ /* 0x000fc60000000000 */
[----:B------:R-:W-:Y:S01]  /*eede0*/  LDS.128 R8, [R3] ;  /* 0x0000000003087984 */ /* 0x000fe20000000c00 */
[----:B------:R-:W-:-:S03]  /*eedf0*/  NOP ;  /* 0x0000000000007918 */ /* 0x000fc60000000000 */
        /* <DEDUP_REMOVED lines=8> */
[----:B-1----:R-:W-:Y:S04]  /*eee80*/  STL.64 [R1+0x730], R24 ;  /* 0x0007301801007387 */ /* 0x002fe80000100a00 */
[----:B------:R-:W-:Y:S01]  /*eee90*/  STL.64 [R1+0x738], R26 ;  /* 0x0007381a01007387 */ /* 0x000fe20000100a00 */
[----:B------:R-:W-:Y:S01]  /*eeea0*/  LOP3.LUT R17, R7, 0xffff, RZ, 0xc0, !PT ;  /* 0x0000ffff07117812 */ /* 0x000fe200078ec0ff */
[----:B------:R-:W-:-:S02]  /*eeeb0*/  NOP ;  /* 0x0000000000007918 */ /* 0x000fc40000000000 */
[----:B------:R-:W2:Y:S04]  /*eeec0*/  LDL.LU R53, [R1+0x794] ;  /* 0x0007940001357983 */ /* 0x000ea80000300800 */
[----:B------:R-:W2:Y:S04]  /*eeed0*/  LDL.LU R54, [R1+0x798] ;  /* 0x0007980001367983 */ /* 0x000ea80000300800 */
[----:B------:R-:W2:Y:S04]  /*eeee0*/  LDL.LU R32, [R1+0x6d0] ;  /* 0x0006d00001207983 */ /* 0x000ea80000300800 */
[----:B------:R-:W2:Y:S04]  /*eeef0*/  LDL.LU R33, [R1+0x6d4] ;  /* 0x0006d40001217983 */ /* 0x000ea80000300800 */
[----:B------:R-:W2:Y:S04]  /*eef00*/  LDL.LU R34, [R1+0x6d8] ;  /* 0x0006d80001227983 */ /* 0x000ea80000300800 */
[----:B------:R-:W2:Y:S01]  /*eef10*/  LDL.LU R35, [R1+0x6dc] ;  /* 0x0006dc0001237983 */ /* 0x000ea20000300800 */
[----:B------:R-:W-:-:S02]  /*eef20*/  LOP3.LUT R7, R46, 0xffff, RZ, 0xc0, !PT ;  /* 0x0000ffff2e077812 */ /* 0x000fc400078ec0ff */
[----:B------:R-:W-:Y:S01]  /*eef30*/  PRMT R39, R47, 0x4210, R17 ;  /* 0x000042102f277816 */ /* 0x000fe20000000011 */
[----:B------:R-:W2:Y:S04]  /*eef40*/  LDL.LU R46, [R1+0x82c] ;  /* 0x00082c00012e7983 */ /* 0x000ea80000300800 */
[----:B------:R0:W-:Y:S01]  /*eef50*/  STSM.16.M88.4 [R3], R36 ;  /* 0x0000002403007844 */ /* 0x0001e20000000200 */
[----:B------:R-:W-:-:S03]  /*eef60*/  NOP ;  /* 0x0000000000007918 */ /* 0x000fc60000000000 */
[----:B------:R-:W1:Y:S04]  /*eef70*/  LDS.128 R24, [R3] ;  /* 0x0000000003187984 */ /* 0x000e680000000c00 */
[----:B0-----:R-:W2:Y:S04]  /*eef80*/  LDL.LU R36, [R1+0x7a0] ;  /* 0x0007a00001247983 */ /* 0x001ea80000300800 */
[----:B------:R-:W2:Y:S04]  /*eef90*/  LDL.LU R37, [R1+0x7a4] ;  /* 0x0007a40001257983 */ /* 0x000ea80000300800 */
[----:B------:R-:W2:Y:S04]  /*eefa0*/  LDL.LU R38, [R1+0x7a8] ;  /* 0x0007a80001267983 */ /* 0x000ea80000300800 */
[----:B------:R-:W2:Y:S04]  /*eefb0*/  LDL.LU R47, [R1+0x83c] ;  /* 0x00083c00012f7983 */ /* 0x000ea80000300800 */
[----:B-1----:R-:W-:Y:S04]  /*eefc0*/  STL.64 [R1+0x720], R24 ;  /* 0x0007201801007387 */ /* 0x002fe80000100a00 */
[----:B------:R-:W-:Y:S01]  /*eefd0*/  STL.64 [R1+0x728], R26 ;  /* 0x0007281a01007387 */ /* 0x000fe20000100a00 */
[----:B------:R-:W-:Y:S01]  /*eefe0*/  NOP ;  /* 0x0000000000007918 */ /* 0x000fe20000000000 */
[----:B---3--:R-:W-:-:S05]  /*eeff0*/  PRMT R59, R5, 0x4210, R7 ;  /* 0x00004210053b7816 */ /* 0x008fca0000000007 */
[----:B------:R0:W-:Y:S01]  /*ef000*/  STSM.16.M88.4 [R3], R56 ;  /* 0x0000003803007844 */ /* 0x0001e20000000200 */
[----:B------:R-:W-:-:S03]  /*ef010*/  NOP ;  /* 0x0000000000007918 */ /* 0x000fc60000000000 */
[----:B------:R-:W1:Y:S01]  /*ef020*/  LDS.128 R24, [R3] ;  /* 0x0000000003187984 */ /* 0x000e620000000c00 */
[----:B------:R-:W-:-:S03]  /*ef030*/  LOP3.LUT R16, R4, 0xffff, RZ, 0xc0, !PT ;  /* 0x0000ffff04107812 */ /* 0x000fc600078ec0ff */
[----:B0-----:R-:W3:Y:S01]  /*ef040*/  LDL.LU R56, [R1+0x7b0] ;  /* 0x0007b00001387983 */ /* 0x001ee20000300800 */
[----:B----4-:R-:W-:Y:S01]  /*ef050*/  PRMT R43, R6, 0x4210, R16 ;  /* 0x00004210062b7816 */ /* 0x010fe20000000010 */
        /* <DEDUP_REMOVED lines=9> */
[----:B------:R-:W4:Y:S04]  /*ef0f0*/  LDL.LU R48, [R1+0x84c] ;  /* 0x00084c0001307983 */ /* 0x000f280000300800 */
[----:B------:R-:W3:Y:S04]  /*ef100*/  LDL.LU R4, [R1+0x5604] ;  /* 0x0056040001047983 */ /* 0x000ee80000300800 */
[----:B0-----:R-:W3:Y:S04]  /*ef110*/  LDL.LU R40, [R1+0x900] ;  /* 0x0009000001287983 */ /* 0x001ee80000300800 */
[----:B------:R-:W3:Y:S04]  /*ef120*/  LDL.LU R41, [R1+0x904] ;  /* 0x0009040001297983 */ /* 0x000ee80000300800 */
[----:B------:R-:W3:Y:S04]  /*ef130*/  LDL.LU R42, [R1+0x908] ;  /* 0x00090800012a7983 */ /* 0x000ee80000300800 */
[----:B------:R-:W3:Y:S04]  /*ef140*/  LDL.LU R5, [R1+0x55b8] ;  /* 0x0055b80001057983 */ /* 0x000ee80000300800 */
[----:B------:R-:W3:Y:S04]  /*ef150*/  LDL.LU R6, [R1+0x23c0] ;  /* 0x0023c00001067983 */ /* 0x000ee80000300800 */
[----:B-1----:R-:W-:Y:S04]  /*ef160*/  STL.64 [R1+0x780], R24 ;  /* 0x0007801801007387 */ /* 0x002fe80000100a00 */
[----:B------:R-:W-:Y:S04]  /*ef170*/  STL.64 [R1+0x788], R26 ;  /* 0x0007881a01007387 */ /* 0x000fe80000100a00 */
[----:B--2---:R-:W-:Y:S01]  /*ef180*/  STSM.16.M88.4 [R3], R32 ;  /* 0x0000002003007844 */ /* 0x004fe20000000200 */
[----:B------:R-:W-:-:S03]  /*ef190*/  NOP ;  /* 0x0000000000007918 */ /* 0x000fc60000000000 */
[----:B------:R-:W0:Y:S01]  /*ef1a0*/  LDS.128 R24, [R3] ;  /* 0x0000000003187984 */ /* 0x000e220000000c00 */
[----:B------:R-:W-:Y:S01]  /*ef1b0*/  PRMT R55, R46, 0x5210, R17 ;  /* 0x000052102e377816 */ /* 0x000fe20000000011 */
[----:B------:R-:W-:-:S04]  /*ef1c0*/  NOP ;  /* 0x0000000000007918 */ /* 0x000fc80000000000 */
[----:B------:R1:W-:Y:S01]  /*ef1d0*/  STSM.16.M88.4 [R3], R52 ;  /* 0x0000003403007844 */ /* 0x0003e20000000200 */
[----:B------:R-:W-:Y:S01]  /*ef1e0*/  PRMT R39, R47, 0x5210, R7 ;  /* 0x000052102f277816 */ /* 0x000fe20000000007 */
[----:B------:R-:W-:Y:S02]  /*ef1f0*/  NOP ;  /* 0x0000000000007918 */ /* 0x000fe40000000000 */
[----:B0-----:R-:W-:Y:S04]  /*ef200*/  STL.64 [R1+0x770], R24 ;  /* 0x0007701801007387 */ /* 0x001fe80000100a00 */
[----:B------:R-:W-:Y:S04]  /*ef210*/  STL.64 [R1+0x778], R26 ;  /* 0x0007781a01007387 */ /* 0x000fe80000100a00 */
[----:B-1----:R-:W2:Y:S04]  /*ef220*/  LDL.LU R52, [R1+0x910] ;  /* 0x0009100001347983 */ /* 0x002ea80000300800 */
        /* <DEDUP_REMOVED lines=9> */
[----:B------:R-:W0:Y:S01]  /*ef2c0*/  LDS.128 R24, [R3] ;  /* 0x0000000003187984 */ /* 0x000e220000000c00 */
[----:B------:R-:W-:-:S03]  /*ef2d0*/  NOP ;  /* 0x0000000000007918 */ /* 0x000fc60000000000 */
[----:B------:R-:W-:Y:S04]  /*ef2e0*/  STSM.16.M88.4 [R3], R36 ;  /* 0x0000002403007844 */ /* 0x000fe80000000200 */
[----:B0-----:R-:W-:Y:S04]  /*ef2f0*/  STL.64 [R1+0x760], R24 ;  /* 0x0007601801007387 */ /* 0x001fe80000100a00 */
[----:B------:R-:W-:Y:S01]  /*ef300*/  STL.64 [R1+0x768], R26 ;  /* 0x0007681a01007387 */ /* 0x000fe20000100a00 */
[----:B------:R-:W-:Y:S01]  /*ef310*/  NOP ;  /* 0x0000000000007918 */ /* 0x000fe20000000000 */
[----:B----4-:R-:W-:-:S02]  /*ef320*/  PRMT R59, R48, 0x5210, R16 ;  /* 0x00005210303b7816 */ /* 0x010fc40000000010 */
[----:B------:R-:W0:Y:S01]  /*ef330*/  LDS.128 R16, [R3] ;  /* 0x0000000003107984 */ /* 0x000e220000000c00 */
[----:B------:R-:W-:-:S03]  /*ef340*/  NOP ;  /* 0x0000000000007918 */ /* 0x000fc60000000000 */
[----:B---3--:R-:W-:Y:S01]  /*ef350*/  STSM.16.M88.4 [R3], R56 ;  /* 0x0000003803007844 */ /* 0x008fe20000000200 */
[----:B------:R-:W-:-:S03]  /*ef360*/  NOP ;  /* 0x0000000000007918 */ /* 0x000fc60000000000 */
[----:B------:R-:W1:Y:S01]  /*ef370*/  LDS.128 R24, [R3] ;  /* 0x0000000003187984 */ /* 0x000e620000000c00 */
[----:B------:R-:W-:-:S04]  /*ef380*/  LOP3.LUT R4, R4, 0xffff, RZ, 0xc0, !PT ;  /* 0x0000ffff04047812 */ /* 0x000fc800078ec0ff */
[----:B------:R-:W-:Y:S01]  /*ef390*/  PRMT R43, R6, 0x4210, R4 ;  /* 0x00004210062b7816 */ /* 0x000fe20000000004 */
[----:B------:R-:W-:-:S04]  /*ef3a0*/  NOP ;  /* 0x0000000000007918 */ /* 0x000fc80000000000 */
[----:B------:R-:W-:Y:S04]  /*ef3b0*/  STSM.16.M88.4 [R3], R40 ;  /* 0x0000002803007844 */ /* 0x000fe80000000200 */
[----:B0-----:R0:W-:Y:S04]  /*ef3c0*/  STL.64 [R1+0x6f0], R16 ;  /* 0x0006f01001007387 */ /* 0x0011e80000100a00 */
[----:B------:R-:W-:Y:S04]  /*ef3d0*/  STL.64 [R1+0x6f8], R18 ;  /* 0x0006f81201007387 */ /* 0x000fe80000100a00 */
[----:B------:R-:W3:Y:S04]  /*ef3e0*/  LDL.LU R36, [R1+0x930] ;  /* 0x0009300001247983 */ /* 0x000ee80000300800 */
[----:B-1----:R-:W-:Y:S04]  /*ef3f0*/  STL.64 [R1+0x710], R24 ;  /* 0x0007101801007387 */ /* 0x002fe80000100a00 */
[----:B------:R-:W-:Y:S01]  /*ef400*/  STL.64 [R1+0x718], R26 ;  /* 0x0007181a01007387 */ /* 0x000fe20000100a00 */
[----:B------:R-:W-:-:S03]  /*ef410*/  NOP ;  /* 0x0000000000007918 */ /* 0x000fc60000000000 */
[----:B------:R-:W1:Y:S01]  /*ef420*/  LDS.128 R24, [R3] ;  /* 0x0000000003187984 */ /* 0x000e620000000c00 */
[----:B0-----:R-:W-:-:S03]  /*ef430*/  LOP3.LUT R17, R5, 0xffff, RZ, 0xc0, !PT ;  /* 0x0000ffff05117812 */ /* 0x001fc600078ec0ff */
[----:B------:R-:W3:Y:S04]  /*ef440*/  LDL.LU R37, [R1+0x934] ;  /* 0x0009340001257983 */ /* 0x000ee80000300800 */
[----:B------:R-:W3:Y:S04]  /*ef450*/  LDL.LU R38, [R1+0x938] ;  /* 0x0009380001267983 */ /* 0x000ee80000300800 */
[----:B------:R-:W4:Y:S04]  /*ef460*/  LDL.LU R5, [R1+0x4ccc] ;  /* 0x004ccc0001057983 */ /* 0x000f280000300800 */
[----:B------:R-:W3:Y:S04]  /*ef470*/  LDL.LU R56, [R1+0x810] ;  /* 0x0008100001387983 */ /* 0x000ee80000300800 */
[----:B------:R-:W3:Y:S04]  /*ef480*/  LDL.LU R57, [R1+0x814] ;  /* 0x0008140001397983 */ /* 0x000ee80000300800 */
[----:B------:R-:W3:Y:S04]  /*ef490*/  LDL.LU R58, [R1+0x818] ;  /* 0x00081800013a7983 */ /* 0x000ee80000300800 */
[----:B------:R-:W3:Y:S04]  /*ef4a0*/  LDL.LU R6, [R1+0x94c] ;  /* 0x00094c0001067983 */ /* 0x000ee80000300800 */
[----:B-1----:R-:W-:Y:S04]  /*ef4b0*/  STL.64 [R1+0x750], R24 ;  /* 0x0007501801007387 */ /* 0x002fe80000100a00 */
[----:B------:R-:W-:Y:S01]  /*ef4c0*/  STL.64 [R1+0x758], R26 ;  /* 0x0007581a01007387 */ /* 0x000fe20000100a00 */
[----:B------:R-:W-:-:S03]  /*ef4d0*/  NOP ;  /* 0x0000000000007918 */ /* 0x000fc60000000000 */
[----:B------:R-:W3:Y:S01]  /*ef4e0*/  LDL.LU R40, [R1+0x820] ;  /* 0x0008200001287983 */ /* 0x000ee20000300800 */
[----:B--2---:R-:W-:-:S05]  /*ef4f0*/  PRMT R55, R7, 0x4210, R17 ;  /* 0x0000421007377816 */ /* 0x004fca0000000011 */
[----:B------:R-:W-:Y:S01]  /*ef500*/  STSM.16.M88.4 [R3], R52 ;  /* 0x0000003403007844 */ /* 0x000fe20000000200 */
[----:B------:R-:W-:-:S03]  /*ef510*/  NOP ;  /* 0x0000000000007918 */ /* 0x000fc60000000000 */
[----:B------:R-:W0:Y:S01]  /*ef520*/  LDS.128 R24, [R3] ;  /* 0x0000000003187984 */ /* 0x000e220000000c00 */
[----:B------:R-:W-:-:S03]  /*ef530*/  LOP3.LUT R7, R46, 0xffff, RZ, 0xc0, !PT ;  /* 0x0000ffff2e077812 */ /* 0x000fc600078ec0ff */
[----:B0-----:R-:W-:Y:S04]  /*ef540*/  STL.64 [R1+0x7d0], R24 ;  /* 0x0007d01801007387 */ /* 0x001fe80000100a00 */
[----:B------:R-:W-:Y:S01]  /*ef550*/  STL.64 [R1+0x7d8], R26 ;  /* 0x0007d81a01007387 */ /* 0x000fe20000100a00 */
[----:B------:R-:W-:Y:S01]  /*ef560*/  LOP3.LUT R16, R49, 0xffff, RZ, 0xc0, !PT ;  /* 0x0000ffff31107812 */ /* 0x000fe200078ec0ff */
[----:B------:R-:W-:Y:S02]  /*ef570*/  NOP ;  /* 0x0000000000007918 */ /* 0x000fe40000000000 */
[----:B------:R-:W2:Y:S04]  /*ef580*/  LDL.LU R41, [R1+0x824] ;  /* 0x0008240001297983 */ /* 0x000ea80000300800 */
[----:B------:R-:W2:Y:S04]  /*ef590*/  LDL.LU R42, [R1+0x828] ;  /* 0x00082800012a7983 */ /* 0x000ea80000300800 */
        /* <DEDUP_REMOVED lines=16> */
[----:B----4-:R-:W-:-:S05]  /*ef6a0*/  PRMT R39, R5, 0x4210, R7 ;  /* 0x0000421005277816 */ /* 0x010fca0000000007 */
[----:B---3--:R0:W-:Y:S01]  /*ef6b0*/  STSM.16.M88.4 [R3], R36 ;  /* 0x0000002403007844 */ /* 0x0081e20000000200 */
[----:B------:R-:W-:-:S03]  /*ef6c0*/  NOP ;  /* 0x0000000000007918 */ /* 0x000fc60000000000 */
[----:B------:R-:W1:Y:S01]  /*ef6d0*/  LDS.128 R24, [R3] ;  /* 0x0000000003187984 */ /* 0x000e620000000c00 */
[----:B------:R-:W-:Y:S01]  /*ef6e0*/  PRMT R59, R6, 0x5210, R4 ;  /* 0x00005210063b7816 */ /* 0x000fe20000000004 */
[----:B------:R-:W-:Y:S02]  /*ef6f0*/  NOP ;  /* 0x0000000000007918 */ /* 0x000fe40000000000 */
[----:B0-----:R-:W3:Y:S04]  /*ef700*/  LDL.LU R36, [R1+0x940] ;  /* 0x0009400001247983 */ /* 0x001ee80000300800 */
[----:B------:R0:W-:Y:S04]  /*ef710*/  STSM.16.M88.4 [R3], R56 ;  /* 0x0000003803007844 */ /* 0x0001e80000000200 */
[----:B-1----:R-:W-:Y:S04]  /*ef720*/  STL.64 [R1+0x7c0], R24 ;  /* 0x0007c01801007387 */ /* 0x002fe80000100a00 */
[----:B------:R-:W-:Y:S01]  /*ef730*/  STL.64 [R1+0x7c8], R26 ;  /* 0x0007c81a01007387 */ /* 0x000fe20000100a00 */
[----:B------:R-:W-:-:S03]  /*ef740*/  NOP ;  /* 0x0000000000007918 */ /* 0x000fc60000000000 */
[----:B------:R-:W3:Y:S04]  /*ef750*/  LDL.LU R37, [R1+0x944] ;  /* 0x0009440001257983 */ /* 0x000ee80000300800 */
[----:B------:R-:W4:Y:S04]  /*ef760*/  LDL.LU R5, [R1+0x55c8] ;  /* 0x0055c80001057983 */ /* 0x000f280000300800 */
[----:B------:R-:W3:Y:S04]  /*ef770*/  LDL.LU R4, [R1+0x55c4] ;  /* 0x0055c40001047983 */ /* 0x000ee80000300800 */
[----:B0-----:R-:W4:Y:S04]  /*ef780*/  LDL.LU R56, [R1+0x8c0] ;  /* 0x0008c00001387983 */ /* 0x001f280000300800 */
[----:B------:R-:W4:Y:S04]  /*ef790*/  LDL.LU R57, [R1+0x8c4] ;  /* 0x0008c40001397983 */ /* 0x000f280000300800 */
[----:B------:R-:W4:Y:S04]  /*ef7a0*/  LDL.LU R58, [R1+0x8c8] ;  /* 0x0008c800013a7983 */ /* 0x000f280000300800 */
[----:B------:R-:W4:Y:S04]  /*ef7b0*/  LDL.LU R59, [R1+0x8cc] ;  /* 0x0008cc00013b7983 */ /* 0x000f280000300800 */
[----:B------:R-:W0:Y:S04]  /*ef7c0*/  LDS.128 R24, [R3] ;  /* 0x0000000003187984 */ /* 0x000e280000000c00 */
[----:B------:R-:W3:Y:S04]  /*ef7d0*/  LDL.LU R49, [R1+0x560c] ;  /* 0x00560c0001317983 */ /* 0x000ee80000300800 */
[----:B------:R-:W3:Y:S01]  /*ef7e0*/  LDL.LU R6, [R1+0x1ddc] ;  /* 0x001ddc0001067983 */ /* 0x000ee20000300800 */
[----:B--2---:R-:W-:Y:S01]  /*ef7f0*/  PRMT R43, R48, 0x5210, R17 ;  /* 0x00005210302b7816 */ /* 0x004fe20000000011 */
[----:B------:R-:W-:-:S04]  /*ef800*/  NOP ;  /* 0x0000000000007918 */ /* 0x000fc80000000000 */
[----:B------:R-:W-:Y:S01]  /*ef810*/  STSM.16.M88.4 [R3], R40 ;  /* 0x0000002803007844 */ /* 0x000fe20000000200 */
[----:B------:R-:W-:Y:S01]  /*ef820*/  PRMT R55, R46, 0x5210, R16 ;  /* 0x000052102e377816 */ /* 0x000fe20000000010 */
[----:B------:R-:W-:Y:S02]  /*ef830*/  NOP ;  /* 0x0000000000007918 */ /* 0x000fe40000000000 */
[----:B------:R-:W1:Y:S01]  /*ef840*/  LDS.128 R16, [R3] ;  /* 0x0000000003107984 */ /* 0x000e620000000c00 */
[----:B------:R-:W-:-:S03]  /*ef850*/  NOP ;  /* 0x0000000000007918 */ /* 0x000fc60000000000 */
[----:B0-----:R-:W-:Y:S04]  /*ef860*/  STL.64 [R1+0x7b0], R24 ;  /* 0x0007b01801007387 */ /* 0x001fe80000100a00 */
[----:B------:R-:W-:Y:S04]  /*ef870*/  STL.64 [R1+0x7b8], R26 ;  /* 0x0007b81a01007387 */ /* 0x000fe80000100a00 */
[----:B------:R0:W-:Y:S01]  /*ef880*/  STSM.16.M88.4 [R3], R52 ;  /* 0x0000003403007844 */ /* 0x0001e20000000200 */
[----:B------:R-:W-:Y:S01]  /*ef890*/  PRMT R35, R47, 0x5210, R7 ;  /* 0x000052102f237816 */ /* 0x000fe20000000007 */
[----:B------:R-:W-:-:S02]  /*ef8a0*/  NOP ;  /* 0x0000000000007918 */ /* 0x000fc40000000000 */
[----:B-1----:R-:W-:Y:S04]  /*ef8b0*/  STL.64 [R1+0x7a0], R16 ;  /* 0x0007a01001007387 */ /* 0x002fe80000100a00 */
[----:B------:R-:W-:Y:S04]  /*ef8c0*/  STL.64 [R1+0x7a8], R18 ;  /* 0x0007a81201007387 */ /* 0x000fe80000100a00 */
        /* <DEDUP_REMOVED lines=13> */
[----:B------:R-:W-:-:S03]  /*ef9a0*/  NOP ;  /* 0x0000000000007918 */ /* 0x000fc60000000000 */
[----:B------:R-:W0:Y:S01]  /*ef9b0*/  LDS.128 R16, [R3] ;  /* 0x0000000003107984 */ /* 0x000e220000000c00 */
[----:B------:R-:W-:-:S03]  /*ef9c0*/  NOP ;  /* 0x0000000000007918 */ /* 0x000fc60000000000 */
[----:B0-----:R-:W-:Y:S04]  /*ef9d0*/  STL.64 [R1+0x740], R16 ;  /* 0x0007401001007387 */ /* 0x001fe80000100a00 */
[----:B------:R-:W-:Y:S04]  /*ef9e0*/  STL.64 [R1+0x748], R18 ;  /* 0x0007481201007387 */ /* 0x000fe80000100a00 */
[----:B----4-:R0:W-:Y:S01]  /*ef9f0*/  STSM.16.M88.4 [R3], R56 ;  /* 0x0000003803007844 */ /* 0x0101e20000000200 */
[----:B------:R-:W-:-:S03]  /*efa00*/  NOP ;  /* 0x0000000000007918 */ /* 0x000fc60000000000 */
[----:B------:R-:W1:Y:S01]  /*efa10*/  LDS.128 R16, [R3] ;  /* 0x0000000003107984 */ /* 0x000e620000000c00 */
[----:B------:R-:W-:Y:S02]  /*efa20*/  LOP3.LUT R5, R5, 0xffff, RZ, 0xc0, !PT ;  /* 0x0000ffff05057812 */ /* 0x000fe400078ec0ff */
[----:B---3--:R-:W-:Y:S01]  /*efa30*/  LOP3.LUT R4, R4, 0xffff, RZ, 0xc0, !PT ;  /* 0x0000ffff04047812 */ /* 0x008fe200078ec0ff */
[----:B0-----:R-:W3:Y:S04]  /*efa40*/  LDL.LU R56, [R1+0x53b0] ;  /* 0x0053b00001387983 */ /* 0x001ee80000300800 */
[----:B------:R-:W4:Y:S01]  /*efa50*/  LDL.LU R57, [R1+0x53ac] ;  /* 0x0053ac0001397983 */ /* 0x000f220000300800 */
[----:B------:R-:W-:Y:S02]  /*efa60*/  PRMT R38, R49, 0x4210, R5 ;  /* 0x0000421031267816 */ /* 0x000fe40000000005 */
[----:B------:R-:W-:Y:S01]  /*efa70*/  PRMT R39, R6, 0x4210, R4 ;  /* 0x0000421006277816 */ /* 0x000fe20000000004 */
[----:B------:R-:W-:Y:S01]  /*efa80*/  NOP ;  /* 0x0000000000007918 */ /* 0x000fe20000000000 */
[----:B-1----:R0:W-:Y:S04]  /*efa90*/  STL.64 [R1+0x6d0], R16 ;  /* 0x0006d01001007387 */ /* 0x0021e80000100a00 */
[----:B------:R1:W-:Y:S04]  /*efaa0*/  STL.64 [R1+0x6d8], R18 ;  /* 0x0006d81201007387 */ /* 0x0003e80000100a00 */
[----:B------:R-:W4:Y:S04]  /*efab0*/  LDL.LU R58, [R1+0x5360] ;  /* 0x00536000013a7983 */ /* 0x000f280000300800 */
[----:B------:R-:W4:Y:S04]  /*efac0*/  LDL.LU R59, [R1+0x534c] ;  /* 0x00534c00013b7983 */ /* 0x000f280000300800 */
[----:B------:R-:W4:Y:S04]  /*efad0*/  LDL.LU R48, [R1+0x5628] ;  /* 0x0056280001307983 */ /* 0x000f280000300800 */
[----:B------:R-:W4:Y:S04]  /*efae0*/  LDL.LU R49, [R1+0x5624] ;  /* 0x0056240001317983 */ /* 0x000f280000300800 */
[----:B------:R-:W4:Y:S01]  /*efaf0*/  LDL.LU R6, [R1+0x5620] ;  /* 0x0056200001067983 */ /* 0x000f220000300800 */
[----:B--2---:R-:W-:-:S03]  /*efb00*/  LOP3.LUT R27, R7, 0xffff, RZ, 0xc0, !PT ;  /* 0x0000ffff071b7812 */ /* 0x004fc600078ec0ff */
[----:B------:R-:W2:Y:S01]  /*efb10*/  LDL.LU R7, [R1+0x561c] ;  /* 0x00561c0001077983 */ /* 0x000ea20000300800 */
[----:B------:R-:W-:Y:S02]  /*efb20*/  LOP3.LUT R28, R41, 0xffff, RZ, 0xc0, !PT ;  /* 0x0000ffff291c7812 */ /* 0x000fe400078ec0ff */
[----:B------:R-:W-:Y:S01]  /*efb30*/  LOP3.LUT R29, R54, 0xffff, RZ, 0xc0, !PT ;  /* 0x0000ffff361d7812 */ /* 0x000fe200078ec0ff */
[----:B------:R-:W2:Y:S01]  /*efb40*/  LDL.LU R32, [R1+0x880] ;  /* 0x0008800001207983 */ /* 0x000ea20000300800 */
[----:B0-----:R-:W-:-:S03]  /*efb50*/  PRMT R16, R52, 0x4210, R28 ;  /* 0x0000421034107816 */ /* 0x001fc6000000001c */
[----:B------:R-:W2:Y:S01]  /*efb60*/  LDL.LU R33, [R1+0x884] ;  /* 0x0008840001217983 */ /* 0x000ea20000300800 */
[----:B------:R-:W-:-:S03]  /*efb70*/  PRMT R17, R53, 0x4210, R29 ;  /* 0x0000421035117816 */ /* 0x000fc6000000001d */
[----:B------:R-:W2:Y:S01]  /*efb80*/  LDL.LU R52, [R1+0x7e0] ;  /* 0x0007e00001347983 */ /* 0x000ea20000300800 */
[----:B------:R-:W-:-:S03]  /*efb90*/  LOP3.LUT R26, R55, 0xffff, RZ, 0xc0, !PT ;  /* 0x0000ffff371a7812 */ /* 0x000fc600078ec0ff */
[----:B------:R-:W2:Y:S04]  /*efba0*/  LDL.LU R53, [R1+0x7e4] ;  /* 0x0007e40001357983 */ /* 0x000ea80000300800 */
[----:B------:R-:W2:Y:S04]  /*efbb0*/  LDL.LU R54, [R1+0x7e8] ;  /* 0x0007e80001367983 */ /* 0x000ea80000300800 */
[----:B------:R-:W2:Y:S01]  /*efbc0*/  LDL.LU R55, [R1+0x7ec] ;  /* 0x0007ec0001377983 */ /* 0x000ea20000300800 */
[----:B-1----:R-:W-:Y:S02]  /*efbd0*/  PRMT R18, R46, 0x4210, R27 ;  /* 0x000042102e127816 */ /* 0x002fe4000000001b */
[----:B------:R-:W-:Y:S01]  /*efbe0*/  PRMT R19, R47, 0x4210, R26 ;  /* 0x000042102f137816 */ /* 0x000fe2000000001a */
[----:B------:R-:W2:Y:S04]  /*efbf0*/  LDL.LU R46, [R1+0x1d6c] ;  /* 0x001d6c00012e7983 */ /* 0x000ea80000300800 */
[----:B------:R-:W2:Y:S04]  /*efc00*/  LDL.LU R47, [R1+0x1d58] ;  /* 0x001d5800012f7983 */ /* 0x000ea80000300800 */
[----:B------:R-:W-:Y:S01]  /*efc10*/  STSM.16.M88.4 [R3], R36 ;  /* 0x0000002403007844 */ /* 0x000fe20000000200 */
[----:B------:R-:W-:-:S03]  /*efc20*/  NOP ;  /* 0x0000000000007918 */ /* 0x000fc60000000000 */
[----:B------:R-:W0:Y:S01]  /*efc30*/  LDS.128 R36, [R3] ;  /* 0x0000000003247984 */ /* 0x000e220000000c00 */
[----:B------:R-:W-:-:S03]  /*efc40*/  NOP ;  /* 0x0000000000007918 */ /* 0x000fc60000000000 */
[----:B------:R-:W-:Y:S01]  /*efc50*/  STSM.16.M88.4 [R3], R16 ;  /* 0x0000001003007844 */ /* 0x000fe20000000200 */
[----:B------:R-:W-:-:S03]  /*efc60*/  NOP ;  /* 0x0000000000007918 */ /* 0x000fc60000000000 */
[----:B------:R-:W1:Y:S04]  /*efc70*/  LDS.128 R16, [R3] ;  /* 0x0000000003107984 */ /* 0x000e680000000c00 */
[----:B0-----:R-:W-:Y:S04]  /*efc80*/  STL.64 [R1+0x6c0], R36 ;  /* 0x0006c02401007387 */ /* 0x001fe80000100a00 */
[----:B------:R0:W-:Y:S04]  /*efc90*/  STL.64 [R1+0x6c8], R38 ;  /* 0x0006c82601007387 */ /* 0x0001e80000100a00 */
[----:B0-----:R-:W2:Y:S04]  /*efca0*/  LDL.LU R39, [R1+0x1d88] ;  /* 0x001d880001277983 */ /* 0x001ea80000300800 */
[----:B------:R-:W2:Y:S04]  /*efcb0*/  LDL.LU R36, [R1+0x1d7c] ;  /* 0x001d7c0001247983 */ /* 0x000ea80000300800 */
[----:B------:R-:W2:Y:S04]  /*efcc0*/  LDL.LU R37, [R1+0x1d78] ;  /* 0x001d780001257983 */ /* 0x000ea80000300800 */
[----:B------:R-:W2:Y:S04]  /*efcd0*/  LDL.LU R42, [R1+0x1d98] ;  /* 0x001d9800012a7983 */ /* 0x000ea80000300800 */
[----:B------:R-:W2:Y:S01]  /*efce0*/  LDL.LU R43, [R1+0x1d8c] ;  /* 0x001d8c00012b7983 */ /* 0x000ea20000300800 */
[----:B---3--:R-:W-:-:S02]  /*efcf0*/  LOP3.LUT R24, R56, 0xffff, RZ, 0xc0, !PT ;  /* 0x0000ffff38187812 */ /* 0x008fc400078ec0ff */
[----:B----4-:R-:W-:Y:S02]  /*efd00*/  LOP3.LUT R25, R57, 0xffff, RZ, 0xc0, !PT ;  /* 0x0000ffff39197812 */ /* 0x010fe400078ec0ff */
[----:B------:R-:W-:Y:S02]  /*efd10*/  LOP3.LUT R23, R58, 0xffff, RZ, 0xc0, !PT ;  /* 0x0000ffff3a177812 */ /* 0x000fe400078ec0ff */
[----:B------:R-:W-:Y:S02]  /*efd20*/  LOP3.LUT R22, R59, 0xffff, RZ, 0xc0, !PT ;  /* 0x0000ffff3b167812 */ /* 0x000fe400078ec0ff */
[----:B------:R-:W-:Y:S02]  /*efd30*/  PRMT R56, R48, 0x4210, R24 ;  /* 0x0000421030387816 */ /* 0x000fe40000000018 */
[----:B------:R-:W3:Y:S01]  /*efd40*/  LDL.LU R48, [R1+0x1d9c] ;  /* 0x001d9c0001307983 */ /* 0x000ee20000300800 */
[----:B------:R-:W-:-:S03]  /*efd50*/  PRMT R57, R49, 0x4210, R25 ;  /* 0x0000421031397816 */ /* 0x000fc60000000019 */
[----:B------:R-:W4:Y:S01]  /*efd60*/  LDL.LU R49, [R1+0x660] ;  /* 0x0006600001317983 */ /* 0x000f220000300800 */
[----:B------:R-:W-:-:S03]  /*efd70*/  PRMT R58, R6, 0x4210, R23 ;  /* 0x00004210063a7816 */ /* 0x000fc60000000017 */
[----:B-1----:R-:W-:Y:S04]  /*efd80*/  STL.64 [R1+0x6b0], R16 ;  /* 0x0006b01001007387 */ /* 0x002fe80000100a00 */
[----:B------:R0:W-:Y:S04]  /*efd90*/  STL.64 [R1+0x6b8], R18 ;  /* 0x0006b81201007387 */ /* 0x0001e80000100a00 */
[----:B0-----:R-:W4:Y:S04]  /*efda0*/  LDL.LU.64 R18, [R1+0x5778] ;  /* 0x0057780001127983 */ /* 0x001f280000300a00 */
[----:B------:R-:W4:Y:S04]  /*efdb0*/  LDL.LU.64 R16, [R1+0x5770] ;  /* 0x0057700001107983 */ /* 0x000f280000300a00 */
[----:B------:R-:W4:Y:S01]  /*efdc0*/  LDL.LU.64 R40, [R1+0x2048] ;  /* 0x0020480001287983 */ /* 0x000f220000300a00 */
[----:B--2---:R-:W-:Y:S01]  /*efdd0*/  PRMT R59, R7, 0x4210, R22 ;  /* 0x00004210073b7816 */ /* 0x004fe20000000016 */
[----:B------:R-:W-:-:S04]  /*efde0*/  NOP ;  /* 0x0000000000007918 */ /* 0x000fc80000000000 */
[----:B------:R-:W-:Y:S01]  /*efdf0*/  STSM.16.M88.4 [R3], R56 ;  /* 0x0000003803007844 */ /* 0x000fe20000000200 */
[----:B------:R-:W-:-:S03]  /*efe00*/  NOP ;  /* 0x0000000000007918 */ /* 0x000fc60000000000 */
[----:B------:R-:W0:Y:S01]  /*efe10*/  LDS.128 R56, [R3] ;  /* 0x0000000003387984 */ /* 0x000e220000000c00 */
[----:B------:R-:W-:-:S03]  /*efe20*/  NOP ;  /* 0x0000000000007918 */ /* 0x000fc60000000000 */
[----:B------:R-:W-:Y:S01]  /*efe30*/  STSM.16.M88.4 [R3], R52 ;  /* 0x0000003403007844 */ /* 0x000fe20000000200 */
[----:B------:R-:W-:Y:S02]  /*efe40*/  PRMT R34, R46, 0x5210, R5 ;  /* 0x000052102e227816 */ /* 0x000fe40000000005 */
[----:B------:R-:W-:Y:S01]  /*efe50*/  PRMT R35, R47, 0x5210, R4 ;  /* 0x000052102f237816 */ /* 0x000fe20000000004 */
[----:B------:R-:W-:Y:S01]  /*efe60*/  NOP ;  /* 0x0000000000007918 */ /* 0x000fe20000000000 */
[----:B------:R-:W1:Y:S01]  /*efe70*/  LDS.128 R4, [R3] ;  /* 0x0000000003047984 */ /* 0x000e620000000c00 */
[----:B------:R-:W-:-:S03]  /*efe80*/  NOP ;  /* 0x0000000000007918 */ /* 0x000fc60000000000 */
[----:B0-----:R0:W-:Y:S04]  /*efe90*/  STL.64 [R1+0x690], R56 ;  /* 0x0006903801007387 */ /* 0x0011e80000100a00 */
[----:B------:R2:W-:Y:S04]  /*efea0*/  STL.64 [R1+0x698], R58 ;  /* 0x0006983a01007387 */ /* 0x0005e80000100a00 */
[----:B0-----:R-:W4:Y:S04]  /*efeb0*/  LDL.LU.64 R56, [R1+0x5768] ;  /* 0x0057680001387983 */ /* 0x001f280000300a00 */
[----:B--2---:R-:W2:Y:S04]  /*efec0*/  LDL.LU.64 R58, [R1+0x20c0] ;  /* 0x0020c000013a7983 */ /* 0x004ea80000300a00 */
[----:B------:R-:W2:Y:S04]  /*efed0*/  LDL.LU.64 R54, [R1+0x5760] ;  /* 0x0057600001367983 */ /* 0x000ea80000300a00 */
[----:B------:R-:W2:Y:S04]  /*efee0*/  LDL.LU.64 R52, [R1+0x20b8] ;  /* 0x0020b80001347983 */ /* 0x000ea80000300a00 */
[----:B------:R-:W2:Y:S01]  /*efef0*/  LDL.LU.64 R46, [R1+0x20b0] ;  /* 0x0020b000012e7983 */ /* 0x000ea20000300a00 */
[----:B------:R-:W-:-:S03]  /*eff00*/  PRMT R31, R60, 0x5210, R26 ;  /* 0x000052103c1f7816 */ /* 0x000fc6000000001a */
[----:B------:R-:W-:Y:S01]  /*eff10*/  STSM.16.M88.4 [R3], R32 ;  /* 0x0000002003007844 */ /* 0x000fe20000000200 */
[----:B------:R-:W-:-:S03]  /*eff20*/  NOP ;  /* 0x0000000000007918 */ /* 0x000fc60000000000 */
[----:B------:R-:W0:Y:S01]  /*eff30*/  LDS.128 R32, [R3] ;  /* 0x0000000003207984 */ /* 0x000e220000000c00 */
[----:B------:R-:W-:Y:S02]  /*eff40*/  PRMT R28, R39, 0x5210, R28 ;  /* 0x00005210271c7816 */ /* 0x000fe4000000001c */
[----:B------:R-:W-:Y:S02]  /*eff50*/  PRMT R29, R36, 0x5210, R29 ;  /* 0x00005210241d7816 */ /* 0x000fe4000000001d */
[----:B------:R-:W-:Y:S01]  /*eff60*/  PRMT R30, R37, 0x5210, R27 ;  /* 0x00005210251e7816 */ /* 0x000fe2000000001b */
[----:B------:R-:W-:-:S04]  /*eff70*/  NOP ;  /* 0x0000000000007918 */ /* 0x000fc80000000000 */
[----:B------:R-:W-:Y:S01]  /*eff80*/  STSM.16.M88.4 [R3], R28 ;  /* 0x0000001c03007844 */ /* 0x000fe20000000200 */
[----:B------:R-:W-:-:S03]  /*eff90*/  NOP ;  /* 0x0000000000007918 */ /* 0x000fc60000000000 */
[----:B------:R-:W0:Y:S01]  /*effa0*/  LDS.128 R28, [R3] ;  /* 0x00000000031c7984 */ /* 0x000e220000000c00 */
[----:B------:R-:W-:Y:S02]  /*effb0*/  PRMT R24, R42, 0x5210, R24 ;  /* 0x000052102a187816 */ /* 0x000fe40000000018 */
[----:B------:R-:W-:Y:S02]  /*effc0*/  PRMT R25, R43, 0x5210, R25 ;  /* 0x000052102b197816 */ /* 0x000fe40000000019 */
[----:B------:R-:W-:Y:S01]  /*effd0*/  PRMT R27, R2, 0x5210, R22 ;  /* 0x00005210021b7816 */ /* 0x000fe20000000016 */
[----:B-1----:R-:W-:Y:S04]  /*effe0*/  STL.64 [R1+0x680], R4 ;  /* 0x0006800401007387 */ /* 0x002fe80000100a00 */
[----:B------:R1:W-:Y:S04]  /*efff0*/  STL.64 [R1+0x688], R6 ;  /* 0x0006880601007387 */ /* 0x0003e80000100a00 */
[----:B-1----:R-:W2:Y:S04]  /*f0000*/  LDL.LU.64 R6, [R1+0x5758] ;  /* 0x0057580001067983 */ /* 0x002ea80000300a00 */
[----:B------:R-:W2:Y:S04]  /*f0010*/  LDL.LU.64 R4, [R1+0x5750] ;  /* 0x0057500001047983 */ /* 0x000ea80000300a00 */
[----:B------:R-:W2:Y:S04]  /*f0020*/  LDL.LU R60, [R1+0x5748] ;  /* 0x00574800013c7983 */ /* 0x000ea80000300800 */
[----:B0-----:R-:W-:Y:S04]  /*f0030*/  STL.64 [R1+0x670], R32 ;  /* 0x0006702001007387 */ /* 0x001fe80000100a00 */
[----:B------:R-:W-:Y:S04]  /*f0040*/  STL.64 [R1+0x678], R34 ;  /* 0x0006782201007387 */ /* 0x000fe80000100a00 */
[----:B------:R-:W2:Y:S04]  /*f0050*/  LDL.LU R2, [R1+0x5744] ;  /* 0x0057440001027983 */ /* 0x000ea80000300800 */
[----:B------:R-:W-:Y:S04]  /*f0060*/  STL.64 [R1+0x6a0], R28 ;  /* 0x0006a01c01007387 */ /* 0x000fe80000100a00 */
[----:B------:R-:W-:Y:S01]  /*f0070*/  STL.64 [R1+0x6a8], R30 ;  /* 0x0006a81e01007387 */ /* 0x000fe20000100a00 */
[----:B---3--:R-:W-:Y:S01]  /*f0080*/  PRMT R26, R48, 0x5210, R23 ;  /* 0x00005210301a7816 */ /* 0x008fe20000000017 */
[----:B------:R-:W-:Y:S01]  /*f0090*/  NOP ;  /* 0x0000000000007918 */ /* 0x000fe20000000000 */
[----:B----4-:R-:W-:-:S03]  /*f00a0*/  PRMT R22, R49, 0x7770, RZ ;  /* 0x0000777031167816 */ /* 0x010fc600000000ff */
[----:B------:R-:W-:Y:S01]  /*f00b0*/  STSM.16.M88.4 [R3], R24 ;  /* 0x0000001803007844 */ /* 0x000fe20000000200 */
[----:B------:R-:W-:-:S03]  /*f00c0*/  NOP ;  /* 0x0000000000007918 */ /* 0x000fc60000000000 */
[----:B------:R0:W-:Y:S02]  /*f00d0*/  @P0 STG.E.U8 desc[UR4][R40.64], R22 ;  /* 0x0000001628000986 */ /* 0x0001e4000c101104 */
[----:B0-----:R-:W-:-:S05]  /*f00e0*/  PRMT R22, R49, 0x7771, RZ ;  /* 0x0000777131167816 */ /* 0x001fca00000000ff */
[----:B--2---:R0:W-:Y:S02]  /*f00f0*/  @P6 STG.E.U8 desc[UR4][R58.64], R22 ;  /* 0x000000163a006986 */ /* 0x0041e4000c101104 */
[----:B0-----:R-:W-:-:S05]  /*f0100*/  PRMT R22, R49, 0x7772, RZ ;  /* 0x0000777231167816 */ /* 0x001fca00000000ff */
[----:B------:R0:W-:Y:S02]  /*f0110*/  @P5 STG.E.U8 desc[UR4][R52.64], R22 ;  /* 0x0000001634005986 */ /* 0x0001e4000c101104 */
[----:B0-----:R-:W-:Y:S02]  /*f0120*/  PRMT R22, R49, 0x7773, RZ ;  /* 0x0000777331167816 */ /* 0x001fe400000000ff */
[----:B------:R-:W2:Y:S04]  /*f0130*/  LDL.LU.64 R48, [R1+0x20a8] ;  /* 0x0020a80001307983 */ /* 0x000ea80000300a00 */
[----:B------:R0:W-:Y:S04]  /*f0140*/  @P4 STG.E.U8 desc[UR4][R46.64], R22 ;  /* 0x000000162e004986 */ /* 0x0001e8000c101104 */
[----:B------:R-:W3:Y:S04]  /*f0150*/  LDL.LU.64 R38, [R1+0x20a0] ;  /* 0x0020a00001267983 */ /* 0x000ee80000300a00 */
[----:B0-----:R-:W4:Y:S04]  /*f0160*/  LDL.LU.64 R46, [R1+0x2098] ;  /* 0x00209800012e7983 */ /* 0x001f280000300a00 */
[----:B------:R-:W2:Y:S04]  /*f0170*/  LDL.LU R52, [R1+0x650] ;  /* 0x0006500001347983 */ /* 0x000ea80000300800 */
[----:B------:R-:W4:Y:S04]  /*f0180*/  LDL.LU.64 R36, [R1+0x2090] ;  /* 0x0020900001247983 */ /* 0x000f280000300a00 */
[----:B------:R-:W4:Y:S04]  /*f0190*/  LDL.LU.64 R42, [R1+0x2088] ;  /* 0x00208800012a7983 */ /* 0x000f280000300a00 */
[----:B------:R-:W4:Y:S04]  /*f01a0*/  LDL.LU.64 R40, [R1+0x2080] ;  /* 0x0020800001287983 */ /* 0x000f280000300a00 */
[----:B------:R-:W4:Y:S04]  /*f01b0*/  LDL.LU.64 R58, [R1+0x2078] ;  /* 0x00207800013a7983 */ /* 0x000f280000300a00 */
[----:B------:R-:W4:Y:S01]  /*f01c0*/  LDL.LU R53, [R1+0x640] ;  /* 0x0006400001357983 */ /* 0x000f220000300800 */
[----:B------:R-:W-:-:S02]  /*f01d0*/  LOP3.LUT P0, RZ, R60, 0x4000000, RZ, 0xc0, !PT ;  /* 0x040000003cff7812 */ /* 0x000fc4000780c0ff */
[----:B------:R-:W-:Y:S02]  /*f01e0*/  LOP3.LUT R60, R60, 0xfffbffff, RZ, 0xc0, !PT ;  /* 0xfffbffff3c3c7812 */ /* 0x000fe400078ec0ff */
[----:B------:R-:W-:-:S13]  /*f01f0*/  LOP3.LUT P4, RZ, R2, 0x8000, RZ, 0xc0, !PT ;  /* 0x0000800002ff7812 */ /* 0x000fda000788c0ff */
[----:B------:R-:W-:Y:S02]  /*f0200*/  @P4 LOP3.LUT R60, R60, 0x40000, RZ, 0xfc, !PT ;  /* 0x000400003c3c4812 */ /* 0x000fe400078efcff */
[----:B------:R-:W-:Y:S02]  /*f0210*/  LOP3.LUT P4, RZ, R2, 0x400, RZ, 0xc0, !PT ;  /* 0x0000040002ff7812 */ /* 0x000fe4000788c0ff */
[----:B------:R-:W-:-:S11]  /*f0220*/  LOP3.LUT R60, R60, 0xfff7ffff, RZ, 0xc0, !PT ;  /* 0xfff7ffff3c3c7812 */ /* 0x000fd600078ec0ff */
[----:B------:R-:W-:Y:S02]  /*f0230*/  @P4 LOP3.LUT R60, R60, 0x80000, RZ, 0xfc, !PT ;  /* 0x000800003c3c4812 */ /* 0x000fe400078efcff */
[----:B------:R-:W-:Y:S02]  /*f0240*/  LOP3.LUT P4, RZ, R2, 0x200, RZ, 0xc0, !PT ;  /* 0x0000020002ff7812 */ /* 0x000fe4000788c0ff */
[----:B------:R-:W-:-:S11]  /*f0250*/  LOP3.LUT R60, R60, 0xffefffff, RZ, 0xc0, !PT ;  /* 0xffefffff3c3c7812 */ /* 0x000fd600078ec0ff */
[----:B------:R-:W-:Y:S02]  /*f0260*/  @P4 LOP3.LUT R60, R60, 0x100000, RZ, 0xfc, !PT ;  /* 0x001000003c3c4812 */ /* 0x000fe400078efcff */
[----:B------:R-:W-:Y:S02]  /*f0270*/  LOP3.LUT P4, RZ, R2, 0x100, RZ, 0xc0, !PT ;  /* 0x0000010002ff7812 */ /* 0x000fe4000788c0ff */
[----:B--2---:R-:W-:-:S05]  /*f0280*/  PRMT R22, R52, 0x7770, RZ ;  /* 0x0000777034167816 */ /* 0x004fca00000000ff */
[----:B------:R0:W-:Y:S04]  /*f0290*/  @P3 STG.E.U8 desc[UR4][R48.64], R22 ;  /* 0x0000001630003986 */ /* 0x0001e8000c101104 */
[----:B0-----:R-:W2:Y:S01]  /*f02a0*/  LDL.LU.64 R48, [R1+0x2070] ;  /* 0x0020700001307983 */ /* 0x001ea20000300a00 */
[----:B------:R-:W-:-:S03]  /*f02b0*/  PRMT R22, R52, 0x7771, RZ ;  /* 0x0000777134167816 */ /* 0x000fc600000000ff */
[----:B------:R-:W2:Y:S04]  /*f02c0*/  LDL.LU R31, [R1+0x630] ;  /* 0x00063000011f7983 */ /* 0x000ea80000300800 */
[----:B---3--:R0:W-:Y:S02]  /*f02d0*/  @P2 STG.E.U8 desc[UR4][R38.64], R22 ;  /* 0x0000001626002986 */ /* 0x0081e4000c101104 */
[----:B0-----:R-:W-:-:S05]  /*f02e0*/  PRMT R22, R52, 0x7772, RZ ;  /* 0x0000777234167816 */ /* 0x001fca00000000ff */
[----:B----4-:R0:W-:Y:S04]  /*f02f0*/  @P1 STG.E.U8 desc[UR4][R46.64], R22 ;  /* 0x000000162e001986 */ /* 0x0101e8000c101104 */
[----:B0-----:R-:W3:Y:S01]  /*f0300*/  LDL.LU.64 R46, [R1+0x2068] ;  /* 0x00206800012e7983 */ /* 0x001ee20000300a00 */
[----:B------:R-:W-:-:S03]  /*f0310*/  LOP3.LUT R60, R60, 0xffdfffff, RZ, 0xc0, !PT ;  /* 0xffdfffff3c3c7812 */ /* 0x000fc600078ec0ff */
[----:B------:R-:W4:Y:S01]  /*f0320*/  LDL.LU.64 R26, [R1+0x2060] ;  /* 0x00206000011a7983 */ /* 0x000f220000300a00 */
[----:B------:R-:W-:Y:S02]  /*f0330*/  @P4 LOP3.LUT R60, R60, 0x200000, RZ, 0xfc, !PT ;  /* 0x002000003c3c4812 */ /* 0x000fe400078efcff */
[----:B------:R-:W-:Y:S01]  /*f0340*/  LOP3.LUT P4, RZ, R2, 0x80, RZ, 0xc0, !PT ;  /* 0x0000008002ff7812 */ /* 0x000fe2000788c0ff */
[----:B------:R-:W4:Y:S01]  /*f0350*/  LDL.LU.64 R24, [R1+0x2058] ;  /* 0x0020580001187983 */ /* 0x000f220000300a00 */
[----:B------:R-:W-:Y:S02]  /*f0360*/  LOP3.LUT R60, R60, 0xffbfffff, RZ, 0xc0, !PT ;  /* 0xffbfffff3c3c7812 */ /* 0x000fe400078ec0ff */
[----:B------:R-:W-:-:S09]  /*f0370*/  PRMT R22, R52, 0x7773, RZ ;  /* 0x0000777334167816 */ /* 0x000fd200000000ff */
[----:B------:R-:W-:Y:S02]  /*f0380*/  @P4 LOP3.LUT R60, R60, 0x400000, RZ, 0xfc, !PT ;  /* 0x004000003c3c4812 */ /* 0x000fe400078efcff */
[----:B------:R-:W-:Y:S01]  /*f0390*/  LOP3.LUT P4, RZ, R2, 0x40, RZ, 0xc0, !PT ;  /* 0x0000004002ff7812 */ /* 0x000fe2000788c0ff */
[----:B------:R0:W-:Y:S01]  /*f03a0*/  @P0 STG.E.U8 desc[UR4][R36.64], R22 ;  /* 0x0000001624000986 */ /* 0x0001e2000c101104 */
[----:B------:R-:W-:-:S03]  /*f03b0*/  LOP3.LUT R60, R60, 0xff7fffff, RZ, 0xc0, !PT ;  /* 0xff7fffff3c3c7812 */ /* 0x000fc600078ec0ff */
[----:B0-----:R-:W4:Y:S04]  /*f03c0*/  LDL.LU R36, [R1+0x620] ;  /* 0x0006200001247983 */ /* 0x001f280000300800 */
[----:B------:R-:W4:Y:S04]  /*f03d0*/  LDL.LU.64 R28, [R1+0x2050] ;  /* 0x00205000011c7983 */ /* 0x000f280000300a00 */
[----:B------:R-:W-:Y:S02]  /*f03e0*/  @P4 LOP3.LUT R60, R60, 0x800000, RZ, 0xfc, !PT ;  /* 0x008000003c3c4812 */ /* 0x000fe400078efcff */
[----:B------:R-:W-:Y:S01]  /*f03f0*/  LOP3.LUT P4, RZ, R2, 0x20, RZ, 0xc0, !PT ;  /* 0x0000002002ff7812 */ /* 0x000fe2000788c0ff */
[----:B------:R-:W4:Y:S01]  /*f0400*/  LDL.LU.64 R34, [R1+0x20c8] ;  /* 0x0020c80001227983 */ /* 0x000f220000300a00 */
[----:B------:R-:W-:-:S02]  /*f0410*/  LOP3.LUT R60, R60, 0xfeffffff, RZ, 0xc0, !PT ;  /* 0xfeffffff3c3c7812 */ /* 0x000fc400078ec0ff */
[C---:B------:R-:W-:Y:S01]  /*f0420*/  LOP3.LUT P5, RZ, R2.reuse, 0x2, RZ, 0xc0, !PT ;  /* 0x0000000202ff7812 */ /* 0x040fe200078ac0ff */
[----:B------:R-:W4:Y:S01]  /*f0430*/  LDL.LU.64 R32, [R1+0x2148] ;  /* 0x0021480001207983 */ /* 0x000f220000300a00 */
[----:B------:R-:W-:Y:S02]  /*f0440*/  LOP3.LUT P6, RZ, R2, 0x4, RZ, 0xc0, !PT ;  /* 0x0000000402ff7812 */ /* 0x000fe400078cc0ff */
[----:B------:R-:W-:Y:S01]  /*f0450*/  PRMT R22, R53, 0x7770, RZ ;  /* 0x0000777035167816 */ /* 0x000fe200000000ff */
[----:B------:R-:W4:Y:S04]  /*f0460*/  LDL.LU.64 R38, [R1+0x2140] ;  /* 0x0021400001267983 */ /* 0x000f280000300a00 */
[----:B------:R-:W-:Y:S02]  /*f0470*/  @P4 LOP3.LUT R60, R60, 0x1000000, RZ, 0xfc, !PT ;  /* 0x010000003c3c4812 */ /* 0x000fe400078efcff */
[----:B------:R-:W-:-:S02]  /*f0480*/  LOP3.LUT P4, RZ, R2, 0x10, RZ, 0xc0, !PT ;  /* 0x0000001002ff7812 */ /* 0x000fc4000788c0ff */
[----:B------:R-:W-:Y:S01]  /*f0490*/  LOP3.LUT R60, R60, 0xfdffffff, RZ, 0xc0, !PT ;  /* 0xfdffffff3c3c7812 */ /* 0x000fe200078ec0ff */
[----:B------:R0:W-:Y:S10]  /*f04a0*/  @P5 STG.E.U8 desc[UR4][R42.64], R22 ;  /* 0x000000162a005986 */ /* 0x0001f4000c101104 */
[----:B------:R-:W-:-:S02]  /*f04b0*/  @P4 LOP3.LUT R60, R60, 0x2000000, RZ, 0xfc, !PT ;  /* 0x020000003c3c4812 */ /* 0x000fc400078efcff */
[----:B------:R-:W-:Y:S01]  /*f04c0*/  LOP3.LUT P4, RZ, R2, 0x8, RZ, 0xc0, !PT ;  /* 0x0000000802ff7812 */ /* 0x000fe2000788c0ff */
[----:B0-----:R-:W4:Y:S01]  /*f04d0*/  LDL.LU.64 R42, [R1+0x2138] ;  /* 0x00213800012a7983 */ /* 0x001f220000300a00 */
[----:B------:R-:W-:-:S05]  /*f04e0*/  PRMT R22, R53, 0x7771, RZ ;  /* 0x0000777135167816 */ /* 0x000fca00000000ff */
[----:B------:R0:W-:Y:S02]  /*f04f0*/  @P6 STG.E.U8 desc[UR4][R40.64], R22 ;  /* 0x0000001628006986 */ /* 0x0001e4000c101104 */
[----:B0-----:R-:W-:Y:S02]  /*f0500*/  PRMT R22, R53, 0x7772, RZ ;  /* 0x0000777235167816 */ /* 0x001fe400000000ff */
[----:B------:R-:W4:Y:S04]  /*f0510*/  LDL.LU.64 R40, [R1+0x2130] ;  /* 0x0021300001287983 */ /* 0x000f280000300a00 */
[----:B------:R0:W-:Y:S01]  /*f0520*/  @P4 STG.E.U8 desc[UR4][R58.64], R22 ;  /* 0x000000163a004986 */ /* 0x0001e2000c101104 */
[----:B------:R-:W-:-:S03]  /*f0530*/  LOP3.LUT P4, RZ, R60, 0x2000000, RZ, 0xc0, !PT ;  /* 0x020000003cff7812 */ /* 0x000fc6000788c0ff */
[----:B0-----:R-:W4:Y:S01]  /*f0540*/  LDL.LU.64 R58, [R1+0x2128] ;  /* 0x00212800013a7983 */ /* 0x001f220000300a00 */
[----:B------:R-:W-:-:S03]  /*f0550*/  PRMT R22, R53, 0x7773, RZ ;  /* 0x0000777335167816 */ /* 0x000fc600000000ff */
[----:B------:R-:W4:Y:S06]  /*f0560*/  LDL.LU.64 R52, [R1+0x2120] ;  /* 0x0021200001347983 */ /* 0x000f2c0000300a00 */
[----:B--2---:R0:W-:Y:S04]  /*f0570*/  @P4 STG.E.U8 desc[UR4][R48.64], R22 ;  /* 0x0000001630004986 */ /* 0x0041e8000c101104 */
[----:B0-----:R-:W2:Y:S01]  /*f0580*/  LDL.LU.64 R48, [R1+0x2110] ;  /* 0x0021100001307983 */ /* 0x001ea20000300a00 */
[----:B------:R-:W-:-:S02]  /*f0590*/  LOP3.LUT P4, RZ, R60, 0x1000000, RZ, 0xc0, !PT ;  /* 0x010000003cff7812 */ /* 0x000fc4000788c0ff */
[----:B------:R-:W-:Y:S01]  /*f05a0*/  PRMT R22, R31, 0x7770, RZ ;  /* 0x000077701f167816 */ /* 0x000fe200000000ff */
[----:B------:R-:W2:Y:S10]  /*f05b0*/  LDL.LU R37, [R1+0x600] ;  /* 0x0006000001257983 */ /* 0x000eb40000300800 */
[----:B---3--:R0:W-:Y:S01]  /*f05c0*/  @P4 STG.E.U8 desc[UR4][R46.64], R22 ;  /* 0x000000162e004986 */ /* 0x0081e2000c101104 */
[----:B------:R-:W-:-:S03]  /*f05d0*/  LOP3.LUT P4, RZ, R60, 0x800000, RZ, 0xc0, !PT ;  /* 0x008000003cff7812 */ /* 0x000fc6000788c0ff */
[----:B0-----:R-:W3:Y:S01]  /*f05e0*/  LDL.LU.64 R46, [R1+0x2108] ;  /* 0x00210800012e7983 */ /* 0x001ee20000300a00 */
[----:B------:R-:W-:-:S09]  /*f05f0*/  PRMT R22, R31, 0x7771, RZ ;  /* 0x000077711f167816 */ /* 0x000fd200000000ff */
[----:B----4-:R0:W-:Y:S01]  /*f0600*/  @P4 STG.E.U8 desc[UR4][R26.64], R22 ;  /* 0x000000161a004986 */ /* 0x0101e2000c101104 */
[----:B------:R-:W-:Y:S02]  /*f0610*/  LOP3.LUT P4, RZ, R60, 0x400000, RZ, 0xc0, !PT ;  /* 0x004000003cff7812 */ /* 0x000fe4000788c0ff */
[----:B0-----:R-:W-:-:S11]  /*f0620*/  PRMT R22, R31, 0x7772, RZ ;  /* 0x000077721f167816 */ /* 0x001fd600000000ff */
[----:B------:R0:W-:Y:S01]  /*f0630*/  @P4 STG.E.U8 desc[UR4][R24.64], R22 ;  /* 0x0000001618004986 */ /* 0x0001e2000c101104 */
[----:B------:R-:W-:Y:S02]  /*f0640*/  LOP3.LUT P4, RZ, R60, 0x200000, RZ, 0xc0, !PT ;  /* 0x002000003cff7812 */ /* 0x000fe4000788c0ff */
[----:B0-----:R-:W-:-:S11]  /*f0650*/  PRMT R22, R31, 0x7773, RZ ;  /* 0x000077731f167816 */ /* 0x001fd600000000ff */
[----:B------:R0:W-:Y:S01]  /*f0660*/  @P4 STG.E.U8 desc[UR4][R28.64], R22 ;  /* 0x000000161c004986 */ /* 0x0001e2000c101104 */
[----:B------:R-:W-:Y:S02]  /*f0670*/  LOP3.LUT P4, RZ, R60, 0x100000, RZ, 0xc0, !PT ;  /* 0x001000003cff7812 */ /* 0x000fe4000788c0ff */
[----:B0-----:R-:W-:-:S11]  /*f0680*/  PRMT R22, R36, 0x7770, RZ ;  /* 0x0000777024167816 */ /* 0x001fd600000000ff */
[----:B------:R0:W-:Y:S01]  /*f0690*/  @P4 STG.E.U8 desc[UR4][R34.64], R22 ;  /* 0x0000001622004986 */ /* 0x0001e2000c101104 */
[----:B------:R-:W-:Y:S02]  /*f06a0*/  LOP3.LUT P4, RZ, R60, 0x80000, RZ, 0xc0, !PT ;  /* 0x000800003cff7812 */ /* 0x000fe4000788c0ff */
[C---:B------:R-:W-:Y:S02]  /*f06b0*/  LOP3.LUT P0, RZ, R2.reuse, 0x800, RZ, 0xc0, !PT ;  /* 0x0000080002ff7812 */ /* 0x040fe4000780c0ff */
[----:B------:R-:W-:Y:S02]  /*f06c0*/  LOP3.LUT P1, RZ, R2, 0x1000, RZ, 0xc0, !PT ;  /* 0x0000100002ff7812 */ /* 0x000fe4000782c0ff */
[----:B0-----:R-:W-:-:S07]  /*f06d0*/  PRMT R22, R36, 0x7771, RZ ;  /* 0x0000777124167816 */ /* 0x001fce00000000ff */
[----:B------:R0:W-:Y:S01]  /*f06e0*/  @P4 STG.E.U8 desc[UR4][R32.64], R22 ;  /* 0x0000001620004986 */ /* 0x0001e2000c101104 */
[----:B------:R-:W-:Y:S02]  /*f06f0*/  LOP3.LUT P2, RZ, R2, 0x2000, RZ, 0xc0, !PT ;  /* 0x0000200002ff7812 */ /* 0x000fe4000784c0ff */
[----:B0-----:R-:W-:-:S05]  /*f0700*/  PRMT R22, R36, 0x7772, RZ ;  /* 0x0000777224167816 */ /* 0x001fca00000000ff */
        /* <DEDUP_REMOVED lines=9> */
[----:B------:R0:W-:Y:S02]  /*f07a0*/  @P3 STG.E.U8 desc[UR4][R58.64], R22 ;  /* 0x000000163a003986 */ /* 0x0001e4000c101104 */
[----:B0-----:R-:W-:-:S05]  /*f07b0*/  PRMT R22, R0, 0x7772, RZ ;  /* 0x0000777200167816 */ /* 0x001fca00000000ff */
[----:B------:R0:W-:Y:S02]  /*f07c0*/  @P4 STG.E.U8 desc[UR4][R52.64], R22 ;  /* 0x0000001634004986 */ /* 0x0001e4000c101104 */
[----:B0-----:R-:W-:Y:S02]  /*f07d0*/  PRMT R22, R0, 0x7773, RZ ;  /* 0x0000777300167816 */ /* 0x001fe400000000ff */
[----:B------:R-:W4:Y:S04]  /*f07e0*/  LDL.LU R0, [R1+0x5740] ;  /* 0x0057400001007983 */ /* 0x000f280000300800 */
[----:B--2---:R0:W-:Y:S04]  /*f07f0*/  @P5 STG.E.U8 desc[UR4][R48.64], R22 ;  /* 0x0000001630005986 */ /* 0x0041e8000c101104 */
[----:B0-----:R-:W2:Y:S01]  /*f0800*/  LDL.LU.64 R48, [R1+0x2100] ;  /* 0x0021000001307983 */ /* 0x001ea20000300a00 */
[----:B------:R-:W-:-:S02]  /*f0810*/  LOP3.LUT P6, RZ, R2, 0x20000, RZ, 0xc0, !PT ;  /* 0x0002000002ff7812 */ /* 0x000fc400078cc0ff */
[----:B------:R-:W-:-:S11]  /*f0820*/  PRMT R22, R37, 0x7770, RZ ;  /* 0x0000777025167816 */ /* 0x000fd600000000ff */
[----:B---3--:R0:W-:Y:S04]  /*f0830*/  @P6 STG.E.U8 desc[UR4][R46.64], R22 ;  /* 0x000000162e006986 */ /* 0x0081e8000c101104 */
[----:B0-----:R-:W3:Y:S04]  /*f0840*/  LDL.LU.64 R46, [R1+0x20f8] ;  /* 0x0020f800012e7983 */ /* 0x001ee80000300a00 */
[----:B------:R-:W4:Y:S04]  /*f0850*/  LDL.LU.64 R52, [R1+0x20f0] ;  /* 0x0020f00001347983 */ /* 0x000f280000300a00 */
[----:B------:R-:W4:Y:S04]  /*f0860*/  LDL.LU.64 R42, [R1+0x20e8] ;  /* 0x0020e800012a7983 */ /* 0x000f280000300a00 */
[----:B------:R-:W4:Y:S04]  /*f0870*/  LDL.LU.64 R40, [R1+0x20e0] ;  /* 0x0020e00001287983 */ /* 0x000f280000300a00 */
[----:B------:R-:W4:Y:S04]  /*f0880*/  LDL.LU.64 R58, [R1+0x20d8] ;  /* 0x0020d800013a7983 */ /* 0x000f280000300a00 */
[----:B------:R-:W4:Y:S01]  /*f0890*/  LDL.LU R30, [R1+0x5f0] ;  /* 0x0005f000011e7983 */ /* 0x000f220000300800 */
[----:B------:R-:W-:-:S02]  /*f08a0*/  LOP3.LUT P3, RZ, R2, 0x40000, RZ, 0xc0, !PT ;  /* 0x0004000002ff7812 */ /* 0x000fc4000786c0ff */
[----:B------:R-:W-:Y:S02]  /*f08b0*/  PRMT R22, R37, 0x7771, RZ ;  /* 0x0000777125167816 */ /* 0x000fe400000000ff */
[----:B------:R-:W-:Y:S02]  /*f08c0*/  LOP3.LUT P0, RZ, R2, 0x40000000, RZ, 0xc0, !PT ;  /* 0x4000000002ff7812 */ /* 0x000fe4000780c0ff */
[----:B------:R-:W-:-:S11]  /*f08d0*/  LOP3.LUT R60, R60, 0xfffffbff, RZ, 0xc0, !PT ;  /* 0xfffffbff3c3c7812 */ /* 0x000fd600078ec0ff */
[----:B------:R-:W-:Y:S02]  /*f08e0*/  @P0 LOP3.LUT R60, R60, 0x400, RZ, 0xfc, !PT ;  /* 0x000004003c3c0812 */ /* 0x000fe400078efcff */
[----:B------:R-:W-:Y:S02]  /*f08f0*/  LOP3.LUT P0, RZ, R2, 0x20000000, RZ, 0xc0, !PT ;  /* 0x2000000002ff7812 */ /* 0x000fe4000780c0ff */
[----:B------:R-:W-:Y:S02]  /*f0900*/  LOP3.LUT R60, R60, 0xfffff7ff, RZ, 0xc0, !PT ;  /* 0xfffff7ff3c3c7812 */ /* 0x000fe400078ec0ff */
[----:B------:R-:W-:-:S09]  /*f0910*/  LOP3.LUT P4, RZ, R2, 0x80000, RZ, 0xc0, !PT ;  /* 0x0008000002ff7812 */ /* 0x000fd2000788c0ff */
[----:B------:R-:W-:Y:S02]  /*f0920*/  @P0 LOP3.LUT R60, R60, 0x800, RZ, 0xfc, !PT ;  /* 0x000008003c3c0812 */ /* 0x000fe400078efcff */
[----:B------:R-:W-:Y:S02]  /*f0930*/  LOP3.LUT P0, RZ, R2, 0x10000000, RZ, 0xc0, !PT ;  /* 0x1000000002ff7812 */ /* 0x000fe4000780c0ff */
[----:B------:R-:W-:-:S11]  /*f0940*/  LOP3.LUT R60, R60, 0xffffefff, RZ, 0xc0, !PT ;  /* 0xffffefff3c3c7812 */ /* 0x000fd600078ec0ff */
[----:B------:R-:W-:Y:S02]  /*f0950*/  @P0 LOP3.LUT R60, R60, 0x1000, RZ, 0xfc, !PT ;  /* 0x000010003c3c0812 */ /* 0x000fe400078efcff */
[----:B------:R-:W-:Y:S01]  /*f0960*/  LOP3.LUT P0, RZ, R2, 0x8000000, RZ, 0xc0, !PT ;  /* 0x0800000002ff7812 */ /* 0x000fe2000780c0ff */
[----:B--2---:R0:W-:Y:S04]  /*f0970*/  @P3 STG.E.U8 desc[UR4][R48.64], R22 ;  /* 0x0000001630003986 */ /* 0x0041e8000c101104 */
[----:B0-----:R-:W2:Y:S01]  /*f0980*/  LDL.LU.64 R48, [R1+0x20d0] ;  /* 0x0020d00001307983 */ /* 0x001ea20000300a00 */
[----:B------:R-:W-:-:S03]  /*f0990*/  PRMT R22, R37, 0x7772, RZ ;  /* 0x0000777225167816 */ /* 0x000fc600000000ff */
[----:B------:R-:W2:Y:S01]  /*f09a0*/  LDL.LU R31, [R1+0x664] ;  /* 0x00066400011f7983 */ /* 0x000ea20000300800 */
[----:B------:R-:W-:-:S04]  /*f09b0*/  LOP3.LUT R60, R60, 0xffffdfff, RZ, 0xc0, !PT ;  /* 0xffffdfff3c3c7812 */ /* 0x000fc800078ec0ff */
[----:B------:R-:W-:Y:S02]  /*f09c0*/  @P0 LOP3.LUT R60, R60, 0x2000, RZ, 0xfc, !PT ;  /* 0x000020003c3c0812 */ /* 0x000fe400078efcff */
[----:B------:R-:W-:Y:S01]  /*f09d0*/  LOP3.LUT P0, RZ, R2, 0x4000000, RZ, 0xc0, !PT ;  /* 0x0400000002ff7812 */ /* 0x000fe2000780c0ff */
[----:B---3--:R0:W-:Y:S04]  /*f09e0*/  @P4 STG.E.U8 desc[UR4][R46.64], R22 ;  /* 0x000000162e004986 */ /* 0x0081e8000c101104 */
[----:B0-----:R-:W3:Y:S01]  /*f09f0*/  LDL.LU.64 R46, [R1+0x2150] ;  /* 0x00215000012e7983 */ /* 0x001ee20000300a00 */
[----:B------:R-:W-:-:S03]  /*f0a00*/  LOP3.LUT R60, R60, 0xffffbfff, RZ, 0xc0, !PT ;  /* 0xffffbfff3c3c7812 */ /* 0x000fc600078ec0ff */
[----:B------:R-:W3:Y:S04]  /*f0a10*/  LDL.LU.64 R26, [R1+0x21c8] ;  /* 0x0021c800011a7983 */ /* 0x000ee80000300a00 */
[----:B------:R-:W-:Y:S02]  /*f0a20*/  @P0 LOP3.LUT R60, R60, 0x4000, RZ, 0xfc, !PT ;  /* 0x000040003c3c0812 */ /* 0x000fe400078efcff */
[----:B------:R-:W-:Y:S01]  /*f0a30*/  LOP3.LUT P0, RZ, R2, 0x2000000, RZ, 0xc0, !PT ;  /* 0x0200000002ff7812 */ /* 0x000fe2000780c0ff */
[----:B------:R-:W3:Y:S01]  /*f0a40*/  LDL.LU.64 R24, [R1+0x21c0] ;  /* 0x0021c00001187983 */ /* 0x000ee20000300a00 */
[----:B------:R-:W-:Y:S02]  /*f0a50*/  LOP3.LUT R60, R60, 0xffff7fff, RZ, 0xc0, !PT ;  /* 0xffff7fff3c3c7812 */ /* 0x000fe400078ec0ff */
[----:B------:R-:W-:Y:S01]  /*f0a60*/  LOP3.LUT P5, RZ, R2, 0x100000, RZ, 0xc0, !PT ;  /* 0x0010000002ff7812 */ /* 0x000fe200078ac0ff */
[----:B------:R-:W3:Y:S08]  /*f0a70*/  LDL.LU.64 R28, [R1+0x21b8] ;  /* 0x0021b800011c7983 */ /* 0x000ef00000300a00 */
[----:B------:R-:W-:-:S02]  /*f0a80*/  @P0 LOP3.LUT R60, R60, 0x8000, RZ, 0xfc, !PT ;  /* 0x000080003c3c0812 */ /* 0x000fc400078efcff */
[----:B------:R-:W-:Y:S02]  /*f0a90*/  LOP3.LUT P0, RZ, R2, 0x1000000, RZ, 0xc0, !PT ;  /* 0x0100000002ff7812 */ /* 0x000fe4000780c0ff */
[----:B------:R-:W-:Y:S02]  /*f0aa0*/  LOP3.LUT R60, R60, 0xfffeffff, RZ, 0xc0, !PT ;  /* 0xfffeffff3c3c7812 */ /* 0x000fe400078ec0ff */
[----:B------:R-:W-:-:S05]  /*f0ab0*/  PRMT R22, R37, 0x7773, RZ ;  /* 0x0000777325167816 */ /* 0x000fca00000000ff */
[----:B----4-:R0:W-:Y:S04]  /*f0ac0*/  @P5 STG.E.U8 desc[UR4][R52.64], R22 ;  /* 0x0000001634005986 */ /* 0x0101e8000c101104 */
[----:B------:R-:W-:Y:S02]  /*f0ad0*/  @P0 LOP3.LUT R60, R60, 0x10000, RZ, 0xfc, !PT ;  /* 0x000100003c3c0812 */ /* 0x000fe400078efcff */
[C---:B------:R-:W-:Y:S01]  /*f0ae0*/  LOP3.LUT P0, RZ, R2.reuse, 0x800000, RZ, 0xc0, !PT ;  /* 0x0080000002ff7812 */ /* 0x040fe2000780c0ff */
[----:B0-----:R-:W4:Y:S01]  /*f0af0*/  LDL.LU R52, [R1+0x654] ;  /* 0x0006540001347983 */ /* 0x001f220000300800 */
[----:B------:R-:W-:-:S03]  /*f0b00*/  LOP3.LUT P6, RZ, R2, 0x200000, RZ, 0xc0, !PT ;  /* 0x0020000002ff7812 */ /* 0x000fc600078cc0ff */
[----:B------:R-:W4:Y:S01]  /*f0b10*/  LDL.LU.64 R34, [R1+0x21b0] ;  /* 0x0021b00001227983 */ /* 0x000f220000300a00 */
[----:B------:R-:W-:Y:S02]  /*f0b20*/  LOP3.LUT R60, R60, 0xfffdffff, RZ, 0xc0, !PT ;  /* 0xfffdffff3c3c7812 */ /* 0x000fe400078ec0ff */
[----:B------:R-:W-:Y:S01]  /*f0b30*/  PRMT R22, R30, 0x7770, RZ ;  /* 0x000077701e167816 */ /* 0x000fe200000000ff */
[----:B------:R-:W4:Y:S04]  /*f0b40*/  LDL.LU.64 R32, [R1+0x21a8] ;  /* 0x0021a80001207983 */ /* 0x000f280000300a00 */
[----:B------:R-:W-:Y:S02]  /*f0b50*/  @P0 LOP3.LUT R60, R60, 0x20000, RZ, 0xfc, !PT ;  /* 0x000200003c3c0812 */ /* 0x000fe400078efcff */
[----:B------:R-:W-:Y:S01]  /*f0b60*/  LOP3.LUT P0, RZ, R2, 0x400000, RZ, 0xc0, !PT ;  /* 0x0040000002ff7812 */ /* 0x000fe2000780c0ff */
[----:B------:R-:W4:Y:S04]  /*f0b70*/  LDL.LU R53, [R1+0x644] ;  /* 0x0006440001357983 */ /* 0x000f280000300800 */
[----:B------:R0:W-:Y:S04]  /*f0b80*/  @P6 STG.E.U8 desc[UR4][R42.64], R22 ;  /* 0x000000162a006986 */ /* 0x0001e8000c101104 */
[----:B------:R-:W4:Y:S04]  /*f0b90*/  LDL.LU.64 R38, [R1+0x21a0] ;  /* 0x0021a00001267983 */ /* 0x000f280000300a00 */
[----:B------:R-:W4:Y:S01]  /*f0ba0*/  LDL.LU.64 R36, [R1+0x2198] ;  /* 0x0021980001247983 */ /* 0x000f220000300a00 */
[----:B0-----:R-:W-:-:S03]  /*f0bb0*/  PRMT R22, R30, 0x7771, RZ ;  /* 0x000077711e167816 */ /* 0x001fc600000000ff */
[----:B------:R-:W4:Y:S04]  /*f0bc0*/  LDL.LU.64 R42, [R1+0x2190] ;  /* 0x00219000012a7983 */ /* 0x000f280000300a00 */
[----:B------:R0:W-:Y:S01]  /*f0bd0*/  @P0 STG.E.U8 desc[UR4][R40.64], R22 ;  /* 0x0000001628000986 */ /* 0x0001e2000c101104 */
[----:B------:R-:W-:Y:S02]  /*f0be0*/  LOP3.LUT P0, RZ, R60, 0x20000, RZ, 0xc0, !PT ;  /* 0x000200003cff7812 */ /* 0x000fe4000780c0ff */
[----:B0-----:R-:W-:Y:S01]  /*f0bf0*/  PRMT R22, R30, 0x7772, RZ ;  /* 0x000077721e167816 */ /* 0x001fe200000000ff */
[----:B------:R-:W4:Y:S10]  /*f0c00*/  LDL.LU.64 R40, [R1+0x2188] ;  /* 0x0021880001287983 */ /* 0x000f340000300a00 */
[----:B------:R0:W-:Y:S01]  /*f0c10*/  @P0 STG.E.U8 desc[UR4][R58.64], R22 ;  /* 0x000000163a000986 */ /* 0x0001e2000c101104 */
[----:B------:R-:W-:-:S03]  /*f0c20*/  LOP3.LUT P0, RZ, R60, 0x10000, RZ, 0xc0, !PT ;  /* 0x000100003cff7812 */ /* 0x000fc6000780c0ff */
[----:B0-----:R-:W4:Y:S01]  /*f0c30*/  LDL.LU.64 R58, [R1+0x2180] ;  /* 0x00218000013a7983 */ /* 0x001f220000300a00 */
[----:B------:R-:W-:-:S09]  /*f0c40*/  PRMT R22, R30, 0x7773, RZ ;  /* 0x000077731e167816 */ /* 0x000fd200000000ff */
[----:B--2---:R0:W-:Y:S04]  /*f0c50*/  @P0 STG.E.U8 desc[UR4][R48.64], R22 ;  /* 0x0000001630000986 */ /* 0x0041e8000c101104 */
[----:B0-----:R-:W2:Y:S01]  /*f0c60*/  LDL.LU.64 R48, [R1+0x2170] ;  /* 0x0021700001307983 */ /* 0x001ea20000300a00 */
[----:B------:R-:W-:Y:S02]  /*f0c70*/  LOP3.LUT P0, RZ, R60, 0x8000, RZ, 0xc0, !PT ;  /* 0x000080003cff7812 */ /* 0x000fe4000780c0ff */
[----:B------:R-:W-:-:S11]  /*f0c80*/  PRMT R22, R31, 0x7770, RZ ;  /* 0x000077701f167816 */ /* 0x000fd600000000ff */
[----:B---3--:R0:W-:Y:S01]  /*f0c90*/  @P0 STG.E.U8 desc[UR4][R46.64], R22 ;  /* 0x000000162e000986 */ /* 0x0081e2000c101104 */
[C---:B------:R-:W-:Y:S02]  /*f0ca0*/  LOP3.LUT P0, RZ, R60.reuse, 0x4000, RZ, 0xc0, !PT ;  /* 0x000040003cff7812 */ /* 0x040fe4000780c0ff */
[----:B0-----:R-:W-:Y:S01]  /*f0cb0*/  PRMT R22, R31, 0x7771, RZ ;  /* 0x000077711f167816 */ /* 0x001fe200000000ff */
[----:B------:R-:W3:Y:S10]  /*f0cc0*/  LDL.LU.64 R46, [R1+0x5738] ;  /* 0x00573800012e7983 */ /* 0x000ef40000300a00 */
[----:B------:R0:W-:Y:S01]  /*f0cd0*/  @P0 STG.E.U8 desc[UR4][R26.64], R22 ;  /* 0x000000161a000986 */ /* 0x0001e2000c101104 */
[----:B------:R-:W-:-:S02]  /*f0ce0*/  LOP3.LUT P0, RZ, R60, 0x2000, RZ, 0xc0, !PT ;  /* 0x000020003cff7812 */ /* 0x000fc4000780c0ff */
[----:B0-----:R-:W-:-:S11]  /*f0cf0*/  PRMT R22, R31, 0x7772, RZ ;  /* 0x000077721f167816 */ /* 0x001fd600000000ff */
[----:B------:R0:W-:Y:S01]  /*f0d00*/  @P0 STG.E.U8 desc[UR4][R24.64], R22 ;  /* 0x0000001618000986 */ /* 0x0001e2000c101104 */
[----:B------:R-:W-:Y:S02]  /*f0d10*/  LOP3.LUT P0, RZ, R60, 0x1000, RZ, 0xc0, !PT ;  /* 0x000010003cff7812 */ /* 0x000fe4000780c0ff */
[----:B0-----:R-:W-:-:S11]  /*f0d20*/  PRMT R22, R31, 0x7773, RZ ;  /* 0x000077731f167816 */ /* 0x001fd600000000ff */
[----:B------:R4:W-:Y:S01]  /*f0d30*/  @P0 STG.E.U8 desc[UR4][R28.64], R22 ;  /* 0x000000161c000986 */ /* 0x0009e2000c101104 */
[----:B------:R-:W-:Y:S02]  /*f0d40*/  LOP3.LUT P0, RZ, R60, 0x800, RZ, 0xc0, !PT ;  /* 0x000008003cff7812 */ /* 0x000fe4000780c0ff */
[----:B----4-:R-:W-:-:S11]  /*f0d50*/  PRMT R22, R52, 0x7770, RZ ;  /* 0x0000777034167816 */ /* 0x010fd600000000ff */
[----:B------:R0:W-:Y:S01]  /*f0d60*/  @P0 STG.E.U8 desc[UR4][R34.64], R22 ;  /* 0x0000001622000986 */ /* 0x0001e2000c101104 */
[----:B------:R-:W-:Y:S02]  /*f0d70*/  LOP3.LUT P0, RZ, R60, 0x400, RZ, 0xc0, !PT ;  /* 0x000004003cff7812 */ /* 0x000fe4000780c0ff */
[----:B------:R-:W-:Y:S02]  /*f0d80*/  LOP3.LUT P1, RZ, R2, 0x80000000, RZ, 0xc0, !PT ;  /* 0x8000000002ff7812 */ /* 0x000fe4000782c0ff */
        /* <DEDUP_REMOVED lines=17> */
[----:B0-----:R-:W-:-:S05]  /*f0ea0*/  PRMT R22, R53, 0x7773, RZ ;  /* 0x0000777335167816 */ /* 0x001fca00000000ff */
[----:B--2---:R0:W-:Y:S04]  /*f0eb0*/  @P6 STG.E.U8 desc[UR4][R48.64], R22 ;  /* 0x0000001630006986 */ /* 0x0041e8000c101104 */
[----:B0-----:R-:W2:Y:S04]  /*f0ec0*/  LDL.LU.64 R48, [R1+0x2168] ;  /* 0x0021680001307983 */ /* 0x001ea80000300a00 */
[----:B------:R-:W4:Y:S04]  /*f0ed0*/  LDL.LU.64 R38, [R1+0x2160] ;  /* 0x0021600001267983 */ /* 0x000f280000300a00 */
[----:B------:R-:W3:Y:S04]  /*f0ee0*/  LDL.LU.64 R36, [R1+0x2158] ;  /* 0x0021580001247983 */ /* 0x000ee80000300a00 */
[----:B------:R-:W2:Y:S04]  /*f0ef0*/  LDL.LU R43, [R1+0x634] ;  /* 0x00063400012b7983 */ /* 0x000ea80000300800 */
[----:B------:R-:W3:Y:S04]  /*f0f00*/  LDL.LU.64 R40, [R1+0x21d8] ;  /* 0x0021d80001287983 */ /* 0x000ee80000300a00 */
[----:B------:R-:W3:Y:S04]  /*f0f10*/  LDL.LU.64 R58, [R1+0x21d0] ;  /* 0x0021d000013a7983 */ /* 0x000ee80000300a00 */
[----:B------:R-:W3:Y:S04]  /*f0f20*/  LDL.LU.64 R52, [R1+0x2248] ;  /* 0x0022480001347983 */ /* 0x000ee80000300a00 */
[----:B------:R-:W3:Y:S01]  /*f0f30*/  LDL.LU R34, [R1+0x624] ;  /* 0x0006240001227983 */ /* 0x000ee20000300800 */
[----:B------:R-:W-:-:S02]  /*f0f40*/  LOP3.LUT P3, RZ, R0, 0x20, RZ, 0xc0, !PT ;  /* 0x0000002000ff7812 */ /* 0x000fc4000786c0ff */
[----:B------:R-:W-:Y:S02]  /*f0f50*/  LOP3.LUT P0, RZ, R0, 0x20000, RZ, 0xc0, !PT ;  /* 0x0002000000ff7812 */ /* 0x000fe4000780c0ff */
[----:B------:R-:W-:-:S11]  /*f0f60*/  LOP3.LUT R60, R60, 0xfffffffb, RZ, 0xc0, !PT ;  /* 0xfffffffb3c3c7812 */ /* 0x000fd600078ec0ff */
        /* <DEDUP_REMOVED lines=11> */
[----:B------:R-:W-:Y:S02]  /*f1020*/  LOP3.LUT R60, R60, 0xffffffbf, RZ, 0xc0, !PT ;  /* 0xffffffbf3c3c7812 */ /* 0x000fe400078ec0ff */
[----:B--2---:R-:W-:-:S05]  /*f1030*/  PRMT R22, R43, 0x7770, RZ ;  /* 0x000077702b167816 */ /* 0x004fca00000000ff */
[----:B------:R0:W-:Y:S04]  /*f1040*/  @P3 STG.E.U8 desc[UR4][R48.64], R22 ;  /* 0x0000001630003986 */ /* 0x0001e8000c101104 */
[----:B0-----:R-:W2:Y:S04]  /*f1050*/  LDL.LU.64 R48, [R1+0x2240] ;  /* 0x0022400001307983 */ /* 0x001ea80000300a00 */
[----:B------:R-:W2:Y:S04]  /*f1060*/  LDL.LU.64 R26, [R1+0x2238] ;  /* 0x00223800011a7983 */ /* 0x000ea80000300a00 */
[----:B------:R-:W2:Y:S04]  /*f1070*/  LDL.LU R35, [R1+0x614] ;  /* 0x0006140001237983 */ /* 0x000ea80000300800 */
[----:B------:R-:W2:Y:S01]  /*f1080*/  LDL.LU.64 R24, [R1+0x2230] ;  /* 0x0022300001187983 */ /* 0x000ea20000300a00 */
[----:B------:R-:W-:-:S02]  /*f1090*/  @P0 LOP3.LUT R60, R60, 0x40, RZ, 0xfc, !PT ;  /* 0x000000403c3c0812 */ /* 0x000fc400078efcff */
[----:B------:R-:W-:Y:S01]  /*f10a0*/  LOP3.LUT P0, RZ, R0, 0x1000, RZ, 0xc0, !PT ;  /* 0x0000100000ff7812 */ /* 0x000fe2000780c0ff */
[----:B------:R-:W2:Y:S01]  /*f10b0*/  LDL.LU.64 R30, [R1+0x2228] ;  /* 0x00222800011e7983 */ /* 0x000ea20000300a00 */
[----:B------:R-:W-:-:S03]  /*f10c0*/  LOP3.LUT R60, R60, 0xffffff7f, RZ, 0xc0, !PT ;  /* 0xffffff7f3c3c7812 */ /* 0x000fc600078ec0ff */
[----:B------:R-:W2:Y:S01]  /*f10d0*/  LDL.LU.64 R28, [R1+0x2220] ;  /* 0x00222000011c7983 */ /* 0x000ea20000300a00 */
[C---:B------:R-:W-:Y:S02]  /*f10e0*/  LOP3.LUT P4, RZ, R0.reuse, 0x40, RZ, 0xc0, !PT ;  /* 0x0000004000ff7812 */ /* 0x040fe4000788c0ff */
[----:B------:R-:W-:Y:S01]  /*f10f0*/  LOP3.LUT P5, RZ, R0, 0x80, RZ, 0xc0, !PT ;  /* 0x0000008000ff7812 */ /* 0x000fe200078ac0ff */
[----:B------:R-:W2:Y:S04]  /*f1100*/  LDL.LU.64 R32, [R1+0x2218] ;  /* 0x0022180001207983 */ /* 0x000ea80000300a00 */
[----:B------:R-:W-:Y:S02]  /*f1110*/  @P0 LOP3.LUT R60, R60, 0x80, RZ, 0xfc, !PT ;  /* 0x000000803c3c0812 */ /* 0x000fe400078efcff */
[----:B------:R-:W-:-:S02]  /*f1120*/  LOP3.LUT P0, RZ, R0, 0x800, RZ, 0xc0, !PT ;  /* 0x0000080000ff7812 */ /* 0x000fc4000780c0ff */
[----:B------:R-:W-:Y:S02]  /*f1130*/  LOP3.LUT R60, R60, 0xfffffeff, RZ, 0xc0, !PT ;  /* 0xfffffeff3c3c7812 */ /* 0x000fe400078ec0ff */
[----:B------:R-:W-:-:S09]  /*f1140*/  PRMT R22, R43, 0x7771, RZ ;  /* 0x000077712b167816 */ /* 0x000fd200000000ff */
[----:B------:R-:W-:Y:S02]  /*f1150*/  @P0 LOP3.LUT R60, R60, 0x100, RZ, 0xfc, !PT ;  /* 0x000001003c3c0812 */ /* 0x000fe400078efcff */
[C---:B------:R-:W-:Y:S01]  /*f1160*/  LOP3.LUT P0, RZ, R0.reuse, 0x400, RZ, 0xc0, !PT ;  /* 0x0000040000ff7812 */ /* 0x040fe2000780c0ff */
[----:B----4-:R0:W-:Y:S01]  /*f1170*/  @P4 STG.E.U8 desc[UR4][R38.64], R22 ;  /* 0x0000001626004986 */ /* 0x0101e2000c101104 */
[----:B------:R-:W-:Y:S02]  /*f1180*/  LOP3.LUT P6, RZ, R0, 0x100, RZ, 0xc0, !PT ;  /* 0x0000010000ff7812 */ /* 0x000fe400078cc0ff */
[----:B------:R-:W-:Y:S02]  /*f1190*/  LOP3.LUT R60, R60, 0xfffffdff, RZ, 0xc0, !PT ;  /* 0xfffffdff3c3c7812 */ /* 0x000fe400078ec0ff */
[----:B0-----:R-:W-:Y:S01]  /*f11a0*/  PRMT R22, R43, 0x7772, RZ ;  /* 0x000077722b167816 */ /* 0x001fe200000000ff */
[----:B------:R-:W4:Y:S06]  /*f11b0*/  LDL.LU.64 R38, [R1+0x2210] ;  /* 0x0022100001267983 */ /* 0x000f2c0000300a00 */
[----:B------:R-:W-:-:S02]  /*f11c0*/  @P0 LOP3.LUT R60, R60, 0x200, RZ, 0xfc, !PT ;  /* 0x000002003c3c0812 */ /* 0x000fc400078efcff */
[----:B------:R-:W-:Y:S01]  /*f11d0*/  LOP3.LUT P0, RZ, R0, 0x200, RZ, 0xc0, !PT ;  /* 0x0000020000ff7812 */ /* 0x000fe2000780c0ff */
[----:B---3--:R0:W-:Y:S02]  /*f11e0*/  @P5 STG.E.U8 desc[UR4][R36.64], R22 ;  /* 0x0000001624005986 */ /* 0x0081e4000c101104 */
[----:B0-----:R-:W-:Y:S02]  /*f11f0*/  PRMT R22, R43, 0x7773, RZ ;  /* 0x000077732b167816 */ /* 0x001fe400000000ff */
[----:B------:R-:W3:Y:S04]  /*f1200*/  LDL.LU.64 R36, [R1+0x2208] ;  /* 0x0022080001247983 */ /* 0x000ee80000300a00 */
[----:B------:R0:W-:Y:S04]  /*f1210*/  @P6 STG.E.U8 desc[UR4][R40.64], R22 ;  /* 0x0000001628006986 */ /* 0x0001e8000c101104 */
[----:B------:R-:W3:Y:S01]  /*f1220*/  LDL.LU.64 R42, [R1+0x2200] ;  /* 0x00220000012a7983 */ /* 0x000ee20000300a00 */
[----:B0-----:R-:W-:-:S03]  /*f1230*/  PRMT R22, R34, 0x7770, RZ ;  /* 0x0000777022167816 */ /* 0x001fc600000000ff */
[----:B------:R-:W3:Y:S04]  /*f1240*/  LDL.LU.64 R40, [R1+0x21f8] ;  /* 0x0021f80001287983 */ /* 0x000ee80000300a00 */
[----:B------:R0:W-:Y:S01]  /*f1250*/  @P0 STG.E.U8 desc[UR4][R58.64], R22 ;  /* 0x000000163a000986 */ /* 0x0001e2000c101104 */
[----:B------:R-:W-:Y:S02]  /*f1260*/  LOP3.LUT P0, RZ, R60, 0x200, RZ, 0xc0, !PT ;  /* 0x000002003cff7812 */ /* 0x000fe4000780c0ff */
[----:B0-----:R-:W-:Y:S01]  /*f1270*/  PRMT R22, R34, 0x7771, RZ ;  /* 0x0000777122167816 */ /* 0x001fe200000000ff */
[----:B------:R-:W3:Y:S10]  /*f1280*/  LDL.LU.64 R58, [R1+0x21f0] ;  /* 0x0021f000013a7983 */ /* 0x000ef40000300a00 */
[----:B------:R0:W-:Y:S01]  /*f1290*/  @P0 STG.E.U8 desc[UR4][R52.64], R22 ;  /* 0x0000001634000986 */ /* 0x0001e2000c101104 */
[----:B------:R-:W-:-:S03]  /*f12a0*/  LOP3.LUT P0, RZ, R60, 0x100, RZ, 0xc0, !PT ;  /* 0x000001003cff7812 */ /* 0x000fc6000780c0ff */
[----:B0-----:R-:W3:Y:S01]  /*f12b0*/  LDL.LU.64 R52, [R1+0x21e8] ;  /* 0x0021e80001347983 */ /* 0x001ee20000300a00 */
[----:B------:R-:W-:-:S09]  /*f12c0*/  PRMT R22, R34, 0x7772, RZ ;  /* 0x0000777222167816 */ /* 0x000fd200000000ff */
[----:B--2---:R0:W-:Y:S04]  /*f12d0*/  @P0 STG.E.U8 desc[UR4][R48.64], R22 ;  /* 0x0000001630000986 */ /* 0x0041e8000c101104 */
[----:B0-----:R-:W2:Y:S01]  /*f12e0*/  LDL.LU.64 R48, [R1+0x21e0] ;  /* 0x0021e00001307983 */ /* 0x001ea20000300a00 */
[----:B------:R-:W-:Y:S02]  /*f12f0*/  LOP3.LUT P0, RZ, R60, 0x80, RZ, 0xc0, !PT ;  /* 0x000000803cff7812 */ /* 0x000fe4000780c0ff */
[----:B------:R-:W-:-:S11]  /*f1300*/  PRMT R22, R34, 0x7773, RZ ;  /* 0x0000777322167816 */ /* 0x000fd600000000ff */
        /* <DEDUP_REMOVED lines=17> */
[----:B----4-:R0:W-:Y:S01]  /*f1420*/  @P0 STG.E.U8 desc[UR4][R38.64], R22 ;  /* 0x0000001626000986 */ /* 0x0101e2000c101104 */
[----:B------:R-:W-:Y:S02]  /*f1430*/  LOP3.LUT P3, RZ, R0, 0x200000, RZ, 0xc0, !PT ;  /* 0x0020000000ff7812 */ /* 0x000fe4000786c0ff */
[----:B0-----:R-:W-:-:S05]  /*f1440*/  PRMT R22, R47, 0x7771, RZ ;  /* 0x000077712f167816 */ /* 0x001fca00000000ff */
[----:B---3--:R0:W-:Y:S01]  /*f1450*/  @P1 STG.E.U8 desc[UR4][R36.64], R22 ;  /* 0x0000001624001986 */ /* 0x0081e2000c101104 */
[----:B------:R-:W-:Y:S02]  /*f1460*/  LOP3.LUT P4, RZ, R0, 0x400000, RZ, 0xc0, !PT ;  /* 0x0040000000ff7812 */ /* 0x000fe4000788c0ff */
[----:B0-----:R-:W-:-:S05]  /*f1470*/  PRMT R22, R47, 0x7772, RZ ;  /* 0x000077722f167816 */ /* 0x001fca00000000ff */
[----:B------:R0:W-:Y:S01]  /*f1480*/  @P2 STG.E.U8 desc[UR4][R42.64], R22 ;  /* 0x000000162a002986 */ /* 0x0001e2000c101104 */
[C---:B------:R-:W-:Y:S02]  /*f1490*/  LOP3.LUT P5, RZ, R0.reuse, 0x800000, RZ, 0xc0, !PT ;  /* 0x0080000000ff7812 */ /* 0x040fe400078ac0ff */
[----:B0-----:R-:W-:Y:S02]  /*f14a0*/  PRMT R22, R47, 0x7773, RZ ;  /* 0x000077732f167816 */ /* 0x001fe400000000ff */
[----:B------:R-:W-:Y:S01]  /*f14b0*/  LOP3.LUT P6, RZ, R0, 0x1000000, RZ, 0xc0, !PT ;  /* 0x0100000000ff7812 */ /* 0x000fe200078cc0ff */
[----:B------:R-:W3:Y:S04]  /*f14c0*/  LDL.LU R47, [R1+0x5730] ;  /* 0x00573000012f7983 */ /* 0x000ee80000300800 */
[----:B------:R0:W-:Y:S02]  /*f14d0*/  @P3 STG.E.U8 desc[UR4][R40.64], R22 ;  /* 0x0000001628003986 */ /* 0x0001e4000c101104 */
        /* <DEDUP_REMOVED lines=8> */
[----:B------:R-:W4:Y:S04]  /*f1560*/  LDL.LU.64 R36, [R1+0x22c8] ;  /* 0x0022c80001247983 */ /* 0x000f280000300a00 */
[----:B------:R-:W4:Y:S04]  /*f1570*/  LDL.LU.64 R42, [R1+0x22c0] ;  /* 0x0022c000012a7983 */ /* 0x000f280000300a00 */
[----:B------:R-:W4:Y:S04]  /*f1580*/  LDL.LU R58, [R1+0x668] ;  /* 0x00066800013a7983 */ /* 0x000f280000300800 */
[----:B------:R-:W4:Y:S01]  /*f1590*/  LDL.LU.64 R40, [R1+0x22b8] ;  /* 0x0022b80001287983 */ /* 0x000f220000300a00 */
[----:B------:R-:W-:-:S03]  /*f15a0*/  PRMT R22, R46, 0x7773, RZ ;  /* 0x000077732e167816 */ /* 0x000fc600000000ff */
[----:B------:R-:W4:Y:S01]  /*f15b0*/  LDL.LU R34, [R1+0x658] ;  /* 0x0006580001227983 */ /* 0x000f220000300800 */
[----:B------:R-:W-:-:S03]  /*f15c0*/  LOP3.LUT P3, RZ, R0, 0x2000000, RZ, 0xc0, !PT ;  /* 0x0200000000ff7812 */ /* 0x000fc6000786c0ff */
[----:B------:R-:W4:Y:S04]  /*f15d0*/  LDL.LU R46, [R1+0x572c] ;  /* 0x00572c00012e7983 */ /* 0x000f280000300800 */
[----:B------:R-:W4:Y:S01]  /*f15e0*/  LDL.LU.64 R52, [R1+0x22b0] ;  /* 0x0022b00001347983 */ /* 0x000f220000300a00 */
[----:B------:R-:W-:Y:S02]  /*f15f0*/  LOP3.LUT R2, R2, 0xfbffffff, RZ, 0xc0, !PT ;  /* 0xfbffffff02027812 */ /* 0x000fe400078ec0ff */
[C---:B------:R-:W-:Y:S02]  /*f1600*/  LOP3.LUT P4, RZ, R0.reuse, 0x4000000, RZ, 0xc0, !PT ;  /* 0x0400000000ff7812 */ /* 0x040fe4000788c0ff */
[----:B------:R-:W-:Y:S02]  /*f1610*/  LOP3.LUT P5, RZ, R0, 0x8000000, RZ, 0xc0, !PT ;  /* 0x0800000000ff7812 */ /* 0x000fe400078ac0ff */
[----:B------:R-:W-:-:S02]  /*f1620*/  LOP3.LUT R60, R60, 0xfffffffe, RZ, 0xc0, !PT ;  /* 0xfffffffe3c3c7812 */ /* 0x000fc400078ec0ff */
[----:B---3--:R-:W-:Y:S01]  /*f1630*/  LOP3.LUT P0, RZ, R47, 0x20, RZ, 0xc0, !PT ;  /* 0x000000202fff7812 */ /* 0x008fe2000780c0ff */
[----:B--2---:R0:W-:Y:S04]  /*f1640*/  @P3 STG.E.U8 desc[UR4][R48.64], R22 ;  /* 0x0000001630003986 */ /* 0x0041e8000c101104 */
[----:B0-----:R-:W2:Y:S08]  /*f1650*/  LDL.LU.64 R48, [R1+0x22a8] ;  /* 0x0022a80001307983 */ /* 0x001eb00000300a00 */
[----:B------:R-:W-:-:S02]  /*f1660*/  @P0 LOP3.LUT R2, R2, 0x4000000, RZ, 0xfc, !PT ;  /* 0x0400000002020812 */ /* 0x000fc400078efcff */
[----:B------:R-:W-:Y:S02]  /*f1670*/  LOP3.LUT P0, RZ, R47, 0x10, RZ, 0xc0, !PT ;  /* 0x000000102fff7812 */ /* 0x000fe4000780c0ff */
[----:B------:R-:W-:-:S11]  /*f1680*/  LOP3.LUT R2, R2, 0xf7ffffff, RZ, 0xc0, !PT ;  /* 0xf7ffffff02027812 */ /* 0x000fd600078ec0ff */
[----:B------:R-:W-:Y:S02]  /*f1690*/  @P0 LOP3.LUT R2, R2, 0x8000000, RZ, 0xfc, !PT ;  /* 0x0800000002020812 */ /* 0x000fe400078efcff */
[----:B------:R-:W-:Y:S02]  /*f16a0*/  LOP3.LUT P0, RZ, R47, 0x8, RZ, 0xc0, !PT ;  /* 0x000000082fff7812 */ /* 0x000fe4000780c0ff */
[----:B------:R-:W-:Y:S02]  /*f16b0*/  LOP3.LUT R2, R2, 0xefffffff, RZ, 0xc0, !PT ;  /* 0xefffffff02027812 */ /* 0x000fe400078ec0ff */
[----:B----4-:R-:W-:-:S09]  /*f16c0*/  PRMT R22, R58, 0x7770, RZ ;  /* 0x000077703a167816 */ /* 0x010fd200000000ff */
[----:B------:R-:W-:Y:S02]  /*f16d0*/  @P0 LOP3.LUT R2, R2, 0x10000000, RZ, 0xfc, !PT ;  /* 0x1000000002020812 */ /* 0x000fe400078efcff */
[----:B------:R-:W-:Y:S02]  /*f16e0*/  LOP3.LUT P0, RZ, R47, 0x4, RZ, 0xc0, !PT ;  /* 0x000000042fff7812 */ /* 0x000fe4000780c0ff */
[----:B------:R-:W-:Y:S01]  /*f16f0*/  LOP3.LUT R2, R2, 0xdfffffff, RZ, 0xc0, !PT ;  /* 0xdfffffff02027812 */ /* 0x000fe200078ec0ff */
[----:B------:R0:W-:Y:S10]  /*f1700*/  @P4 STG.E.U8 desc[UR4][R38.64], R22 ;  /* 0x0000001626004986 */ /* 0x0001f4000c101104 */
[----:B------:R-:W-:-:S02]  /*f1710*/  @P0 LOP3.LUT R2, R2, 0x20000000, RZ, 0xfc, !PT ;  /* 0x2000000002020812 */ /* 0x000fc400078efcff */
[----:B------:R-:W-:Y:S01]  /*f1720*/  LOP3.LUT P0, RZ, R47, 0x2, RZ, 0xc0, !PT ;  /* 0x000000022fff7812 */ /* 0x000fe2000780c0ff */
[----:B0-----:R-:W3:Y:S01]  /*f1730*/  LDL.LU.64 R22, [R1+0x22a0] ;  /* 0x0022a00001167983 */ /* 0x001ee20000300a00 */
[----:B------:R-:W-:-:S03]  /*f1740*/  LOP3.LUT R2, R2, 0xbfffffff, RZ, 0xc0, !PT ;  /* 0xbfffffff02027812 */ /* 0x000fc600078ec0ff */
[----:B------:R-:W4:Y:S01]  /*f1750*/  LDL.LU.64 R26, [R1+0x2298] ;  /* 0x00229800011a7983 */ /* 0x000f220000300a00 */
[----:B------:R-:W-:-:S03]  /*f1760*/  PRMT R24, R58, 0x7771, RZ ;  /* 0x000077713a187816 */ /* 0x000fc600000000ff */
[----:B------:R-:W4:Y:S04]  /*f1770*/  LDL.LU R35, [R1+0x648] ;  /* 0x0006480001237983 */ /* 0x000f280000300800 */
[----:B------:R-:W-:Y:S02]  /*f1780*/  @P0 LOP3.LUT R2, R2, 0x40000000, RZ, 0xfc, !PT ;  /* 0x4000000002020812 */ /* 0x000fe400078efcff */
[----:B------:R-:W-:Y:S02]  /*f1790*/  LOP3.LUT P0, RZ, R47, 0x1, RZ, 0xc0, !PT ;  /* 0x000000012fff7812 */ /* 0x000fe4000780c0ff */
[----:B------:R-:W-:Y:S01]  /*f17a0*/  LOP3.LUT R2, R2, 0x7fffffff, RZ, 0xc0, !PT ;  /* 0x7fffffff02027812 */ /* 0x000fe200078ec0ff */
[----:B------:R0:W-:Y:S10]  /*f17b0*/  @P5 STG.E.U8 desc[UR4][R36.64], R24 ;  /* 0x0000001824005986 */ /* 0x0001f4000c101104 */
[----:B------:R-:W-:-:S02]  /*f17c0*/  @P0 LOP3.LUT R2, R2, 0x80000000, RZ, 0xfc, !PT ;  /* 0x8000000002020812 */ /* 0x000fc400078efcff */
[C---:B------:R-:W-:Y:S01]  /*f17d0*/  LOP3.LUT P0, RZ, R0.reuse, 0x80000000, RZ, 0xc0, !PT ;  /* 0x8000000000ff7812 */ /* 0x040fe2000780c0ff */
[----:B0-----:R-:W4:Y:S01]  /*f17e0*/  LDL.LU.64 R24, [R1+0x2290] ;  /* 0x0022900001187983 */ /* 0x001f220000300a00 */
[----:B------:R-:W-:-:S03]  /*f17f0*/  LOP3.LUT P6, RZ, R0, 0x10000000, RZ, 0xc0, !PT ;  /* 0x1000000000ff7812 */ /* 0x000fc600078cc0ff */
[----:B------:R-:W4:Y:S08]  /*f1800*/  LDL.LU.64 R30, [R1+0x2288] ;  /* 0x00228800011e7983 */ /* 0x000f300000300a00 */
[----:B------:R-:W-:Y:S02]  /*f1810*/  @P0 LOP3.LUT R60, R60, 0x1, RZ, 0xfc, !PT ;  /* 0x000000013c3c0812 */ /* 0x000fe400078efcff */
[----:B------:R-:W-:-:S02]  /*f1820*/  LOP3.LUT P0, RZ, R0, 0x40000000, RZ, 0xc0, !PT ;  /* 0x4000000000ff7812 */ /* 0x000fc4000780c0ff */
[----:B------:R-:W-:Y:S02]  /*f1830*/  PRMT R28, R58, 0x7772, RZ ;  /* 0x000077723a1c7816 */ /* 0x000fe400000000ff */
[----:B------:R-:W-:-:S03]  /*f1840*/  LOP3.LUT R60, R60, 0xfffffffd, RZ, 0xc0, !PT ;  /* 0xfffffffd3c3c7812 */ /* 0x000fc600078ec0ff */
[----:B------:R0:W-:Y:S06]  /*f1850*/  @P6 STG.E.U8 desc[UR4][R42.64], R28 ;  /* 0x0000001c2a006986 */ /* 0x0001ec000c101104 */
[----:B------:R-:W-:Y:S02]  /*f1860*/  @P0 LOP3.LUT R60, R60, 0x2, RZ, 0xfc, !PT ;  /* 0x000000023c3c0812 */ /* 0x000fe400078efcff */
[----:B------:R-:W-:Y:S01]  /*f1870*/  LOP3.LUT P0, RZ, R0, 0x20000000, RZ, 0xc0, !PT ;  /* 0x2000000000ff7812 */ /* 0x000fe2000780c0ff */
[----:B0-----:R-:W4:Y:S01]  /*f1880*/  LDL.LU.64 R28, [R1+0x2280] ;  /* 0x00228000011c7983 */ /* 0x001f220000300a00 */
[----:B------:R-:W-:-:S03]  /*f1890*/  PRMT R32, R58, 0x7773, RZ ;  /* 0x000077733a207816 */ /* 0x000fc600000000ff */
[----:B------:R-:W4:Y:S08]  /*f18a0*/  LDL.LU R59, [R1+0x638] ;  /* 0x00063800013b7983 */ /* 0x000f300000300800 */
[----:B------:R0:W-:Y:S01]  /*f18b0*/  @P0 STG.E.U8 desc[UR4][R40.64], R32 ;  /* 0x0000002028000986 */ /* 0x0001e2000c101104 */
[----:B------:R-:W-:-:S03]  /*f18c0*/  LOP3.LUT P0, RZ, R60, 0x2, RZ, 0xc0, !PT ;  /* 0x000000023cff7812 */ /* 0x000fc6000780c0ff */
[----:B0-----:R-:W4:Y:S04]  /*f18d0*/  LDL.LU.64 R32, [R1+0x2278] ;  /* 0x0022780001207983 */ /* 0x001f280000300a00 */
[----:B------:R-:W4:Y:S04]  /*f18e0*/  LDL.LU.64 R38, [R1+0x2270] ;  /* 0x0022700001267983 */ /* 0x000f280000300a00 */
[----:B------:R-:W4:Y:S01]  /*f18f0*/  LDL.LU.64 R36, [R1+0x2268] ;  /* 0x0022680001247983 */ /* 0x000f220000300a00 */
[----:B------:R-:W-:-:S03]  /*f1900*/  PRMT R40, R34, 0x7770, RZ ;  /* 0x0000777022287816 */ /* 0x000fc600000000ff */
[----:B------:R-:W4:Y:S04]  /*f1910*/  LDL.LU.64 R42, [R1+0x2260] ;  /* 0x00226000012a7983 */ /* 0x000f280000300a00 */
[----:B------:R0:W-:Y:S01]  /*f1920*/  @P0 STG.E.U8 desc[UR4][R52.64], R40 ;  /* 0x0000002834000986 */ /* 0x0001e2000c101104 */
[----:B------:R-:W-:-:S03]  /*f1930*/  LOP3.LUT P0, RZ, R60, 0x1, RZ, 0xc0, !PT ;  /* 0x000000013cff7812 */ /* 0x000fc6000780c0ff */
[----:B------:R-:W4:Y:S01]  /*f1940*/  LDL.LU R58, [R1+0x628] ;  /* 0x00062800013a7983 */ /* 0x000f220000300800 */
[----:B------:R-:W-:-:S03]  /*f1950*/  PRMT R60, R34, 0x7771, RZ ;  /* 0x00007771223c7816 */ /* 0x000fc600000000ff */
[----:B0-----:R-:W4:Y:S04]  /*f1960*/  LDL.LU.64 R40, [R1+0x22d8] ;  /* 0x0022d80001287983 */ /* 0x001f280000300a00 */
[----:B------:R-:W4:Y:S04]  /*f1970*/  LDL.LU.64 R52, [R1+0x22d0] ;  /* 0x0022d00001347983 */ /* 0x000f280000300a00 */
[----:B--2---:R0:W-:Y:S04]  /*f1980*/  @P0 STG.E.U8 desc[UR4][R48.64], R60 ;  /* 0x0000003c30000986 */ /* 0x0041e8000c101104 */
[----:B0-----:R-:W2:Y:S01]  /*f1990*/  LDL.LU.64 R48, [R1+0x2350] ;  /* 0x0023500001307983 */ /* 0x001ea20000300a00 */
[----:B------:R-:W-:-:S02]  /*f19a0*/  LOP3.LUT P0, RZ, R2, 0x80000000, RZ, 0xc0, !PT ;  /* 0x8000000002ff7812 */ /* 0x000fc4000780c0ff */
[----:B------:R-:W-:-:S11]  /*f19b0*/  PRMT R60, R34, 0x7772, RZ ;  /* 0x00007772223c7816 */ /* 0x000fd600000000ff */
[----:B---3--:R0:W-:Y:S01]  /*f19c0*/  @P0 STG.E.U8 desc[UR4][R22.64], R60 ;  /* 0x0000003c16000986 */ /* 0x0081e2000c101104 */
[----:B------:R-:W-:Y:S02]  /*f19d0*/  LOP3.LUT P0, RZ, R2, 0x40000000, RZ, 0xc0, !PT ;  /* 0x4000000002ff7812 */ /* 0x000fe4000780c0ff */
[----:B0-----:R-:W-:-:S11]  /*f19e0*/  PRMT R60, R34, 0x7773, RZ ;  /* 0x00007773223c7816 */ /* 0x001fd600000000ff */
        /* <DEDUP_REMOVED lines=32> */
[----:B------:R-:W3:Y:S04]  /*f1bf0*/  LDL.LU.64 R38, [R1+0x2340] ;  /* 0x0023400001267983 */ /* 0x000ee80000300a00 */
[----:B------:R-:W4:Y:S04]  /*f1c00*/  LDL.LU.64 R36, [R1+0x2338] ;  /* 0x0023380001247983 */ /* 0x000f280000300a00 */
[----:B------:R-:W4:Y:S04]  /*f1c10*/  LDL.LU.64 R42, [R1+0x2330] ;  /* 0x00233000012a7983 */ /* 0x000f280000300a00 */
[----:B------:R-:W4:Y:S04]  /*f1c20*/  LDL.LU.64 R40, [R1+0x2328] ;  /* 0x0023280001287983 */ /* 0x000f280000300a00 */
[----:B------:R-:W4:Y:S01]  /*f1c30*/  LDL.LU R59, [R1+0x618] ;  /* 0x00061800013b7983 */ /* 0x000f220000300800 */
[----:B------:R-:W-:-:S03]  /*f1c40*/  LOP3.LUT P3, RZ, R47, 0x1000, RZ, 0xc0, !PT ;  /* 0x000010002fff7812 */ /* 0x000fc6000786c0ff */
[----:B------:R-:W4:Y:S01]  /*f1c50*/  LDL.LU.64 R52, [R1+0x2320] ;  /* 0x0023200001347983 */ /* 0x000f220000300a00 */
[----:B------:R-:W-:Y:S02]  /*f1c60*/  PRMT R60, R58, 0x7772, RZ ;  /* 0x000077723a3c7816 */ /* 0x000fe400000000ff */
        /* <DEDUP_REMOVED lines=12> */
[----:B------:R-:W-:Y:S01]  /*f1d30*/  LOP3.LUT P0, RZ, R47, 0x100000, RZ, 0xc0, !PT ;  /* 0x001000002fff7812 */ /* 0x000fe2000780c0ff */
[----:B--2---:R0:W-:Y:S04]  /*f1d40*/  @P3 STG.E.U8 desc[UR4][R48.64], R60 ;  /* 0x0000003c30003986 */ /* 0x0041e8000c101104 */
[----:B0-----:R-:W2:Y:S04]  /*f1d50*/  LDL.LU.64 R48, [R1+0x2318] ;  /* 0x0023180001307983 */ /* 0x001ea80000300a00 */
[----:B------:R-:W2:Y:S04]  /*f1d60*/  LDL.LU.64 R26, [R1+0x2310] ;  /* 0x00231000011a7983 */ /* 0x000ea80000300a00 */
[----:B------:R-:W2:Y:S01]  /*f1d70*/  LDL.LU.64 R24, [R1+0x2308] ;  /* 0x0023080001187983 */ /* 0x000ea20000300a00 */
[----:B------:R-:W-:-:S02]  /*f1d80*/  LOP3.LUT R2, R2, 0xffbfffff, RZ, 0xc0, !PT ;  /* 0xffbfffff02027812 */ /* 0x000fc400078ec0ff */
[C---:B------:R-:W-:Y:S01]  /*f1d90*/  LOP3.LUT P4, RZ, R47.reuse, 0x2000, RZ, 0xc0, !PT ;  /* 0x000020002fff7812 */ /* 0x040fe2000788c0ff */
[----:B------:R-:W2:Y:S01]  /*f1da0*/  LDL.LU.64 R30, [R1+0x2300] ;  /* 0x00230000011e7983 */ /* 0x000ea20000300a00 */
[----:B------:R-:W-:Y:S02]  /*f1db0*/  @P0 LOP3.LUT R2, R2, 0x400000, RZ, 0xfc, !PT ;  /* 0x0040000002020812 */ /* 0x000fe400078efcff */
[C---:B------:R-:W-:Y:S01]  /*f1dc0*/  LOP3.LUT P0, RZ, R47.reuse, 0x80000, RZ, 0xc0, !PT ;  /* 0x000800002fff7812 */ /* 0x040fe2000780c0ff */
[----:B------:R-:W2:Y:S01]  /*f1dd0*/  LDL.LU.64 R28, [R1+0x22f8] ;  /* 0x0022f800011c7983 */ /* 0x000ea20000300a00 */
[----:B------:R-:W-:Y:S02]  /*f1de0*/  LOP3.LUT R2, R2, 0xff7fffff, RZ, 0xc0, !PT ;  /* 0xff7fffff02027812 */ /* 0x000fe400078ec0ff */
[----:B------:R-:W-:Y:S01]  /*f1df0*/  LOP3.LUT P5, RZ, R47, 0x4000, RZ, 0xc0, !PT ;  /* 0x000040002fff7812 */ /* 0x000fe200078ac0ff */
[----:B------:R-:W2:Y:S01]  /*f1e00*/  LDL.LU.64 R34, [R1+0x22f0] ;  /* 0x0022f00001227983 */ /* 0x000ea20000300a00 */
[----:B------:R-:W-:-:S02]  /*f1e10*/  PRMT R60, R58, 0x7773, RZ ;  /* 0x000077733a3c7816 */ /* 0x000fc400000000ff */
[C---:B------:R-:W-:Y:S01]  /*f1e20*/  LOP3.LUT P6, RZ, R47.reuse, 0x8000, RZ, 0xc0, !PT ;  /* 0x000080002fff7812 */ /* 0x040fe200078cc0ff */
[----:B------:R-:W2:Y:S04]  /*f1e30*/  LDL.LU.64 R32, [R1+0x22e8] ;  /* 0x0022e80001207983 */ /* 0x000ea80000300a00 */
[----:B------:R-:W-:Y:S02]  /*f1e40*/  @P0 LOP3.LUT R2, R2, 0x800000, RZ, 0xfc, !PT ;  /* 0x0080000002020812 */ /* 0x000fe400078efcff */
[----:B------:R-:W-:Y:S02]  /*f1e50*/  LOP3.LUT P0, RZ, R47, 0x40000, RZ, 0xc0, !PT ;  /* 0x000400002fff7812 */ /* 0x000fe4000780c0ff */
[----:B------:R-:W-:Y:S01]  /*f1e60*/  LOP3.LUT R2, R2, 0xfeffffff, RZ, 0xc0, !PT ;  /* 0xfeffffff02027812 */ /* 0x000fe200078ec0ff */
[----:B---3--:R0:W-:Y:S10]  /*f1e70*/  @P4 STG.E.U8 desc[UR4][R38.64], R60 ;  /* 0x0000003c26004986 */ /* 0x0081f4000c101104 */
[----:B------:R-:W-:-:S02]  /*f1e80*/  @P0 LOP3.LUT R2, R2, 0x1000000, RZ, 0xfc, !PT ;  /* 0x0100000002020812 */ /* 0x000fc400078efcff */
[----:B------:R-:W-:Y:S01]  /*f1e90*/  LOP3.LUT P0, RZ, R47, 0x20000, RZ, 0xc0, !PT ;  /* 0x000200002fff7812 */ /* 0x000fe2000780c0ff */
[----:B0-----:R-:W3:Y:S01]  /*f1ea0*/  LDL.LU.64 R38, [R1+0x22e0] ;  /* 0x0022e00001267983 */ /* 0x001ee20000300a00 */
[----:B------:R-:W-:Y:S02]  /*f1eb0*/  LOP3.LUT R2, R2, 0xfdffffff, RZ, 0xc0, !PT ;  /* 0xfdffffff02027812 */ /* 0x000fe400078ec0ff */
[----:B----4-:R-:W-:-:S05]  /*f1ec0*/  PRMT R60, R59, 0x7770, RZ ;  /* 0x000077703b3c7816 */ /* 0x010fca00000000ff */
[----:B------:R0:W-:Y:S04]  /*f1ed0*/  @P5 STG.E.U8 desc[UR4][R36.64], R60 ;  /* 0x0000003c24005986 */ /* 0x0001e8000c101104 */
[----:B------:R-:W-:Y:S02]  /*f1ee0*/  @P0 LOP3.LUT R2, R2, 0x2000000, RZ, 0xfc, !PT ;  /* 0x0200000002020812 */ /* 0x000fe400078efcff */
[----:B------:R-:W-:Y:S02]  /*f1ef0*/  LOP3.LUT P0, RZ, R47, 0x10000, RZ, 0xc0, !PT ;  /* 0x000100002fff7812 */ /* 0x000fe4000780c0ff */
[----:B0-----:R-:W-:-:S05]  /*f1f00*/  PRMT R60, R59, 0x7771, RZ ;  /* 0x000077713b3c7816 */ /* 0x001fca00000000ff */
[----:B------:R0:W-:Y:S02]  /*f1f10*/  @P6 STG.E.U8 desc[UR4][R42.64], R60 ;  /* 0x0000003c2a006986 */ /* 0x0001e4000c101104 */
[C---:B0-----:R-:W-:Y:S02]  /*f1f20*/  PRMT R60, R59.reuse, 0x7772, RZ ;  /* 0x000077723b3c7816 */ /* 0x041fe400000000ff */
[----:B------:R-:W4:Y:S04]  /*f1f30*/  LDL.LU.64 R42, [R1+0x2358] ;  /* 0x00235800012a7983 */ /* 0x000f280000300a00 */
[----:B------:R0:W-:Y:S01]  /*f1f40*/  @P0 STG.E.U8 desc[UR4][R40.64], R60 ;  /* 0x0000003c28000986 */ /* 0x0001e2000c101104 */
[C---:B------:R-:W-:Y:S02]  /*f1f50*/  LOP3.LUT P0, RZ, R2.reuse, 0x2000000, RZ, 0xc0, !PT ;  /* 0x0200000002ff7812 */ /* 0x040fe4000780c0ff */
[----:B0-----:R-:W-:Y:S01]  /*f1f60*/  PRMT R60, R59, 0x7773, RZ ;  /* 0x000077733b3c7816 */ /* 0x001fe200000000ff */
[----:B------:R-:W4:Y:S10]  /*f1f70*/  LDL.LU.64 R40, [R1+0x2440] ;  /* 0x0024400001287983 */ /* 0x000f340000300a00 */
[----:B------:R0:W-:Y:S01]  /*f1f80*/  @P0 STG.E.U8 desc[UR4][R52.64], R60 ;  /* 0x0000003c34000986 */ /* 0x0001e2000c101104 */
[----:B------:R-:W-:-:S03]  /*f1f90*/  LOP3.LUT P0, RZ, R2, 0x1000000, RZ, 0xc0, !PT ;  /* 0x0100000002ff7812 */ /* 0x000fc6000780c0ff */
[----:B------:R-:W4:Y:S01]  /*f1fa0*/  LDL.LU.64 R58, [R1+0x2438] ;  /* 0x00243800013a7983 */ /* 0x000f220000300a00 */
[----:B0-----:R-:W-:-:S03]  /*f1fb0*/  PRMT R60, R46, 0x7770, RZ ;  /* 0x000077702e3c7816 */ /* 0x001fc600000000ff */
[----:B------:R-:W4:Y:S04]  /*f1fc0*/  LDL.LU.64 R52, [R1+0x2430] ;  /* 0x0024300001347983 */ /* 0x000f280000300a00 */
[----:B------:R-:W4:Y:S04]  /*f1fd0*/  LDL.LU R37, [R1+0x65c] ;  /* 0x00065c0001257983 */ /* 0x000f280000300800 */
[----:B--2---:R0:W-:Y:S01]  /*f1fe0*/  @P0 STG.E.U8 desc[UR4][R48.64], R60 ;  /* 0x0000003c30000986 */ /* 0x0041e2000c101104 */
[----:B------:R-:W-:Y:S02]  /*f1ff0*/  LOP3.LUT P0, RZ, R2, 0x800000, RZ, 0xc0, !PT ;  /* 0x0080000002ff7812 */ /* 0x000fe4000780c0ff */
[----:B0-----:R-:W-:Y:S01]  /*f2000*/  PRMT R60, R46, 0x7771, RZ ;  /* 0x000077712e3c7816 */ /* 0x001fe200000000ff */
[----:B------:R-:W2:Y:S10]  /*f2010*/  LDL.LU.64 R48, [R1+0x2428] ;  /* 0x0024280001307983 */ /* 0x000eb40000300a00 */
[----:B------:R0:W-:Y:S01]  /*f2020*/  @P0 STG.E.U8 desc[UR4][R26.64], R60 ;  /* 0x0000003c1a000986 */ /* 0x0001e2000c101104 */
[----:B------:R-:W-:-:S02]  /*f2030*/  LOP3.LUT P0, RZ, R2, 0x400000, RZ, 0xc0, !PT ;  /* 0x0040000002ff7812 */ /* 0x000fc4000780c0ff */
[----:B0-----:R-:W-:-:S11]  /*f2040*/  PRMT R60, R46, 0x7772, RZ ;  /* 0x000077722e3c7816 */ /* 0x001fd600000000ff */
[----:B------:R0:W-:Y:S02]  /*f2050*/  @P0 STG.E.U8 desc[UR4][R24.64], R60 ;  /* 0x0000003c18000986 */ /* 0x0001e4000c101104 */
[----:B0-----:R-:W-:Y:S02]  /*f2060*/  PRMT R60, R46, 0x7773, RZ ;  /* 0x000077732e3c7816 */ /* 0x001fe400000000ff */
[----:B------:R-:W4:Y:S01]  /*f2070*/  LDL.LU R46, [R1+0x5728] ;  /* 0x00572800012e7983 */ /* 0x000f220000300800 */
[----:B------:R-:W-:-:S13]  /*f2080*/  LOP3.LUT P0, RZ, R2, 0x200000, RZ, 0xc0, !PT ;  /* 0x0020000002ff7812 */ /* 0x000fda000780c0ff */
        /* <DEDUP_REMOVED lines=13> */
[----:B0-----:R-:W-:Y:S02]  /*f2160*/  PRMT R60, R45, 0x7773, RZ ;  /* 0x000077732d3c7816 */ /* 0x001fe400000000ff */
[C---:B------:R-:W-:Y:S01]  /*f2170*/  LOP3.LUT P4, RZ, R47.reuse, 0x10000000, RZ, 0xc0, !PT ;  /* 0x100000002fff7812 */ /* 0x040fe2000788c0ff */
[----:B------:R-:W2:Y:S04]  /*f2180*/  LDL.LU R45, [R1+0x5724] ;  /* 0x00572400012d7983 */ /* 0x000ea80000300800 */
[----:B---3--:R4:W-:Y:S01]  /*f2190*/  @P1 STG.E.U8 desc[UR4][R38.64], R60 ;  /* 0x0000003c26001986 */ /* 0x0089e2000c101104 */
[----:B------:R-:W-:-:S02]  /*f21a0*/  LOP3.LUT P5, RZ, R47, 0x20000000, RZ, 0xc0, !PT ;  /* 0x200000002fff7812 */ /* 0x000fc400078ac0ff */
[----:B------:R-:W-:Y:S02]  /*f21b0*/  LOP3.LUT P6, RZ, R47, 0x40000000, RZ, 0xc0, !PT ;  /* 0x400000002fff7812 */ /* 0x000fe400078cc0ff */
[----:B----4-:R-:W-:-:S05]  /*f21c0*/  PRMT R60, R46, 0x7770, RZ ;  /* 0x000077702e3c7816 */ /* 0x010fca00000000ff */
[----:B------:R0:W-:Y:S02]  /*f21d0*/  @P2 STG.E.U8 desc[UR4][R42.64], R60 ;  /* 0x0000003c2a002986 */ /* 0x0001e4000c101104 */
[----:B0-----:R-:W-:-:S05]  /*f21e0*/  PRMT R60, R46, 0x7771, RZ ;  /* 0x000077712e3c7816 */ /* 0x001fca00000000ff */
[----:B------:R0:W-:Y:S02]  /*f21f0*/  @P3 STG.E.U8 desc[UR4][R40.64], R60 ;  /* 0x0000003c28003986 */ /* 0x0001e4000c101104 */
[----:B0-----:R-:W-:-:S05]  /*f2200*/  PRMT R60, R46, 0x7772, RZ ;  /* 0x000077722e3c7816 */ /* 0x001fca00000000ff */
[----:B------:R0:W-:Y:S02]  /*f2210*/  @P4 STG.E.U8 desc[UR4][R58.64], R60 ;  /* 0x0000003c3a004986 */ /* 0x0001e4000c101104 */
[----:B0-----:R-:W-:Y:S02]  /*f2220*/  PRMT R60, R46, 0x7773, RZ ;  /* 0x000077732e3c7816 */ /* 0x001fe400000000ff */
[----:B------:R-:W3:Y:S04]  /*f2230*/  LDL.LU R46, [R1+0x5720] ;  /* 0x00572000012e7983 */ /* 0x000ee80000300800 */
[----:B------:R0:W-:Y:S02]  /*f2240*/  @P5 STG.E.U8 desc[UR4][R52.64], R60 ;  /* 0x0000003c34005986 */ /* 0x0001e4000c101104 */
[----:B0-----:R-:W-:-:S05]  /*f2250*/  PRMT R60, R37, 0x7770, RZ ;  /* 0x00007770253c7816 */ /* 0x001fca00000000ff */
[----:B--2---:R0:W-:Y:S04]  /*f2260*/  @P6 STG.E.U8 desc[UR4][R48.64], R60 ;  /* 0x0000003c30006986 */ /* 0x0041e8000c101104 */
[----:B0-----:R-:W2:Y:S04]  /*f2270*/  LDL.LU.64 R48, [R1+0x2420] ;  /* 0x0024200001307983 */ /* 0x001ea80000300a00 */
[----:B------:R-:W4:Y:S04]  /*f2280*/  LDL.LU.64 R38, [R1+0x2418] ;  /* 0x0024180001267983 */ /* 0x000f280000300a00 */
[----:B------:R-:W4:Y:S04]  /*f2290*/  LDL.LU.64 R42, [R1+0x2410] ;  /* 0x00241000012a7983 */ /* 0x000f280000300a00 */
[----:B------:R-:W4:Y:S04]  /*f22a0*/  LDL.LU.64 R40, [R1+0x23f0] ;  /* 0x0023f00001287983 */ /* 0x000f280000300a00 */
[----:B------:R-:W4:Y:S04]  /*f22b0*/  LDL.LU.64 R58, [R1+0x23e0] ;  /* 0x0023e000013a7983 */ /* 0x000f280000300a00 */
[----:B------:R-:W4:Y:S04]  /*f22c0*/  LDL.LU.64 R52, [R1+0x2380] ;  /* 0x0023800001347983 */ /* 0x000f280000300a00 */
[----:B------:R-:W4:Y:S01]  /*f22d0*/  LDL.LU R23, [R1+0x64c] ;  /* 0x00064c0001177983 */ /* 0x000f220000300800 */
[----:B------:R-:W-:-:S02]  /*f22e0*/  LOP3.LUT P3, RZ, R47, 0x80000000, RZ, 0xc0, !PT ;  /* 0x800000002fff7812 */ /* 0x000fc4000786c0ff */
[----:B------:R-:W-:Y:S02]  /*f22f0*/  PRMT R60, R37, 0x7771, RZ ;  /* 0x00007771253c7816 */ /* 0x000fe400000000ff */
[----:B------:R-:W-:-:S09]  /*f2300*/  LOP3.LUT R2, R2, 0xfffffbff, RZ, 0xc0, !PT ;  /* 0xfffffbff02027812 */ /* 0x000fd200078ec0ff */
[----:B--2---:R0:W-:Y:S04]  /*f2310*/  @P3 STG.E.U8 desc[UR4][R48.64], R60 ;  /* 0x0000003c30003986 */ /* 0x0041e8000c101104 */
[----:B0-----:R-:W2:Y:S01]  /*f2320*/  LDL.LU.64 R48, [R1+0x2378] ;  /* 0x0023780001307983 */ /* 0x001ea20000300a00 */
[----:B---3--:R-:W-:-:S03]  /*f2330*/  LOP3.LUT P0, RZ, R46, 0x800, RZ, 0xc0, !PT ;  /* 0x000008002eff7812 */ /* 0x008fc6000780c0ff */
[----:B------:R-:W3:Y:S04]  /*f2340*/  LDL.LU R36, [R1+0x63c] ;  /* 0x00063c0001247983 */ /* 0x000ee80000300800 */
[----:B------:R-:W3:Y:S04]  /*f2350*/  LDL.LU.64 R26, [R1+0x2370] ;  /* 0x00237000011a7983 */ /* 0x000ee80000300a00 */
[----:B------:R-:W3:Y:S02]  /*f2360*/  LDL.LU.64 R24, [R1+0x2368] ;  /* 0x0023680001187983 */ /* 0x000ee40000300a00 */
[----:B------:R-:W-:-:S02]  /*f2370*/  @P0 LOP3.LUT R2, R2, 0x400, RZ, 0xfc, !PT ;  /* 0x0000040002020812 */ /* 0x000fc400078efcff */
[----:B------:R-:W-:Y:S01]  /*f2380*/  LOP3.LUT P0, RZ, R46, 0x400, RZ, 0xc0, !PT ;  /* 0x000004002eff7812 */ /* 0x000fe2000780c0ff */
[----:B------:R-:W3:Y:S01]  /*f2390*/  LDL.LU.64 R30, [R1+0x2360] ;  /* 0x00236000011e7983 */ /* 0x000ee20000300a00 */
[----:B------:R-:W-:Y:S02]  /*f23a0*/  LOP3.LUT R2, R2, 0xfffff7ff, RZ, 0xc0, !PT ;  /* 0xfffff7ff02027812 */ /* 0x000fe400078ec0ff */
[----:B------:R-:W-:Y:S01]  /*f23b0*/  LOP3.LUT P4, RZ, R46, 0x1, RZ, 0xc0, !PT ;  /* 0x000000012eff7812 */ /* 0x000fe2000788c0ff */
[----:B------:R-:W3:Y:S08]  /*f23c0*/  LDL.LU.64 R28, [R1+0x2450] ;  /* 0x00245000011c7983 */ /* 0x000ef00000300a00 */
[----:B------:R-:W-:-:S02]  /*f23d0*/  @P0 LOP3.LUT R2, R2, 0x800, RZ, 0xfc, !PT ;  /* 0x0000080002020812 */ /* 0x000fc400078efcff */
        /* <DEDUP_REMOVED lines=11> */
[----:B------:R-:W-:-:S09]  /*f2490*/  PRMT R60, R37, 0x7772, RZ ;  /* 0x00007772253c7816 */ /* 0x000fd200000000ff */
[----:B------:R-:W-:Y:S02]  /*f24a0*/  @P0 LOP3.LUT R2, R2, 0x8000, RZ, 0xfc, !PT ;  /* 0x0000800002020812 */ /* 0x000fe400078efcff */
[----:B------:R-:W-:Y:S02]  /*f24b0*/  LOP3.LUT P0, RZ, R46, 0x20, RZ, 0xc0, !PT ;  /* 0x000000202eff7812 */ /* 0x000fe4000780c0ff */
[----:B------:R-:W-:Y:S01]  /*f24c0*/  LOP3.LUT R2, R2, 0xfffeffff, RZ, 0xc0, !PT ;  /* 0xfffeffff02027812 */ /* 0x000fe200078ec0ff */
[----:B----4-:R0:W-:Y:S01]  /*f24d0*/  @P4 STG.E.U8 desc[UR4][R38.64], R60 ;  /* 0x0000003c26004986 */ /* 0x0101e2000c101104 */
[----:B------:R-:W-:-:S09]  /*f24e0*/  LOP3.LUT P5, RZ, R46, 0x2, RZ, 0xc0, !PT ;  /* 0x000000022eff7812 */ /* 0x000fd200078ac0ff */
[----:B------:R-:W-:Y:S02]  /*f24f0*/  @P0 LOP3.LUT R2, R2, 0x10000, RZ, 0xfc, !PT ;  /* 0x0001000002020812 */ /* 0x000fe400078efcff */
[C---:B------:R-:W-:Y:S02]  /*f2500*/  LOP3.LUT P0, RZ, R46.reuse, 0x10, RZ, 0xc0, !PT ;  /* 0x000000102eff7812 */ /* 0x040fe4000780c0ff */
[----:B0-----:R-:W-:Y:S02]  /*f2510*/  PRMT R60, R37, 0x7773, RZ ;  /* 0x00007773253c7816 */ /* 0x001fe400000000ff */
[----:B------:R-:W4:Y:S01]  /*f2520*/  LDL.LU R37, [R1+0x62c] ;  /* 0x00062c0001257983 */ /* 0x000f220000300800 */
[----:B------:R-:W-:-:S03]  /*f2530*/  LOP3.LUT P6, RZ, R46, 0x4, RZ, 0xc0, !PT ;  /* 0x000000042eff7812 */ /* 0x000fc600078cc0ff */
[----:B------:R-:W4:Y:S01]  /*f2540*/  LDL.LU.64 R34, [R1+0x2448] ;  /* 0x0024480001227983 */ /* 0x000f220000300a00 */
[----:B------:R-:W-:-:S03]  /*f2550*/  LOP3.LUT R2, R2, 0xfffdffff, RZ, 0xc0, !PT ;  /* 0xfffdffff02027812 */ /* 0x000fc600078ec0ff */
[----:B------:R0:W-:Y:S01]  /*f2560*/  @P5 STG.E.U8 desc[UR4][R42.64], R60 ;  /* 0x0000003c2a005986 */ /* 0x0001e2000c101104 */
[----:B------:R-:W-:Y:S02]  /*f2570*/  @P0 LOP3.LUT R2, R2, 0x20000, RZ, 0xfc, !PT ;  /* 0x0002000002020812 */ /* 0x000fe400078efcff */
[----:B------:R-:W-:Y:S01]  /*f2580*/  LOP3.LUT P0, RZ, R46, 0x8, RZ, 0xc0, !PT ;  /* 0x000000082eff7812 */ /* 0x000fe2000780c0ff */
[----:B------:R-:W4:Y:S04]  /*f2590*/  LDL.LU.64 R32, [R1+0x24c8] ;  /* 0x0024c80001207983 */ /* 0x000f280000300a00 */
[----:B------:R-:W4:Y:S01]  /*f25a0*/  LDL.LU.64 R38, [R1+0x24c0] ;  /* 0x0024c00001267983 */ /* 0x000f220000300a00 */
[----:B0-----:R-:W-:-:S03]  /*f25b0*/  PRMT R60, R23, 0x7770, RZ ;  /* 0x00007770173c7816 */ /* 0x001fc600000000ff */
[----:B------:R-:W4:Y:S04]  /*f25c0*/  LDL.LU.64 R42, [R1+0x24b8] ;  /* 0x0024b800012a7983 */ /* 0x000f280000300a00 */
[----:B------:R0:W-:Y:S02]  /*f25d0*/  @P6 STG.E.U8 desc[UR4][R40.64], R60 ;  /* 0x0000003c28006986 */ /* 0x0001e4000c101104 */
[----:B0-----:R-:W-:Y:S02]  /*f25e0*/  PRMT R60, R23, 0x7771, RZ ;  /* 0x00007771173c7816 */ /* 0x001fe400000000ff */
[----:B------:R-:W4:Y:S04]  /*f25f0*/  LDL.LU.64 R40, [R1+0x24b0] ;  /* 0x0024b00001287983 */ /* 0x000f280000300a00 */
[----:B------:R0:W-:Y:S01]  /*f2600*/  @P0 STG.E.U8 desc[UR4][R58.64], R60 ;  /* 0x0000003c3a000986 */ /* 0x0001e2000c101104 */
[----:B------:R-:W-:-:S02]  /*f2610*/  LOP3.LUT P0, RZ, R2, 0x20000, RZ, 0xc0, !PT ;  /* 0x0002000002ff7812 */ /* 0x000fc4000780c0ff */
        /* <DEDUP_REMOVED lines=9> */
[----:B---3--:R-:W-:-:S11]  /*f26b0*/  PRMT R60, R36, 0x7770, RZ ;  /* 0x00007770243c7816 */ /* 0x008fd600000000ff */
        /* <DEDUP_REMOVED lines=12> */
[C---:B------:R-:W-:Y:S02]  /*f2780*/  LOP3.LUT P2, RZ, R46.reuse, 0x2000, RZ, 0xc0, !PT ;  /* 0x000020002eff7812 */ /* 0x040fe4000784c0ff */
[----:B------:R-:W-:Y:S02]  /*f2790*/  LOP3.LUT P3, RZ, R46, 0x4000, RZ, 0xc0, !PT ;  /* 0x000040002eff7812 */ /* 0x000fe4000786c0ff */
[----:B----4-:R-:W-:-:S05]  /*f27a0*/  PRMT R60, R37, 0x7770, RZ ;  /* 0x00007770253c7816 */ /* 0x010fca00000000ff */
[----:B------:R0:W-:Y:S01]  /*f27b0*/  @P0 STG.E.U8 desc[UR4][R34.64], R60 ;  /* 0x0000003c22000986 */ /* 0x0001e2000c101104 */
[----:B------:R-:W-:Y:S02]  /*f27c0*/  LOP3.LUT P0, RZ, R2, 0x400, RZ, 0xc0, !PT ;  /* 0x0000040002ff7812 */ /* 0x000fe4000780c0ff */
[----:B0-----:R-:W-:-:S11]  /*f27d0*/  PRMT R60, R37, 0x7771, RZ ;  /* 0x00007771253c7816 */ /* 0x001fd600000000ff */
        /* <DEDUP_REMOVED lines=13> */
[----:B------:R0:W-:Y:S02]  /*f28b0*/  @P5 STG.E.U8 desc[UR4][R52.64], R60 ;  /* 0x0000003c34005986 */ /* 0x0001e4000c101104 */
[----:B0-----:R-:W-:Y:S02]  /*f28c0*/  PRMT R60, R45, 0x7773, RZ ;  /* 0x000077732d3c7816 */ /* 0x001fe400000000ff */
[----:B------:R-:W3:Y:S04]  /*f28d0*/  LDL.LU R45, [R1+0x571c] ;  /* 0x00571c00012d7983 */ /* 0x000ee80000300800 */
        /* <DEDUP_REMOVED lines=27> */
[----:B------:R-:W2:Y:S04]  /*f2a90*/  LDL.LU R41, [R1+0x5e0] ;  /* 0x0005e00001297983 */ /* 0x000ea80000300800 */
[----:B------:R-:W2:Y:S04]  /*f2aa0*/  LDL.LU.64 R26, [R1+0x2458] ;  /* 0x00245800011a7983 */ /* 0x000ea80000300a00 */
        /* <DEDUP_REMOVED lines=9> */
[----:B------:R-:W-:Y:S01]  /*f2b40*/  @P0 LOP3.LUT R2, R2, 0x80, RZ, 0xfc, !PT ;  /* 0x0000008002020812 */ /* 0x000fe200078efcff */
[----:B------:R-:W2:Y:S01]  /*f2b50*/  LDL.LU.64 R32, [R1+0x2508] ;  /* 0x0025080001207983 */ /* 0x000ea20000300a00 */
        /* <DEDUP_REMOVED lines=15> */
[----:B------:R0:W-:Y:S02]  /*f2c50*/  @P6 STG.E.U8 desc[UR4][R42.64], R60 ;  /* 0x0000003c2a006986 */ /* 0x0001e4000c101104 */
[----:B0-----:R-:W-:-:S02]  /*f2c60*/  PRMT R60, R23, 0x7770, RZ ;  /* 0x00007770173c7816 */ /* 0x001fc400000000ff */
[----:B------:R-:W3:Y:S04]  /*f2c70*/  LDL.LU.64 R42, [R1+0x24f0] ;  /* 0x0024f000012a7983 */ /* 0x000ee80000300a00 */
[----:B------:R0:W-:Y:S01]  /*f2c80*/  @P0 STG.E.U8 desc[UR4][R58.64], R60 ;  /* 0x0000003c3a000986 */ /* 0x0001e2000c101104 */
[----:B------:R-:W-:-:S03]  /*f2c90*/  LOP3.LUT P0, RZ, R2, 0x200, RZ, 0xc0, !PT ;  /* 0x0000020002ff7812 */ /* 0x000fc6000780c0ff */
[----:B------:R-:W3:Y:S01]  /*f2ca0*/  LDL.LU R40, [R1+0x5c0] ;  /* 0x0005c00001287983 */ /* 0x000ee20000300800 */
[----:B0-----:R-:W-:-:S03]  /*f2cb0*/  PRMT R60, R23, 0x7771, RZ ;  /* 0x00007771173c7816 */ /* 0x001fc600000000ff */
[----:B------:R-:W3:Y:S06]  /*f2cc0*/  LDL.LU.64 R58, [R1+0x24e8] ;  /* 0x0024e800013a7983 */ /* 0x000eec0000300a00 */
        /* <DEDUP_REMOVED lines=28> */
[----:B----4-:R0:W-:Y:S01]  /*f2e90*/  @P1 STG.E.U8 desc[UR4][R38.64], R60 ;  /* 0x0000003c26001986 */ /* 0x0101e2000c101104 */
[----:B------:R-:W-:Y:S02]  /*f2ea0*/  LOP3.LUT P4, RZ, R45, 0x4, RZ, 0xc0, !PT ;  /* 0x000000042dff7812 */ /* 0x000fe4000788c0ff */
[----:B0-----:R-:W-:-:S05]  /*f2eb0*/  PRMT R60, R4, 0x7772, RZ ;  /* 0x00007772043c7816 */ /* 0x001fca00000000ff */
[----:B---3--:R0:W-:Y:S01]  /*f2ec0*/  @P2 STG.E.U8 desc[UR4][R36.64], R60 ;  /* 0x0000003c24002986 */ /* 0x0081e2000c101104 */
        /* <DEDUP_REMOVED lines=16> */
[----:B------:R-:W4:Y:S04]  /*f2fd0*/  LDL.LU.64 R58, [R1+0x2550] ;  /* 0x00255000013a7983 */ /* 0x000f280000300a00 */
[----:B------:R-:W4:Y:S04]  /*f2fe0*/  LDL.LU.64 R52, [R1+0x2548] ;  /* 0x0025480001347983 */ /* 0x000f280000300a00 */
[----:B------:R-:W4:Y:S01]  /*f2ff0*/  LDL.LU R32, [R1+0x5a0] ;  /* 0x0005a00001207983 */ /* 0x000f220000300800 */
[----:B------:R-:W-:-:S02]  /*f3000*/  LOP3.LUT P3, RZ, R45, 0x20, RZ, 0xc0, !PT ;  /* 0x000000202dff7812 */ /* 0x000fc4000786c0ff */
[----:B------:R-:W-:Y:S02]  /*f3010*/  PRMT R60, R40, 0x7773, RZ ;  /* 0x00007773283c7816 */ /* 0x000fe400000000ff */
[C---:B------:R-:W-:Y:S02]  /*f3020*/  LOP3.LUT P0, RZ, R45.reuse, 0x20000, RZ, 0xc0, !PT ;  /* 0x000200002dff7812 */ /* 0x040fe4000780c0ff */
[----:B------:R-:W-:Y:S02]  /*f3030*/  LOP3.LUT R2, R2, 0xfffffffe, RZ, 0xc0, !PT ;  /* 0xfffffffe02027812 */ /* 0x000fe400078ec0ff */
[C---:B------:R-:W-:Y:S02]  /*f3040*/  LOP3.LUT P4, RZ, R45.reuse, 0x40, RZ, 0xc0, !PT ;  /* 0x000000402dff7812 */ /* 0x040fe4000788c0ff */
[----:B------:R-:W-:Y:S02]  /*f3050*/  LOP3.LUT P5, RZ, R45, 0x80, RZ, 0xc0, !PT ;  /* 0x000000802dff7812 */ /* 0x000fe400078ac0ff */
[----:B---3--:R-:W-:Y:S01]  /*f3060*/  LOP3.LUT R4, R4, 0xfbffffff, RZ, 0xc0, !PT ;  /* 0xfbffffff04047812 */ /* 0x008fe200078ec0ff */
[----:B--2---:R0:W-:Y:S04]  /*f3070*/  @P3 STG.E.U8 desc[UR4][R48.64], R60 ;  /* 0x0000003c30003986 */ /* 0x0041e8000c101104 */
[----:B0-----:R-:W2:Y:S01]  /*f3080*/  LDL.LU.64 R48, [R1+0x25c8] ;  /* 0x0025c80001307983 */ /* 0x001ea20000300a00 */
[----:B------:R-:W-:-:S02]  /*f3090*/  @P0 LOP3.LUT R4, R4, 0x4000000, RZ, 0xfc, !PT ;  /* 0x0400000004040812 */ /* 0x000fc400078efcff */
[----:B------:R-:W-:Y:S01]  /*f30a0*/  LOP3.LUT P0, RZ, R45, 0x10000, RZ, 0xc0, !PT ;  /* 0x000100002dff7812 */ /* 0x000fe2000780c0ff */
[----:B------:R-:W3:Y:S01]  /*f30b0*/  LDL.LU.64 R26, [R1+0x25c0] ;  /* 0x0025c000011a7983 */ /* 0x000ee20000300a00 */
[----:B------:R-:W-:-:S03]  /*f30c0*/  LOP3.LUT R4, R4, 0xf7ffffff, RZ, 0xc0, !PT ;  /* 0xf7ffffff04047812 */ /* 0x000fc600078ec0ff */
[----:B------:R-:W3:Y:S04]  /*f30d0*/  LDL.LU.64 R24, [R1+0x25b8] ;  /* 0x0025b80001187983 */ /* 0x000ee80000300a00 */
[----:B------:R-:W3:Y:S04]  /*f30e0*/  LDL.LU.64 R30, [R1+0x25b0] ;  /* 0x0025b000011e7983 */ /* 0x000ee80000300a00 */
[----:B------:R-:W-:Y:S01]  /*f30f0*/  @P0 LOP3.LUT R4, R4, 0x8000000, RZ, 0xfc, !PT ;  /* 0x0800000004040812 */ /* 0x000fe200078efcff */
[----:B------:R-:W3:Y:S01]  /*f3100*/  LDL.LU R33, [R1+0x590] ;  /* 0x0005900001217983 */ /* 0x000ee20000300800 */
[----:B------:R-:W-:-:S02]  /*f3110*/  LOP3.LUT P0, RZ, R45, 0x8000, RZ, 0xc0, !PT ;  /* 0x000080002dff7812 */ /* 0x000fc4000780c0ff */
[----:B------:R-:W-:Y:S01]  /*f3120*/  LOP3.LUT R4, R4, 0xefffffff, RZ, 0xc0, !PT ;  /* 0xefffffff04047812 */ /* 0x000fe200078ec0ff */
[----:B------:R-:W3:Y:S01]  /*f3130*/  LDL.LU.64 R28, [R1+0x25a8] ;  /* 0x0025a800011c7983 */ /* 0x000ee20000300a00 */
[----:B----4-:R-:W-:-:S03]  /*f3140*/  PRMT R60, R41, 0x7770, RZ ;  /* 0x00007770293c7816 */ /* 0x010fc600000000ff */
[----:B------:R-:W4:Y:S06]  /*f3150*/  LDL.LU.64 R34, [R1+0x25a0] ;  /* 0x0025a00001227983 */ /* 0x000f2c0000300a00 */
        /* <DEDUP_REMOVED lines=10> */
[C---:B------:R-:W-:Y:S01]  /*f3200*/  LOP3.LUT P0, RZ, R45.reuse, 0x800, RZ, 0xc0, !PT ;  /* 0x000008002dff7812 */ /* 0x040fe2000780c0ff */
[----:B------:R0:W-:Y:S01]  /*f3210*/  @P4 STG.E.U8 desc[UR4][R38.64], R60 ;  /* 0x0000003c26004986 */ /* 0x0001e2000c101104 */
[----:B------:R-:W-:-:S11]  /*f3220*/  LOP3.LUT P6, RZ, R45, 0x100, RZ, 0xc0, !PT ;  /* 0x000001002dff7812 */ /* 0x000fd600078cc0ff */
[----:B------:R-:W-:Y:S01]  /*f3230*/  @P0 LOP3.LUT R2, R2, 0x1, RZ, 0xfc, !PT ;  /* 0x0000000102020812 */ /* 0x000fe200078efcff */
[----:B0-----:R-:W4:Y:S01]  /*f3240*/  LDL.LU.64 R38, [R1+0x2598] ;  /* 0x0025980001267983 */ /* 0x001f220000300a00 */
[----:B------:R-:W-:Y:S02]  /*f3250*/  LOP3.LUT P0, RZ, R45, 0x400, RZ, 0xc0, !PT ;  /* 0x000004002dff7812 */ /* 0x000fe4000780c0ff */
[----:B------:R-:W-:Y:S02]  /*f3260*/  LOP3.LUT R2, R2, 0xfffffffd, RZ, 0xc0, !PT ;  /* 0xfffffffd02027812 */ /* 0x000fe400078ec0ff */
[----:B------:R-:W-:-:S05]  /*f3270*/  PRMT R60, R41, 0x7771, RZ ;  /* 0x00007771293c7816 */ /* 0x000fca00000000ff */
[----:B------:R0:W-:Y:S04]  /*f3280*/  @P5 STG.E.U8 desc[UR4][R36.64], R60 ;  /* 0x0000003c24005986 */ /* 0x0001e8000c101104 */
[----:B------:R-:W-:Y:S02]  /*f3290*/  @P0 LOP3.LUT R2, R2, 0x2, RZ, 0xfc, !PT ;  /* 0x0000000202020812 */ /* 0x000fe400078efcff */
[----:B------:R-:W-:Y:S02]  /*f32a0*/  LOP3.LUT P0, RZ, R45, 0x200, RZ, 0xc0, !PT ;  /* 0x000002002dff7812 */ /* 0x000fe4000780c0ff */
[C---:B0-----:R-:W-:Y:S01]  /*f32b0*/  PRMT R60, R41.reuse, 0x7772, RZ ;  /* 0x00007772293c7816 */ /* 0x041fe200000000ff */
[----:B------:R-:W4:Y:S04]  /*f32c0*/  LDL.LU.64 R36, [R1+0x2590] ;  /* 0x0025900001247983 */ /* 0x000f280000300a00 */
[----:B------:R0:W-:Y:S02]  /*f32d0*/  @P6 STG.E.U8 desc[UR4][R42.64], R60 ;  /* 0x0000003c2a006986 */ /* 0x0001e4000c101104 */
[----:B0-----:R-:W-:-:S02]  /*f32e0*/  PRMT R60, R41, 0x7773, RZ ;  /* 0x00007773293c7816 */ /* 0x001fc400000000ff */
[----:B------:R-:W4:Y:S04]  /*f32f0*/  LDL.LU.64 R42, [R1+0x2588] ;  /* 0x00258800012a7983 */ /* 0x000f280000300a00 */
[----:B------:R0:W-:Y:S01]  /*f3300*/  @P0 STG.E.U8 desc[UR4][R58.64], R60 ;  /* 0x0000003c3a000986 */ /* 0x0001e2000c101104 */
[----:B------:R-:W-:-:S03]  /*f3310*/  LOP3.LUT P0, RZ, R2, 0x2, RZ, 0xc0, !PT ;  /* 0x0000000202ff7812 */ /* 0x000fc6000780c0ff */
[----:B------:R-:W4:Y:S01]  /*f3320*/  LDL.LU.64 R40, [R1+0x2580] ;  /* 0x0025800001287983 */ /* 0x000f220000300a00 */
[----:B0-----:R-:W-:-:S03]  /*f3330*/  PRMT R60, R32, 0x7770, RZ ;  /* 0x00007770203c7816 */ /* 0x001fc600000000ff */
[----:B------:R-:W4:Y:S06]  /*f3340*/  LDL.LU.64 R58, [R1+0x2578] ;  /* 0x00257800013a7983 */ /* 0x000f2c0000300a00 */
[----:B------:R0:W-:Y:S01]  /*f3350*/  @P0 STG.E.U8 desc[UR4][R52.64], R60 ;  /* 0x0000003c34000986 */ /* 0x0001e2000c101104 */
[----:B------:R-:W-:Y:S02]  /*f3360*/  LOP3.LUT P0, RZ, R2, 0x1, RZ, 0xc0, !PT ;  /* 0x0000000102ff7812 */ /* 0x000fe4000780c0ff */
[----:B------:R-:W-:Y:S01]  /*f3370*/  PRMT R2, R32, 0x7771, RZ ;  /* 0x0000777120027816 */ /* 0x000fe200000000ff */
[----:B0-----:R-:W4:Y:S10]  /*f3380*/  LDL.LU.64 R52, [R1+0x2570] ;  /* 0x0025700001347983 */ /* 0x001f340000300a00 */
[----:B--2---:R0:W-:Y:S04]  /*f3390*/  @P0 STG.E.U8 desc[UR4][R48.64], R2 ;  /* 0x0000000230000986 */ /* 0x0041e8000c101104 */
[----:B0-----:R-:W2:Y:S01]  /*f33a0*/  LDL.LU.64 R48, [R1+0x2568] ;  /* 0x0025680001307983 */ /* 0x001ea20000300a00 */
[----:B------:R-:W-:-:S02]  /*f33b0*/  LOP3.LUT P0, RZ, R4, 0x80000000, RZ, 0xc0, !PT ;  /* 0x8000000004ff7812 */ /* 0x000fc4000780c0ff */
[----:B------:R-:W-:-:S11]  /*f33c0*/  PRMT R2, R32, 0x7772, RZ ;  /* 0x0000777220027816 */ /* 0x000fd600000000ff */
[----:B---3--:R0:W-:Y:S01]  /*f33d0*/  @P0 STG.E.U8 desc[UR4][R26.64], R2 ;  /* 0x000000021a000986 */ /* 0x0081e2000c101104 */
        /* <DEDUP_REMOVED lines=11> */
[----:B----4-:R0:W-:Y:S01]  /*f3490*/  @P0 STG.E.U8 desc[UR4][R34.64], R2 ;  /* 0x0000000222000986 */ /* 0x0101e2000c101104 */
        /* <DEDUP_REMOVED lines=15> */
[----:B0-----:R-:W-:Y:S02]  /*f3590*/  PRMT R2, R5, 0x7773, RZ ;  /* 0x0000777305027816 */ /* 0x001fe400000000ff */
[----:B------:R-:W3:Y:S04]  /*f35a0*/  LDL.LU R5, [R1+0x5714] ;  /* 0x0057140001057983 */ /* 0x000ee80000300800 */
        /* <DEDUP_REMOVED lines=10> */
[----:B------:R-:W4:Y:S01]  /*f3650*/  LDL.LU R41, [R1+0x5e4] ;  /* 0x0005e40001297983 */ /* 0x000f220000300800 */
[----:B------:R-:W-:-:S03]  /*f3660*/  LOP3.LUT P3, RZ, R45, 0x1000000, RZ, 0xc0, !PT ;  /* 0x010000002dff7812 */ /* 0x000fc6000786c0ff */
[----:B------:R-:W4:Y:S01]  /*f3670*/  LDL.LU.64 R52, [R1+0x2638] ;  /* 0x0026380001347983 */ /* 0x000f220000300a00 */
[----:B------:R-:W-:-:S03]  /*f3680*/  PRMT R2, R44, 0x7772, RZ ;  /* 0x000077722c027816 */ /* 0x000fc600000000ff */
[----:B------:R-:W4:Y:S01]  /*f3690*/  LDL.LU R36, [R1+0x5d4] ;  /* 0x0005d40001247983 */ /* 0x000f220000300800 */
[----:B------:R-:W-:Y:S02]  /*f36a0*/  LOP3.LUT R4, R4, 0xfffbffff, RZ, 0xc0, !PT ;  /* 0xfffbffff04047812 */ /* 0x000fe400078ec0ff */
[C---:B------:R-:W-:Y:S02]  /*f36b0*/  LOP3.LUT P4, RZ, R45.reuse, 0x2000000, RZ, 0xc0, !PT ;  /* 0x020000002dff7812 */ /* 0x040fe4000788c0ff */
[C---:B------:R-:W-:Y:S02]  /*f36c0*/  LOP3.LUT P5, RZ, R45.reuse, 0x4000000, RZ, 0xc0, !PT ;  /* 0x040000002dff7812 */ /* 0x040fe400078ac0ff */
[----:B------:R-:W-:Y:S01]  /*f36d0*/  LOP3.LUT P6, RZ, R45, 0x8000000, RZ, 0xc0, !PT ;  /* 0x080000002dff7812 */ /* 0x000fe200078cc0ff */
[----:B--2---:R0:W-:Y:S02]  /*f36e0*/  @P3 STG.E.U8 desc[UR4][R48.64], R2 ;  /* 0x0000000230003986 */ /* 0x0041e4000c101104 */
[----:B0-----:R-:W-:-:S02]  /*f36f0*/  PRMT R2, R44, 0x7773, RZ ;  /* 0x000077732c027816 */ /* 0x001fc400000000ff */
[----:B------:R-:W2:Y:S04]  /*f3700*/  LDL.LU R44, [R1+0x5710] ;  /* 0x00571000012c7983 */ /* 0x000ea80000300800 */
[----:B------:R-:W2:Y:S01]  /*f3710*/  LDL.LU.64 R48, [R1+0x2630] ;  /* 0x0026300001307983 */ /* 0x000ea20000300a00 */
[----:B---3--:R-:W-:-:S03]  /*f3720*/  LOP3.LUT P0, RZ, R5, 0x10, RZ, 0xc0, !PT ;  /* 0x0000001005ff7812 */ /* 0x008fc6000780c0ff */
[----:B------:R-:W3:Y:S04]  /*f3730*/  LDL.LU.64 R22, [R1+0x2628] ;  /* 0x0026280001167983 */ /* 0x000ee80000300a00 */
[----:B------:R-:W3:Y:S04]  /*f3740*/  LDL.LU.64 R26, [R1+0x2620] ;  /* 0x00262000011a7983 */ /* 0x000ee80000300a00 */
[----:B------:R-:W3:Y:S02]  /*f3750*/  LDL.LU.64 R24, [R1+0x2618] ;  /* 0x0026180001187983 */ /* 0x000ee40000300a00 */
        /* <DEDUP_REMOVED lines=11> */
[----:B------:R-:W-:Y:S01]  /*f3810*/  LOP3.LUT R4, R4, 0xffbfffff, RZ, 0xc0, !PT ;  /* 0xffbfffff04047812 */ /* 0x000fe200078ec0ff */
[----:B----4-:R0:W-:Y:S10]  /*f3820*/  @P4 STG.E.U8 desc[UR4][R32.64], R2 ;  /* 0x0000000220004986 */ /* 0x0101f4000c101104 */
[----:B------:R-:W-:-:S02]  /*f3830*/  @P0 LOP3.LUT R4, R4, 0x400000, RZ, 0xfc, !PT ;  /* 0x0040000004040812 */ /* 0x000fc400078efcff */
[----:B------:R-:W-:Y:S02]  /*f3840*/  LOP3.LUT P0, RZ, R45, 0x80000000, RZ, 0xc0, !PT ;  /* 0x800000002dff7812 */ /* 0x000fe4000780c0ff */
[----:B------:R-:W-:Y:S02]  /*f3850*/  LOP3.LUT R4, R4, 0xff7fffff, RZ, 0xc0, !PT ;  /* 0xff7fffff04047812 */ /* 0x000fe400078ec0ff */
[----:B0-----:R-:W-:-:S05]  /*f3860*/  PRMT R2, R41, 0x7770, RZ ;  /* 0x0000777029027816 */ /* 0x001fca00000000ff */
[----:B------:R0:W-:Y:S04]  /*f3870*/  @P5 STG.E.U8 desc[UR4][R58.64], R2 ;  /* 0x000000023a005986 */ /* 0x0001e8000c101104 */
[----:B------:R-:W-:Y:S02]  /*f3880*/  @P0 LOP3.LUT R4, R4, 0x800000, RZ, 0xfc, !PT ;  /* 0x0080000004040812 */ /* 0x000fe400078efcff */
[----:B------:R-:W-:Y:S01]  /*f3890*/  LOP3.LUT P0, RZ, R45, 0x40000000, RZ, 0xc0, !PT ;  /* 0x400000002dff7812 */ /* 0x000fe2000780c0ff */
[----:B0-----:R-:W4:Y:S01]  /*f38a0*/  LDL.LU R58, [R1+0x5c4] ;  /* 0x0005c400013a7983 */ /* 0x001f220000300800 */
[----:B------:R-:W-:-:S03]  /*f38b0*/  LOP3.LUT R4, R4, 0xfeffffff, RZ, 0xc0, !PT ;  /* 0xfeffffff04047812 */ /* 0x000fc600078ec0ff */
[----:B------:R-:W4:Y:S08]  /*f38c0*/  LDL.LU.64 R30, [R1+0x2610] ;  /* 0x00261000011e7983 */ /* 0x000f300000300a00 */
[----:B------:R-:W-:Y:S01]  /*f38d0*/  @P0 LOP3.LUT R4, R4, 0x1000000, RZ, 0xfc, !PT ;  /* 0x0100000004040812 */ /* 0x000fe200078efcff */
[----:B------:R-:W4:Y:S01]  /*f38e0*/  LDL.LU.64 R28, [R1+0x2608] ;  /* 0x00260800011c7983 */ /* 0x000f220000300a00 */
[----:B------:R-:W-:-:S02]  /*f38f0*/  LOP3.LUT P0, RZ, R45, 0x20000000, RZ, 0xc0, !PT ;  /* 0x200000002dff7812 */ /* 0x000fc4000780c0ff */
[----:B------:R-:W-:Y:S01]  /*f3900*/  LOP3.LUT R4, R4, 0xfdffffff, RZ, 0xc0, !PT ;  /* 0xfdffffff04047812 */ /* 0x000fe200078ec0ff */
[----:B------:R-:W4:Y:S01]  /*f3910*/  LDL.LU R59, [R1+0x5b4] ;  /* 0x0005b400013b7983 */ /* 0x000f220000300800 */
[----:B------:R-:W-:-:S03]  /*f3920*/  PRMT R2, R41, 0x7771, RZ ;  /* 0x0000777129027816 */ /* 0x000fc600000000ff */
[----:B------:R-:W4:Y:S06]  /*f3930*/  LDL.LU.64 R34, [R1+0x2600] ;  /* 0x0026000001227983 */ /* 0x000f2c0000300a00 */
[----:B------:R-:W-:Y:S01]  /*f3940*/  @P0 LOP3.LUT R4, R4, 0x2000000, RZ, 0xfc, !PT ;  /* 0x0200000004040812 */ /* 0x000fe200078efcff */
[----:B------:R0:W-:Y:S01]  /*f3950*/  @P6 STG.E.U8 desc[UR4][R38.64], R2 ;  /* 0x0000000226006986 */ /* 0x0001e2000c101104 */
[----:B------:R-:W-:-:S03]  /*f3960*/  LOP3.LUT P0, RZ, R45, 0x10000000, RZ, 0xc0, !PT ;  /* 0x100000002dff7812 */ /* 0x000fc6000780c0ff */
[----:B------:R-:W4:Y:S01]  /*f3970*/  LDL.LU.64 R32, [R1+0x25f8] ;  /* 0x0025f80001207983 */ /* 0x000f220000300a00 */
[----:B0-----:R-:W-:-:S03]  /*f3980*/  PRMT R2, R41, 0x7772, RZ ;  /* 0x0000777229027816 */ /* 0x001fc600000000ff */
[----:B------:R-:W4:Y:S06]  /*f3990*/  LDL.LU.64 R38, [R1+0x25f0] ;  /* 0x0025f00001267983 */ /* 0x000f2c0000300a00 */
[----:B------:R0:W-:Y:S01]  /*f39a0*/  @P0 STG.E.U8 desc[UR4][R42.64], R2 ;  /* 0x000000022a000986 */ /* 0x0001e2000c101104 */
[C---:B------:R-:W-:Y:S02]  /*f39b0*/  LOP3.LUT P0, RZ, R4.reuse, 0x2000000, RZ, 0xc0, !PT ;  /* 0x0200000004ff7812 */ /* 0x040fe4000780c0ff */
[----:B0-----:R-:W-:Y:S01]  /*f39c0*/  PRMT R2, R41, 0x7773, RZ ;  /* 0x0000777329027816 */ /* 0x001fe200000000ff */
[----:B------:R-:W4:Y:S10]  /*f39d0*/  LDL.LU.64 R42, [R1+0x25e8] ;  /* 0x0025e800012a7983 */ /* 0x000f340000300a00 */
[----:B------:R0:W-:Y:S01]  /*f39e0*/  @P0 STG.E.U8 desc[UR4][R52.64], R2 ;  /* 0x0000000234000986 */ /* 0x0001e2000c101104 */
[----:B------:R-:W-:-:S03]  /*f39f0*/  LOP3.LUT P0, RZ, R4, 0x1000000, RZ, 0xc0, !PT ;  /* 0x0100000004ff7812 */ /* 0x000fc6000780c0ff */
[----:B------:R-:W4:Y:S04]  /*f3a00*/  LDL.LU.64 R40, [R1+0x25e0] ;  /* 0x0025e00001287983 */ /* 0x000f280000300a00 */
[----:B0-----:R-:W4:Y:S01]  /*f3a10*/  LDL.LU.64 R52, [R1+0x25d8] ;  /* 0x0025d80001347983 */ /* 0x001f220000300a00 */
[----:B------:R-:W-:-:S03]  /*f3a20*/  PRMT R2, R36, 0x7770, RZ ;  /* 0x0000777024027816 */ /* 0x000fc600000000ff */
[----:B------:R-:W4:Y:S04]  /*f3a30*/  LDL.LU R37, [R1+0x5a4] ;  /* 0x0005a40001257983 */ /* 0x000f280000300800 */
[----:B--2---:R0:W-:Y:S04]  /*f3a40*/  @P0 STG.E.U8 desc[UR4][R48.64], R2 ;  /* 0x0000000230000986 */ /* 0x0041e8000c101104 */
[----:B0-----:R-:W2:Y:S01]  /*f3a50*/  LDL.LU.64 R48, [R1+0x2650] ;  /* 0x0026500001307983 */ /* 0x001ea20000300a00 */
[----:B------:R-:W-:Y:S02]  /*f3a60*/  LOP3.LUT P0, RZ, R4, 0x800000, RZ, 0xc0, !PT ;  /* 0x0080000004ff7812 */ /* 0x000fe4000780c0ff */
        /* <DEDUP_REMOVED lines=11> */
[----:B----4-:R-:W-:-:S07]  /*f3b20*/  PRMT R2, R58, 0x7770, RZ ;  /* 0x000077703a027816 */ /* 0x010fce00000000ff */
        /* <DEDUP_REMOVED lines=48> */
[----:B------:R-:W2:Y:S04]  /*f3e30*/  LDL.LU.64 R30, [R1+0x2688] ;  /* 0x00268800011e7983 */ /* 0x000ea80000300a00 */
[----:B------:R-:W2:Y:S01]  /*f3e40*/  LDL.LU.64 R28, [R1+0x2680] ;  /* 0x00268000011c7983 */ /* 0x000ea20000300a00 */
[----:B------:R-:W-:-:S02]  /*f3e50*/  LOP3.LUT R4, R4, 0xffffbfff, RZ, 0xc0, !PT ;  /* 0xffffbfff04047812 */ /* 0x000fc400078ec0ff */
[C---:B------:R-:W-:Y:S01]  /*f3e60*/  LOP3.LUT P4, RZ, R5.reuse, 0x1000, RZ, 0xc0, !PT ;  /* 0x0000100005ff7812 */ /* 0x040fe2000788c0ff */
[----:B------:R-:W2:Y:S01]  /*f3e70*/  LDL.LU.64 R34, [R1+0x2678] ;  /* 0x0026780001227983 */ /* 0x000ea20000300a00 */
[----:B------:R-:W-:Y:S02]  /*f3e80*/  @P0 LOP3.LUT R4, R4, 0x4000, RZ, 0xfc, !PT ;  /* 0x0000400004040812 */ /* 0x000fe400078efcff */
[----:B------:R-:W-:Y:S01]  /*f3e90*/  LOP3.LUT P0, RZ, R5, 0x40000, RZ, 0xc0, !PT ;  /* 0x0004000005ff7812 */ /* 0x000fe2000780c0ff */
[----:B------:R-:W2:Y:S01]  /*f3ea0*/  LDL.LU.64 R32, [R1+0x2670] ;  /* 0x0026700001207983 */ /* 0x000ea20000300a00 */
[----:B------:R-:W-:-:S11]  /*f3eb0*/  LOP3.LUT R4, R4, 0xffff7fff, RZ, 0xc0, !PT ;  /* 0xffff7fff04047812 */ /* 0x000fd600078ec0ff */
[----:B------:R-:W-:Y:S02]  /*f3ec0*/  @P0 LOP3.LUT R4, R4, 0x8000, RZ, 0xfc, !PT ;  /* 0x0000800004040812 */ /* 0x000fe400078efcff */
[C---:B------:R-:W-:Y:S02]  /*f3ed0*/  LOP3.LUT P0, RZ, R5.reuse, 0x20000, RZ, 0xc0, !PT ;  /* 0x0002000005ff7812 */ /* 0x040fe4000780c0ff */
[----:B------:R-:W-:Y:S02]  /*f3ee0*/  LOP3.LUT R4, R4, 0xfffeffff, RZ, 0xc0, !PT ;  /* 0xfffeffff04047812 */ /* 0x000fe400078ec0ff */
[----:B------:R-:W-:Y:S02]  /*f3ef0*/  LOP3.LUT P5, RZ, R5, 0x2000, RZ, 0xc0, !PT ;  /* 0x0000200005ff7812 */ /* 0x000fe400078ac0ff */
[----:B------:R-:W-:-:S07]  /*f3f00*/  PRMT R2, R37, 0x7772, RZ ;  /* 0x0000777225027816 */ /* 0x000fce00000000ff */
[----:B------:R-:W-:Y:S02]  /*f3f10*/  @P0 LOP3.LUT R4, R4, 0x10000, RZ, 0xfc, !PT ;  /* 0x0001000004040812 */ /* 0x000fe400078efcff */
[C---:B------:R-:W-:Y:S01]  /*f3f20*/  LOP3.LUT P0, RZ, R5.reuse, 0x10000, RZ, 0xc0, !PT ;  /* 0x0001000005ff7812 */ /* 0x040fe2000780c0ff */
[----:B---3--:R0:W-:Y:S01]  /*f3f30*/  @P4 STG.E.U8 desc[UR4][R38.64], R2 ;  /* 0x0000000226004986 */ /* 0x0081e2000c101104 */
[----:B------:R-:W-:Y:S02]  /*f3f40*/  LOP3.LUT P6, RZ, R5, 0x4000, RZ, 0xc0, !PT ;  /* 0x0000400005ff7812 */ /* 0x000fe400078cc0ff */
[----:B------:R-:W-:Y:S02]  /*f3f50*/  LOP3.LUT R4, R4, 0xfffdffff, RZ, 0xc0, !PT ;  /* 0xfffdffff04047812 */ /* 0x000fe400078ec0ff */
[----:B0-----:R-:W-:Y:S01]  /*f3f60*/  PRMT R2, R37, 0x7773, RZ ;  /* 0x0000777325027816 */ /* 0x001fe200000000ff */
[----:B------:R-:W3:Y:S06]  /*f3f70*/  LDL.LU.64 R38, [R1+0x2668] ;  /* 0x0026680001267983 */ /* 0x000eec0000300a00 */
[----:B------:R-:W-:-:S02]  /*f3f80*/  @P0 LOP3.LUT R4, R4, 0x20000, RZ, 0xfc, !PT ;  /* 0x0002000004040812 */ /* 0x000fc400078efcff */
[----:B------:R-:W-:Y:S01]  /*f3f90*/  LOP3.LUT P0, RZ, R5, 0x8000, RZ, 0xc0, !PT ;  /* 0x0000800005ff7812 */ /* 0x000fe2000780c0ff */
[----:B----4-:R0:W-:Y:S04]  /*f3fa0*/  @P5 STG.E.U8 desc[UR4][R42.64], R2 ;  /* 0x000000022a005986 */ /* 0x0101e8000c101104 */
        /* <DEDUP_REMOVED lines=11> */
[----:B------:R-:W-:-:S02]  /*f4060*/  LOP3.LUT P0, RZ, R4, 0x10000, RZ, 0xc0, !PT ;  /* 0x0001000004ff7812 */ /* 0x000fc4000780c0ff */
[----:B0-----:R-:W-:Y:S01]  /*f4070*/  PRMT R2, R27, 0x7773, RZ ;  /* 0x000077731b027816 */ /* 0x001fe200000000ff */
[----:B------:R-:W4:Y:S10]  /*f4080*/  LDL.LU.64 R52, [R1+0x2740] ;  /* 0x0027400001347983 */ /* 0x000f340000300a00 */
[----:B--2---:R0:W-:Y:S01]  /*f4090*/  @P0 STG.E.U8 desc[UR4][R48.64], R2 ;  /* 0x0000000230000986 */ /* 0x0041e2000c101104 */
[----:B------:R-:W-:-:S02]  /*f40a0*/  LOP3.LUT P0, RZ, R4, 0x8000, RZ, 0xc0, !PT ;  /* 0x0000800004ff7812 */ /* 0x000fc4000780c0ff */
[----:B0-----:R-:W-:Y:S01]  /*f40b0*/  PRMT R2, R44, 0x7770, RZ ;  /* 0x000077702c027816 */ /* 0x001fe200000000ff */
[----:B------:R-:W2:Y:S10]  /*f40c0*/  LDL.LU.64 R48, [R1+0x2738] ;  /* 0x0027380001307983 */ /* 0x000eb40000300a00 */
[----:B------:R0:W-:Y:S01]  /*f40d0*/  @P0 STG.E.U8 desc[UR4][R24.64], R2 ;  /* 0x0000000218000986 */ /* 0x0001e2000c101104 */
[----:B------:R-:W-:-:S02]  /*f40e0*/  LOP3.LUT P0, RZ, R4, 0x4000, RZ, 0xc0, !PT ;  /* 0x0000400004ff7812 */ /* 0x000fc4000780c0ff */
[----:B0-----:R-:W-:-:S11]  /*f40f0*/  PRMT R2, R44, 0x7771, RZ ;  /* 0x000077712c027816 */ /* 0x001fd600000000ff */
[----:B------:R0:W-:Y:S01]  /*f4100*/  @P0 STG.E.U8 desc[UR4][R30.64], R2 ;  /* 0x000000021e000986 */ /* 0x0001e2000c101104 */
[----:B------:R-:W-:Y:S02]  /*f4110*/  LOP3.LUT P0, RZ, R4, 0x2000, RZ, 0xc0, !PT ;  /* 0x0000200004ff7812 */ /* 0x000fe4000780c0ff */
[----:B0-----:R-:W-:-:S11]  /*f4120*/  PRMT R2, R44, 0x7772, RZ ;  /* 0x000077722c027816 */ /* 0x001fd600000000ff */
[----:B------:R0:W-:Y:S02]  /*f4130*/  @P0 STG.E.U8 desc[UR4][R28.64], R2 ;  /* 0x000000021c000986 */ /* 0x0001e4000c101104 */
[----:B0-----:R-:W-:Y:S02]  /*f4140*/  PRMT R2, R44, 0x7773, RZ ;  /* 0x000077732c027816 */ /* 0x001fe400000000ff */
[----:B------:R-:W2:Y:S01]  /*f4150*/  LDL.LU R44, [R1+0x570c] ;  /* 0x00570c00012c7983 */ /* 0x000ea20000300800 */
[----:B------:R-:W-:-:S13]  /*f4160*/  LOP3.LUT P0, RZ, R4, 0x1000, RZ, 0xc0, !PT ;  /* 0x0000100004ff7812 */ /* 0x000fda000780c0ff */
        /* <DEDUP_REMOVED lines=8> */
[----:B---3--:R0:W-:Y:S01]  /*f41f0*/  @P0 STG.E.U8 desc[UR4][R38.64], R2 ;  /* 0x0000000226000986 */ /* 0x0081e2000c101104 */
[----:B------:R-:W-:Y:S02]  /*f4200*/  LOP3.LUT P3, RZ, R5, 0x4000000, RZ, 0xc0, !PT ;  /* 0x0400000005ff7812 */ /* 0x000fe4000786c0ff */
[----:B0-----:R-:W-:-:S05]  /*f4210*/  PRMT R2, R7, 0x7772, RZ ;  /* 0x0000777207027816 */ /* 0x001fca00000000ff */
[----:B----4-:R0:W-:Y:S01]  /*f4220*/  @P1 STG.E.U8 desc[UR4][R36.64], R2 ;  /* 0x0000000224001986 */ /* 0x0101e2000c101104 */
[----:B------:R-:W-:Y:S02]  /*f4230*/  LOP3.LUT P4, RZ, R5, 0x8000000, RZ, 0xc0, !PT ;  /* 0x0800000005ff7812 */ /* 0x000fe4000788c0ff */
[----:B0-----:R-:W-:Y:S02]  /*f4240*/  PRMT R2, R7, 0x7773, RZ ;  /* 0x0000777307027816 */ /* 0x001fe400000000ff */
[C---:B------:R-:W-:Y:S01]  /*f4250*/  LOP3.LUT P5, RZ, R5.reuse, 0x10000000, RZ, 0xc0, !PT ;  /* 0x1000000005ff7812 */ /* 0x040fe200078ac0ff */
[----:B------:R-:W3:Y:S04]  /*f4260*/  LDL.LU R7, [R1+0x5708] ;  /* 0x0057080001077983 */ /* 0x000ee80000300800 */
[----:B------:R2:W-:Y:S01]  /*f4270*/  @P2 STG.E.U8 desc[UR4][R42.64], R2 ;  /* 0x000000022a002986 */ /* 0x0005e2000c101104 */
[----:B------:R-:W-:-:S02]  /*f4280*/  LOP3.LUT P6, RZ, R5, 0x20000000, RZ, 0xc0, !PT ;  /* 0x2000000005ff7812 */ /* 0x000fc400078cc0ff */
[----:B--2---:R-:W-:-:S05]  /*f4290*/  PRMT R2, R44, 0x7770, RZ ;  /* 0x000077702c027816 */ /* 0x004fca00000000ff */
[----:B------:R0:W-:Y:S02]  /*f42a0*/  @P3 STG.E.U8 desc[UR4][R40.64], R2 ;  /* 0x0000000228003986 */ /* 0x0001e4000c101104 */
[----:B0-----:R-:W-:-:S05]  /*f42b0*/  PRMT R2, R44, 0x7771, RZ ;  /* 0x000077712c027816 */ /* 0x001fca00000000ff */
[----:B------:R0:W-:Y:S02]  /*f42c0*/  @P4 STG.E.U8 desc[UR4][R58.64], R2 ;  /* 0x000000023a004986 */ /* 0x0001e4000c101104 */
[----:B0-----:R-:W-:-:S05]  /*f42d0*/  PRMT R2, R44, 0x7772, RZ ;  /* 0x000077722c027816 */ /* 0x001fca00000000ff */
[----:B------:R0:W-:Y:S02]  /*f42e0*/  @P5 STG.E.U8 desc[UR4][R52.64], R2 ;  /* 0x0000000234005986 */ /* 0x0001e4000c101104 */
[----:B0-----:R-:W-:Y:S02]  /*f42f0*/  PRMT R2, R44, 0x7773, RZ ;  /* 0x000077732c027816 */ /* 0x001fe400000000ff */
[----:B------:R-:W2:Y:S04]  /*f4300*/  LDL.LU R44, [R1+0x5704] ;  /* 0x00570400012c7983 */ /* 0x000ea80000300800 */
[----:B------:R0:W-:Y:S04]  /*f4310*/  @P6 STG.E.U8 desc[UR4][R48.64], R2 ;  /* 0x0000000230006986 */ /* 0x0001e8000c101104 */
[----:B0-----:R-:W4:Y:S04]  /*f4320*/  LDL.LU.64 R48, [R1+0x2730] ;  /* 0x0027300001307983 */ /* 0x001f280000300a00 */
[----:B------:R-:W3:Y:S04]  /*f4330*/  LDL.LU.64 R38, [R1+0x2728] ;  /* 0x0027280001267983 */ /* 0x000ee80000300a00 */
[----:B------:R-:W3:Y:S04]  /*f4340*/  LDL.LU.64 R36, [R1+0x2720] ;  /* 0x0027200001247983 */ /* 0x000ee80000300a00 */
[----:B------:R-:W2:Y:S04]  /*f4350*/  LDL.LU R43, [R1+0x5d8] ;  /* 0x0005d800012b7983 */ /* 0x000ea80000300800 */
[----:B------:R-:W3:Y:S04]  /*f4360*/  LDL.LU.64 R40, [R1+0x2718] ;  /* 0x0027180001287983 */ /* 0x000ee80000300a00 */
[----:B------:R-:W3:Y:S04]  /*f4370*/  LDL.LU.64 R58, [R1+0x2710] ;  /* 0x00271000013a7983 */ /* 0x000ee80000300a00 */
[----:B------:R-:W3:Y:S04]  /*f4380*/  LDL.LU.64 R52, [R1+0x2708] ;  /* 0x0027080001347983 */ /* 0x000ee80000300a00 */
[----:B------:R-:W3:Y:S01]  /*f4390*/  LDL.LU R23, [R1+0x5c8] ;  /* 0x0005c80001177983 */ /* 0x000ee20000300800 */
[----:B------:R-:W-:-:S02]  /*f43a0*/  LOP3.LUT P3, RZ, R5, 0x40000000, RZ, 0xc0, !PT ;  /* 0x4000000005ff7812 */ /* 0x000fc4000786c0ff */
[----:B------:R-:W-:Y:S02]  /*f43b0*/  LOP3.LUT R4, R4, 0xfffffffb, RZ, 0xc0, !PT ;  /* 0xfffffffb04047812 */ /* 0x000fe400078ec0ff */
[----:B------:R-:W-:Y:S02]  /*f43c0*/  LOP3.LUT P4, RZ, R5, 0x80000000, RZ, 0xc0, !PT ;  /* 0x8000000005ff7812 */ /* 0x000fe4000788c0ff */
[----:B--2---:R-:W-:-:S07]  /*f43d0*/  PRMT R2, R43, 0x7770, RZ ;  /* 0x000077702b027816 */ /* 0x004fce00000000ff */
[----:B----4-:R0:W-:Y:S04]  /*f43e0*/  @P3 STG.E.U8 desc[UR4][R48.64], R2 ;  /* 0x0000000230003986 */ /* 0x0101e8000c101104 */
[----:B0-----:R-:W2:Y:S01]  /*f43f0*/  LDL.LU.64 R48, [R1+0x2700] ;  /* 0x0027000001307983 */ /* 0x001ea20000300a00 */
[----:B------:R-:W-:-:S03]  /*f4400*/  LOP3.LUT P0, RZ, R44, 0x400, RZ, 0xc0, !PT ;  /* 0x000004002cff7812 */ /* 0x000fc6000780c0ff */
[----:B------:R-:W4:Y:S04]  /*f4410*/  LDL.LU R42, [R1+0x5b8] ;  /* 0x0005b800012a7983 */ /* 0x000f280000300800 */
[----:B------:R-:W4:Y:S04]  /*f4420*/  LDL.LU.64 R26, [R1+0x26f8] ;  /* 0x0026f800011a7983 */ /* 0x000f280000300a00 */
[----:B------:R-:W4:Y:S02]  /*f4430*/  LDL.LU.64 R24, [R1+0x26f0] ;  /* 0x0026f00001187983 */ /* 0x000f240000300a00 */
[----:B------:R-:W-:-:S02]  /*f4440*/  @P0 LOP3.LUT R4, R4, 0x4, RZ, 0xfc, !PT ;  /* 0x0000000404040812 */ /* 0x000fc400078efcff */
[----:B------:R-:W-:Y:S01]  /*f4450*/  LOP3.LUT P0, RZ, R44, 0x200, RZ, 0xc0, !PT ;  /* 0x000002002cff7812 */ /* 0x000fe2000780c0ff */
[----:B------:R-:W4:Y:S01]  /*f4460*/  LDL.LU.64 R30, [R1+0x26e8] ;  /* 0x0026e800011e7983 */ /* 0x000f220000300a00 */
[----:B------:R-:W-:Y:S02]  /*f4470*/  LOP3.LUT R4, R4, 0xfffffff7, RZ, 0xc0, !PT ;  /* 0xfffffff704047812 */ /* 0x000fe400078ec0ff */
[----:B------:R-:W-:Y:S01]  /*f4480*/  LOP3.LUT P5, RZ, R44, 0x1, RZ, 0xc0, !PT ;  /* 0x000000012cff7812 */ /* 0x000fe200078ac0ff */
[----:B------:R-:W4:Y:S08]  /*f4490*/  LDL.LU.64 R28, [R1+0x26e0] ;  /* 0x0026e000011c7983 */ /* 0x000f300000300a00 */
        /* <DEDUP_REMOVED lines=16> */
[----:B---3--:R0:W-:Y:S01]  /*f45a0*/  @P4 STG.E.U8 desc[UR4][R38.64], R2 ;  /* 0x0000000226004986 */ /* 0x0081e2000c101104 */
[----:B------:R-:W-:-:S09]  /*f45b0*/  LOP3.LUT P6, RZ, R44, 0x2, RZ, 0xc0, !PT ;  /* 0x000000022cff7812 */ /* 0x000fd200078cc0ff */
[----:B------:R-:W-:Y:S02]  /*f45c0*/  @P0 LOP3.LUT R4, R4, 0x100, RZ, 0xfc, !PT ;  /* 0x0000010004040812 */ /* 0x000fe400078efcff */
[----:B0-----:R-:W-:Y:S02]  /*f45d0*/  PRMT R2, R43, 0x7772, RZ ;  /* 0x000077722b027816 */ /* 0x001fe400000000ff */
[----:B------:R-:W-:-:S03]  /*f45e0*/  LOP3.LUT P0, RZ, R44, 0x8, RZ, 0xc0, !PT ;  /* 0x000000082cff7812 */ /* 0x000fc6000780c0ff */
[----:B------:R0:W-:Y:S01]  /*f45f0*/  @P5 STG.E.U8 desc[UR4][R36.64], R2 ;  /* 0x0000000224005986 */ /* 0x0001e2000c101104 */
[----:B------:R-:W-:Y:S02]  /*f4600*/  LOP3.LUT R4, R4, 0xfffffdff, RZ, 0xc0, !PT ;  /* 0xfffffdff04047812 */ /* 0x000fe400078ec0ff */
[----:B0-----:R-:W-:Y:S02]  /*f4610*/  PRMT R2, R43, 0x7773, RZ ;  /* 0x000077732b027816 */ /* 0x001fe400000000ff */
[----:B------:R-:W3:Y:S04]  /*f4620*/  LDL.LU R43, [R1+0x5a8] ;  /* 0x0005a800012b7983 */ /* 0x000ee80000300800 */
[----:B------:R-:W3:Y:S01]  /*f4630*/  LDL.LU.64 R34, [R1+0x26d8] ;  /* 0x0026d80001227983 */ /* 0x000ee20000300a00 */
[----:B------:R-:W-:-:S02]  /*f4640*/  @P0 LOP3.LUT R4, R4, 0x200, RZ, 0xfc, !PT ;  /* 0x0000020004040812 */ /* 0x000fc400078efcff */
[----:B------:R-:W-:Y:S01]  /*f4650*/  LOP3.LUT P0, RZ, R44, 0x4, RZ, 0xc0, !PT ;  /* 0x000000042cff7812 */ /* 0x000fe2000780c0ff */
[----:B------:R-:W3:Y:S04]  /*f4660*/  LDL.LU.64 R32, [R1+0x2750] ;  /* 0x0027500001207983 */ /* 0x000ee80000300a00 */
[----:B------:R0:W-:Y:S04]  /*f4670*/  @P6 STG.E.U8 desc[UR4][R40.64], R2 ;  /* 0x0000000228006986 */ /* 0x0001e8000c101104 */
[----:B------:R-:W3:Y:S04]  /*f4680*/  LDL.LU.64 R38, [R1+0x2780] ;  /* 0x0027800001267983 */ /* 0x000ee80000300a00 */
[----:B------:R-:W3:Y:S01]  /*f4690*/  LDL.LU.64 R36, [R1+0x2778] ;  /* 0x0027780001247983 */ /* 0x000ee20000300a00 */
[----:B0-----:R-:W-:-:S03]  /*f46a0*/  PRMT R2, R23, 0x7770, RZ ;  /* 0x0000777017027816 */ /* 0x001fc600000000ff */
[----:B------:R-:W3:Y:S04]  /*f46b0*/  LDL.LU.64 R40, [R1+0x2770] ;  /* 0x0027700001287983 */ /* 0x000ee80000300a00 */
[----:B------:R0:W-:Y:S01]  /*f46c0*/  @P0 STG.E.U8 desc[UR4][R58.64], R2 ;  /* 0x000000023a000986 */ /* 0x0001e2000c101104 */
[C---:B------:R-:W-:Y:S02]  /*f46d0*/  LOP3.LUT P0, RZ, R4.reuse, 0x200, RZ, 0xc0, !PT ;  /* 0x0000020004ff7812 */ /* 0x040fe4000780c0ff */
        /* <DEDUP_REMOVED lines=21> */
[----:B0-----:R-:W-:Y:S02]  /*f4830*/  PRMT R2, R42, 0x7773, RZ ;  /* 0x000077732a027816 */ /* 0x001fe400000000ff */
[C---:B------:R-:W-:Y:S02]  /*f4840*/  LOP3.LUT P1, RZ, R44.reuse, 0x800, RZ, 0xc0, !PT ;  /* 0x000008002cff7812 */ /* 0x040fe4000782c0ff */
[C---:B------:R-:W-:Y:S02]  /*f4850*/  LOP3.LUT P2, RZ, R44.reuse, 0x1000, RZ, 0xc0, !PT ;  /* 0x000010002cff7812 */ /* 0x040fe4000784c0ff */
[C---:B------:R-:W-:Y:S02]  /*f4860*/  LOP3.LUT P3, RZ, R44.reuse, 0x2000, RZ, 0xc0, !PT ;  /* 0x000020002cff7812 */ /* 0x040fe4000786c0ff */
[----:B------:R-:W-:-:S03]  /*f4870*/  LOP3.LUT P4, RZ, R44, 0x4000, RZ, 0xc0, !PT ;  /* 0x000040002cff7812 */ /* 0x000fc6000788c0ff */
[----:B---3--:R0:W-:Y:S01]  /*f4880*/  @P0 STG.E.U8 desc[UR4][R34.64], R2 ;  /* 0x0000000222000986 */ /* 0x0081e2000c101104 */
[----:B------:R-:W-:Y:S02]  /*f4890*/  LOP3.LUT P0, RZ, R4, 0x4, RZ, 0xc0, !PT ;  /* 0x0000000404ff7812 */ /* 0x000fe4000780c0ff */
[----:B0-----:R-:W-:-:S11]  /*f48a0*/  PRMT R2, R43, 0x7770, RZ ;  /* 0x000077702b027816 */ /* 0x001fd600000000ff */
[----:B------:R0:W-:Y:S02]  /*f48b0*/  @P0 STG.E.U8 desc[UR4][R32.64], R2 ;  /* 0x0000000220000986 */ /* 0x0001e4000c101104 */
        /* <DEDUP_REMOVED lines=18> */
[----:B------:R-:W3:Y:S04]  /*f49e0*/  LDL.LU R58, [R1+0x588] ;  /* 0x00058800013a7983 */ /* 0x000ee80000300800 */
[----:B------:R-:W4:Y:S01]  /*f49f0*/  LDL.LU.64 R40, [R1+0x27a8] ;  /* 0x0027a80001287983 */ /* 0x000f220000300a00 */
[----:B------:R-:W-:-:S02]  /*f4a00*/  PRMT R2, R7, 0x7773, RZ ;  /* 0x0000777307027816 */ /* 0x000fc400000000ff */
[C---:B------:R-:W-:Y:S01]  /*f4a10*/  LOP3.LUT P3, RZ, R44.reuse, 0x20000, RZ, 0xc0, !PT ;  /* 0x000200002cff7812 */ /* 0x040fe2000786c0ff */
[----:B------:R-:W4:Y:S04]  /*f4a20*/  LDL.LU R7, [R1+0x5700] ;  /* 0x0057000001077983 */ /* 0x000f280000300800 */
[----:B------:R-:W4:Y:S01]  /*f4a30*/  LDL.LU.64 R52, [R1+0x27a0] ;  /* 0x0027a00001347983 */ /* 0x000f220000300a00 */
        /* <DEDUP_REMOVED lines=15> */
[----:B------:R-:W2:Y:S01]  /*f4b30*/  LDL.LU.64 R22, [R1+0x2790] ;  /* 0x0027900001167983 */ /* 0x000ea20000300a00 */
[----:B------:R-:W-:-:S03]  /*f4b40*/  LOP3.LUT R5, R5, 0xbfffffff, RZ, 0xc0, !PT ;  /* 0xbfffffff05057812 */ /* 0x000fc600078ec0ff */
[----:B------:R-:W2:Y:S01]  /*f4b50*/  LDL.LU.64 R26, [R1+0x2788] ;  /* 0x00278800011a7983 */ /* 0x000ea20000300a00 */
[----:B------:R-:W-:Y:S02]  /*f4b60*/  @P0 LOP3.LUT R5, R5, 0x40000000, RZ, 0xfc, !PT ;  /* 0x4000000005050812 */ /* 0x000fe400078efcff */
[----:B------:R-:W-:Y:S01]  /*f4b70*/  LOP3.LUT P0, RZ, R44, 0x1000000, RZ, 0xc0, !PT ;  /* 0x010000002cff7812 */ /* 0x000fe2000780c0ff */
[----:B------:R-:W2:Y:S01]  /*f4b80*/  LDL.LU R35, [R1+0x5ec] ;  /* 0x0005ec0001237983 */ /* 0x000ea20000300800 */
[----:B------:R-:W-:-:S03]  /*f4b90*/  LOP3.LUT R5, R5, 0x7fffffff, RZ, 0xc0, !PT ;  /* 0x7fffffff05057812 */ /* 0x000fc600078ec0ff */
[----:B------:R-:W2:Y:S01]  /*f4ba0*/  LDL.LU.64 R24, [R1+0x27d0] ;  /* 0x0027d00001187983 */ /* 0x000ea20000300a00 */
[----:B------:R-:W-:-:S03]  /*f4bb0*/  LOP3.LUT R4, R4, 0xfffffffe, RZ, 0xc0, !PT ;  /* 0xfffffffe04047812 */ /* 0x000fc600078ec0ff */
[----:B------:R-:W2:Y:S04]  /*f4bc0*/  LDL.LU.64 R30, [R1+0x2838] ;  /* 0x00283800011e7983 */ /* 0x000ea80000300a00 */
[----:B------:R-:W-:Y:S01]  /*f4bd0*/  @P0 LOP3.LUT R5, R5, 0x80000000, RZ, 0xfc, !PT ;  /* 0x8000000005050812 */ /* 0x000fe200078efcff */
[----:B------:R-:W2:Y:S01]  /*f4be0*/  LDL.LU.64 R28, [R1+0x2830] ;  /* 0x00283000011c7983 */ /* 0x000ea20000300a00 */
[C---:B------:R-:W-:Y:S02]  /*f4bf0*/  LOP3.LUT P0, RZ, R44.reuse, 0x800000, RZ, 0xc0, !PT ;  /* 0x008000002cff7812 */ /* 0x040fe4000780c0ff */
[C---:B------:R-:W-:Y:S01]  /*f4c00*/  LOP3.LUT P4, RZ, R44.reuse, 0x40000, RZ, 0xc0, !PT ;  /* 0x000400002cff7812 */ /* 0x040fe2000788c0ff */
[----:B------:R-:W2:Y:S01]  /*f4c10*/  LDL.LU R59, [R1+0x5dc] ;  /* 0x0005dc00013b7983 */ /* 0x000ea20000300800 */
[----:B------:R-:W-:-:S02]  /*f4c20*/  LOP3.LUT P5, RZ, R44, 0x80000, RZ, 0xc0, !PT ;  /* 0x000800002cff7812 */ /* 0x000fc400078ac0ff */
[----:B---3--:R-:W-:Y:S01]  /*f4c30*/  PRMT R2, R58, 0x7770, RZ ;  /* 0x000077703a027816 */ /* 0x008fe200000000ff */
[----:B------:R-:W3:Y:S06]  /*f4c40*/  LDL.LU.64 R32, [R1+0x2828] ;  /* 0x0028280001207983 */ /* 0x000eec0000300a00 */
[----:B------:R-:W-:Y:S02]  /*f4c50*/  @P0 LOP3.LUT R4, R4, 0x1, RZ, 0xfc, !PT ;  /* 0x0000000104040812 */ /* 0x000fe400078efcff */
[C---:B------:R-:W-:Y:S01]  /*f4c60*/  LOP3.LUT P0, RZ, R44.reuse, 0x400000, RZ, 0xc0, !PT ;  /* 0x004000002cff7812 */ /* 0x040fe2000780c0ff */
[----:B------:R0:W-:Y:S01]  /*f4c70*/  @P4 STG.E.U8 desc[UR4][R38.64], R2 ;  /* 0x0000000226004986 */ /* 0x0001e2000c101104 */
[----:B------:R-:W-:-:S02]  /*f4c80*/  LOP3.LUT P6, RZ, R44, 0x100000, RZ, 0xc0, !PT ;  /* 0x001000002cff7812 */ /* 0x000fc400078cc0ff */
[----:B------:R-:W-:Y:S02]  /*f4c90*/  LOP3.LUT R4, R4, 0xfffffffd, RZ, 0xc0, !PT ;  /* 0xfffffffd04047812 */ /* 0x000fe400078ec0ff */
[----:B0-----:R-:W-:Y:S01]  /*f4ca0*/  PRMT R2, R58, 0x7771, RZ ;  /* 0x000077713a027816 */ /* 0x001fe200000000ff */
[----:B------:R-:W3:Y:S06]  /*f4cb0*/  LDL.LU.64 R38, [R1+0x2820] ;  /* 0x0028200001267983 */ /* 0x000eec0000300a00 */
[----:B------:R-:W-:Y:S02]  /*f4cc0*/  @P0 LOP3.LUT R4, R4, 0x2, RZ, 0xfc, !PT ;  /* 0x0000000204040812 */ /* 0x000fe400078efcff */
[----:B------:R-:W-:Y:S01]  /*f4cd0*/  LOP3.LUT P0, RZ, R44, 0x200000, RZ, 0xc0, !PT ;  /* 0x002000002cff7812 */ /* 0x000fe2000780c0ff */
[----:B----4-:R0:W-:Y:S02]  /*f4ce0*/  @P5 STG.E.U8 desc[UR4][R36.64], R2 ;  /* 0x0000000224005986 */ /* 0x0101e4000c101104 */
[----:B0-----:R-:W-:-:S02]  /*f4cf0*/  PRMT R2, R58, 0x7772, RZ ;  /* 0x000077723a027816 */ /* 0x001fc400000000ff */
[----:B------:R-:W4:Y:S04]  /*f4d00*/  LDL.LU.64 R36, [R1+0x2818] ;  /* 0x0028180001247983 */ /* 0x000f280000300a00 */
[----:B------:R0:W-:Y:S02]  /*f4d10*/  @P6 STG.E.U8 desc[UR4][R42.64], R2 ;  /* 0x000000022a006986 */ /* 0x0001e4000c101104 */
[----:B0-----:R-:W-:Y:S02]  /*f4d20*/  PRMT R2, R58, 0x7773, RZ ;  /* 0x000077733a027816 */ /* 0x001fe400000000ff */
[----:B------:R-:W4:Y:S04]  /*f4d30*/  LDL.LU.64 R42, [R1+0x2810] ;  /* 0x00281000012a7983 */ /* 0x000f280000300a00 */
[----:B------:R0:W-:Y:S01]  /*f4d40*/  @P0 STG.E.U8 desc[UR4][R40.64], R2 ;  /* 0x0000000228000986 */ /* 0x0001e2000c101104 */
[----:B------:R-:W-:-:S03]  /*f4d50*/  LOP3.LUT P0, RZ, R4, 0x2, RZ, 0xc0, !PT ;  /* 0x0000000204ff7812 */ /* 0x000fc6000780c0ff */
[----:B------:R-:W4:Y:S01]  /*f4d60*/  LDL.LU R58, [R1+0x5cc] ;  /* 0x0005cc00013a7983 */ /* 0x000f220000300800 */
[----:B0-----:R-:W-:-:S03]  /*f4d70*/  PRMT R2, R6, 0x7770, RZ ;  /* 0x0000777006027816 */ /* 0x001fc600000000ff */
[----:B------:R-:W4:Y:S06]  /*f4d80*/  LDL.LU.64 R40, [R1+0x2808] ;  /* 0x0028080001287983 */ /* 0x000f2c0000300a00 */
        /* <DEDUP_REMOVED lines=8> */
[----:B------:R0:W-:Y:S01]  /*f4e10*/  @P0 STG.E.U8 desc[UR4][R22.64], R2 ;  /* 0x0000000216000986 */ /* 0x0001e2000c101104 */
[C---:B------:R-:W-:Y:S02]  /*f4e20*/  LOP3.LUT P0, RZ, R5.reuse, 0x40000000, RZ, 0xc0, !PT ;  /* 0x4000000005ff7812 */ /* 0x040fe4000780c0ff */
[----:B0-----:R-:W-:Y:S02]  /*f4e30*/  PRMT R2, R6, 0x7773, RZ ;  /* 0x0000777306027816 */ /* 0x001fe400000000ff */
[----:B------:R-:W-:Y:S01]  /*f4e40*/  LOP3.LUT P1, RZ, R44, 0x40000000, RZ, 0xc0, !PT ;  /* 0x400000002cff7812 */ /* 0x000fe2000782c0ff */
[----:B------:R-:W2:Y:S08]  /*f4e50*/  LDL.LU R6, [R1+0x56fc] ;  /* 0x0056fc0001067983 */ /* 0x000eb00000300800 */
        /* <DEDUP_REMOVED lines=12> */
[----:B0-----:R-:W-:-:S09]  /*f4f20*/  PRMT R2, R35, 0x7773, RZ ;  /* 0x0000777323027816 */ /* 0x001fd200000000ff */
[----:B---3--:R0:W-:Y:S01]  /*f4f30*/  @P0 STG.E.U8 desc[UR4][R32.64], R2 ;  /* 0x0000000220000986 */ /* 0x0081e2000c101104 */
[----:B------:R-:W-:Y:S02]  /*f4f40*/  LOP3.LUT P3, RZ, R7, 0x1, RZ, 0xc0, !PT ;  /* 0x0000000107ff7812 */ /* 0x000fe4000786c0ff */
[----:B0-----:R-:W-:-:S05]  /*f4f50*/  PRMT R2, R59, 0x7770, RZ ;  /* 0x000077703b027816 */ /* 0x001fca00000000ff */
[----:B------:R0:W-:Y:S01]  /*f4f60*/  @P1 STG.E.U8 desc[UR4][R38.64], R2 ;  /* 0x0000000226001986 */ /* 0x0001e2000c101104 */
[----:B------:R-:W-:Y:S02]  /*f4f70*/  LOP3.LUT P4, RZ, R7, 0x2, RZ, 0xc0, !PT ;  /* 0x0000000207ff7812 */ /* 0x000fe4000788c0ff */
[----:B0-----:R-:W-:-:S05]  /*f4f80*/  PRMT R2, R59, 0x7771, RZ ;  /* 0x000077713b027816 */ /* 0x001fca00000000ff */
[----:B----4-:R0:W-:Y:S01]  /*f4f90*/  @P2 STG.E.U8 desc[UR4][R36.64], R2 ;  /* 0x0000000224002986 */ /* 0x0101e2000c101104 */
        /* <DEDUP_REMOVED lines=15> */
[----:B------:R-:W4:Y:S04]  /*f5090*/  LDL.LU R59, [R1+0x5bc] ;  /* 0x0005bc00013b7983 */ /* 0x000f280000300800 */
[----:B------:R-:W4:Y:S01]  /*f50a0*/  LDL.LU.64 R52, [R1+0x2848] ;  /* 0x0028480001347983 */ /* 0x000f220000300a00 */
[----:B------:R-:W-:-:S02]  /*f50b0*/  LOP3.LUT P0, RZ, R7, 0x10000, RZ, 0xc0, !PT ;  /* 0x0001000007ff7812 */ /* 0x000fc4000780c0ff */
[----:B------:R-:W-:Y:S01]  /*f50c0*/  LOP3.LUT R5, R5, 0xfffbffff, RZ, 0xc0, !PT ;  /* 0xfffbffff05057812 */ /* 0x000fe200078ec0ff */
[----:B------:R-:W4:Y:S01]  /*f50d0*/  LDL.LU R25, [R1+0x5ac] ;  /* 0x0005ac0001197983 */ /* 0x000f220000300800 */
[----:B------:R-:W-:Y:S02]  /*f50e0*/  LOP3.LUT P3, RZ, R7, 0x10, RZ, 0xc0, !PT ;  /* 0x0000001007ff7812 */ /* 0x000fe4000786c0ff */
[----:B------:R-:W-:-:S07]  /*f50f0*/  PRMT R2, R58, 0x7772, RZ ;  /* 0x000077723a027816 */ /* 0x000fce00000000ff */
        /* <DEDUP_REMOVED lines=21> */
[C---:B------:R-:W-:Y:S02]  /*f5250*/  LOP3.LUT P0, RZ, R7.reuse, 0x200, RZ, 0xc0, !PT ;  /* 0x0000020007ff7812 */ /* 0x040fe4000780c0ff */
[----:B------:R-:W-:Y:S02]  /*f5260*/  LOP3.LUT P6, RZ, R7, 0x80, RZ, 0xc0, !PT ;  /* 0x0000008007ff7812 */ /* 0x000fe400078cc0ff */
[----:B------:R-:W-:-:S09]  /*f5270*/  LOP3.LUT R5, R5, 0xfdffffff, RZ, 0xc0, !PT ;  /* 0xfdffffff05057812 */ /* 0x000fd200078ec0ff */
[----:B------:R-:W-:Y:S02]  /*f5280*/  @P0 LOP3.LUT R5, R5, 0x2000000, RZ, 0xfc, !PT ;  /* 0x0200000005050812 */ /* 0x000fe400078efcff */
[----:B------:R-:W-:Y:S01]  /*f5290*/  LOP3.LUT P0, RZ, R7, 0x100, RZ, 0xc0, !PT ;  /* 0x0000010007ff7812 */ /* 0x000fe2000780c0ff */
[----:B--2---:R0:W-:Y:S04]  /*f52a0*/  @P3 STG.E.U8 desc[UR4][R48.64], R2 ;  /* 0x0000000230003986 */ /* 0x0041e8000c101104 */
[----:B0-----:R-:W2:Y:S04]  /*f52b0*/  LDL.LU.64 R48, [R1+0x2840] ;  /* 0x0028400001307983 */ /* 0x001ea80000300a00 */
[----:B------:R-:W2:Y:S04]  /*f52c0*/  LDL.LU.64 R22, [R1+0x28b8] ;  /* 0x0028b80001167983 */ /* 0x000ea80000300a00 */
[----:B------:R-:W2:Y:S01]  /*f52d0*/  LDL.LU.64 R26, [R1+0x28b0] ;  /* 0x0028b000011a7983 */ /* 0x000ea20000300a00 */
[----:B------:R-:W-:-:S05]  /*f52e0*/  PRMT R2, R58, 0x7773, RZ ;  /* 0x000077733a027816 */ /* 0x000fca00000000ff */
[----:B---3--:R0:W-:Y:S04]  /*f52f0*/  @P4 STG.E.U8 desc[UR4][R38.64], R2 ;  /* 0x0000000226004986 */ /* 0x0081e8000c101104 */
[----:B0-----:R-:W3:Y:S04]  /*f5300*/  LDL.LU R38, [R1+0x59c] ;  /* 0x00059c0001267983 */ /* 0x001ee80000300800 */
[----:B------:R-:W3:Y:S04]  /*f5310*/  LDL.LU.64 R30, [R1+0x28a8] ;  /* 0x0028a800011e7983 */ /* 0x000ee80000300a00 */
[----:B------:R-:W3:Y:S04]  /*f5320*/  LDL.LU.64 R28, [R1+0x28a0] ;  /* 0x0028a000011c7983 */ /* 0x000ee80000300a00 */
[----:B------:R-:W3:Y:S01]  /*f5330*/  LDL.LU.64 R34, [R1+0x2898] ;  /* 0x0028980001227983 */ /* 0x000ee20000300a00 */
[----:B----4-:R-:W-:-:S03]  /*f5340*/  PRMT R2, R59, 0x7770, RZ ;  /* 0x000077703b027816 */ /* 0x010fc600000000ff */
[----:B------:R-:W4:Y:S04]  /*f5350*/  LDL.LU.64 R32, [R1+0x2890] ;  /* 0x0028900001207983 */ /* 0x000f280000300a00 */
[----:B------:R0:W-:Y:S02]  /*f5360*/  @P5 STG.E.U8 desc[UR4][R36.64], R2 ;  /* 0x0000000224005986 */ /* 0x0001e4000c101104 */
[C---:B0-----:R-:W-:Y:S02]  /*f5370*/  PRMT R2, R59.reuse, 0x7771, RZ ;  /* 0x000077713b027816 */ /* 0x041fe400000000ff */
[----:B------:R-:W4:Y:S04]  /*f5380*/  LDL.LU.64 R36, [R1+0x2888] ;  /* 0x0028880001247983 */ /* 0x000f280000300a00 */
[----:B------:R0:W-:Y:S02]  /*f5390*/  @P6 STG.E.U8 desc[UR4][R42.64], R2 ;  /* 0x000000022a006986 */ /* 0x0001e4000c101104 */
[----:B0-----:R-:W-:-:S02]  /*f53a0*/  PRMT R2, R59, 0x7772, RZ ;  /* 0x000077723b027816 */ /* 0x001fc400000000ff */
[----:B------:R-:W4:Y:S04]  /*f53b0*/  LDL.LU.64 R42, [R1+0x2880] ;  /* 0x00288000012a7983 */ /* 0x000f280000300a00 */
[----:B------:R0:W-:Y:S01]  /*f53c0*/  @P0 STG.E.U8 desc[UR4][R40.64], R2 ;  /* 0x0000000228000986 */ /* 0x0001e2000c101104 */
[----:B------:R-:W-:-:S03]  /*f53d0*/  LOP3.LUT P0, RZ, R5, 0x2000000, RZ, 0xc0, !PT ;  /* 0x0200000005ff7812 */ /* 0x000fc6000780c0ff */
[----:B0-----:R-:W4:Y:S01]  /*f53e0*/  LDL.LU.64 R40, [R1+0x2878] ;  /* 0x0028780001287983 */ /* 0x001f220000300a00 */
[----:B------:R-:W-:-:S03]  /*f53f0*/  PRMT R2, R59, 0x7773, RZ ;  /* 0x000077733b027816 */ /* 0x000fc600000000ff */
[----:B------:R-:W4:Y:S06]  /*f5400*/  LDL.LU.64 R58, [R1+0x2870] ;  /* 0x00287000013a7983 */ /* 0x000f2c0000300a00 */
[----:B------:R0:W-:Y:S04]  /*f5410*/  @P0 STG.E.U8 desc[UR4][R52.64], R2 ;  /* 0x0000000234000986 */ /* 0x0001e8000c101104 */
[----:B0-----:R-:W4:Y:S01]  /*f5420*/  LDL.LU.64 R52, [R1+0x2868] ;  /* 0x0028680001347983 */ /* 0x001f220000300a00 */
[----:B------:R-:W-:-:S02]  /*f5430*/  LOP3.LUT P0, RZ, R5, 0x1000000, RZ, 0xc0, !PT ;  /* 0x0100000005ff7812 */ /* 0x000fc4000780c0ff */
[----:B------:R-:W-:Y:S01]  /*f5440*/  PRMT R2, R25, 0x7770, RZ ;  /* 0x0000777019027816 */ /* 0x000fe200000000ff */
[----:B------:R-:W4:Y:S01]  /*f5450*/  LDL.LU R39, [R1+0x57c] ;  /* 0x00057c0001277983 */ /* 0x000f220000300800 */
[C---:B------:R-:W-:Y:S02]  /*f5460*/  LOP3.LUT P1, RZ, R7.reuse, 0x20000, RZ, 0xc0, !PT ;  /* 0x0002000007ff7812 */ /* 0x040fe4000782c0ff */
[C---:B------:R-:W-:Y:S02]  /*f5470*/  LOP3.LUT P2, RZ, R7.reuse, 0x40000, RZ, 0xc0, !PT ;  /* 0x0004000007ff7812 */ /* 0x040fe4000784c0ff */
[C---:B------:R-:W-:Y:S02]  /*f5480*/  LOP3.LUT P3, RZ, R7.reuse, 0x80000, RZ, 0xc0, !PT ;  /* 0x0008000007ff7812 */ /* 0x040fe4000786c0ff */
[C---:B------:R-:W-:Y:S02]  /*f5490*/  LOP3.LUT P4, RZ, R7.reuse, 0x100000, RZ, 0xc0, !PT ;  /* 0x0010000007ff7812 */ /* 0x040fe4000788c0ff */
[----:B------:R-:W-:Y:S01]  /*f54a0*/  LOP3.LUT P5, RZ, R7, 0x200000, RZ, 0xc0, !PT ;  /* 0x0020000007ff7812 */ /* 0x000fe200078ac0ff */
[----:B--2---:R0:W-:Y:S01]  /*f54b0*/  @P0 STG.E.U8 desc[UR4][R48.64], R2 ;  /* 0x0000000230000986 */ /* 0x0041e2000c101104 */
[----:B------:R-:W-:-:S03]  /*f54c0*/  LOP3.LUT P0, RZ, R5, 0x800000, RZ, 0xc0, !PT ;  /* 0x0080000005ff7812 */ /* 0x000fc6000780c0ff */
[----:B0-----:R-:W2:Y:S01]  /*f54d0*/  LDL.LU.64 R48, [R1+0x2860] ;  /* 0x0028600001307983 */ /* 0x001ea20000300a00 */
[----:B------:R-:W-:-:S09]  /*f54e0*/  PRMT R2, R25, 0x7771, RZ ;  /* 0x0000777119027816 */ /* 0x000fd200000000ff */
[----:B------:R0:W-:Y:S01]  /*f54f0*/  @P0 STG.E.U8 desc[UR4][R22.64], R2 ;  /* 0x0000000216000986 */ /* 0x0001e2000c101104 */
[----:B------:R-:W-:Y:S02]  /*f5500*/  LOP3.LUT P0, RZ, R5, 0x400000, RZ, 0xc0, !PT ;  /* 0x0040000005ff7812 */ /* 0x000fe4000780c0ff */
[----:B0-----:R-:W-:-:S11]  /*f5510*/  PRMT R2, R25, 0x7772, RZ ;  /* 0x0000777219027816 */ /* 0x001fd600000000ff */
[----:B------:R0:W-:Y:S01]  /*f5520*/  @P0 STG.E.U8 desc[UR4][R26.64], R2 ;  /* 0x000000021a000986 */ /* 0x0001e2000c101104 */
[----:B------:R-:W-:Y:S02]  /*f5530*/  LOP3.LUT P0, RZ, R5, 0x200000, RZ, 0xc0, !PT ;  /* 0x0020000005ff7812 */ /* 0x000fe4000780c0ff */
[----:B0-----:R-:W-:-:S11]  /*f5540*/  PRMT R2, R25, 0x7773, RZ ;  /* 0x0000777319027816 */ /* 0x001fd600000000ff */
        /* <DEDUP_REMOVED lines=9> */
[----:B----4-:R0:W-:Y:S02]  /*f55e0*/  @P0 STG.E.U8 desc[UR4][R32.64], R2 ;  /* 0x0000000220000986 */ /* 0x0101e4000c101104 */
[----:B0-----:R-:W-:-:S05]  /*f55f0*/  PRMT R2, R38, 0x7773, RZ ;  /* 0x0000777326027816 */ /* 0x001fca00000000ff */
[----:B------:R0:W-:Y:S02]  /*f5600*/  @P1 STG.E.U8 desc[UR4][R36.64], R2 ;  /* 0x0000000224001986 */ /* 0x0001e4000c101104 */
        /* <DEDUP_REMOVED lines=8> */
[----:B------:R0:W-:Y:S04]  /*f5690*/  @P5 STG.E.U8 desc[UR4][R52.64], R2 ;  /* 0x0000000234005986 */ /* 0x0001e8000c101104 */
[----:B0-----:R-:W4:Y:S01]  /*f56a0*/  LDL.LU.64 R52, [R1+0x2858] ;  /* 0x0028580001347983 */ /* 0x001f220000300a00 */
[----:B------:R-:W-:-:S02]  /*f56b0*/  LOP3.LUT P6, RZ, R7, 0x400000, RZ, 0xc0, !PT ;  /* 0x0040000007ff7812 */ /* 0x000fc400078cc0ff */
[----:B------:R-:W-:Y:S02]  /*f56c0*/  PRMT R2, R39, 0x7770, RZ ;  /* 0x0000777027027816 */ /* 0x000fe400000000ff */
[----:B------:R-:W-:-:S09]  /*f56d0*/  LOP3.LUT P3, RZ, R7, 0x800000, RZ, 0xc0, !PT ;  /* 0x0080000007ff7812 */ /* 0x000fd2000786c0ff */
[----:B--2---:R0:W-:Y:S04]  /*f56e0*/  @P6 STG.E.U8 desc[UR4][R48.64], R2 ;  /* 0x0000000230006986 */ /* 0x0041e8000c101104 */
[----:B0-----:R-:W2:Y:S04]  /*f56f0*/  LDL.LU.64 R48, [R1+0x28d0] ;  /* 0x0028d00001307983 */ /* 0x001ea80000300a00 */
[----:B------:R-:W2:Y:S04]  /*f5700*/  LDL.LU.64 R58, [R1+0x28c8] ;  /* 0x0028c800013a7983 */ /* 0x000ea80000300a00 */
[----:B------:R-:W2:Y:S04]  /*f5710*/  LDL.LU.64 R36, [R1+0x28c0] ;  /* 0x0028c00001247983 */ /* 0x000ea80000300a00 */
[----:B------:R-:W2:Y:S04]  /*f5720*/  LDL.LU.64 R42, [R1+0x2938] ;  /* 0x00293800012a7983 */ /* 0x000ea80000300a00 */
[----:B------:R-:W2:Y:S04]  /*f5730*/  LDL.LU.64 R40, [R1+0x2930] ;  /* 0x0029300001287983 */ /* 0x000ea80000300a00 */
[----:B------:R-:W2:Y:S01]  /*f5740*/  LDL.LU R24, [R1+0x560] ;  /* 0x0005600001187983 */ /* 0x000ea20000300800 */
[----:B------:R-:W-:-:S05]  /*f5750*/  PRMT R2, R39, 0x7771, RZ ;  /* 0x0000777127027816 */ /* 0x000fca00000000ff */
[----:B----4-:R0:W-:Y:S04]  /*f5760*/  @P3 STG.E.U8 desc[UR4][R52.64], R2 ;  /* 0x0000000234003986 */ /* 0x0101e8000c101104 */
[----:B0-----:R-:W4:Y:S01]  /*f5770*/  LDL.LU.64 R52, [R1+0x2928] ;  /* 0x0029280001347983 */ /* 0x001f220000300a00 */
[----:B---3--:R-:W-:Y:S02]  /*f5780*/  LOP3.LUT P0, RZ, R6, 0x8, RZ, 0xc0, !PT ;  /* 0x0000000806ff7812 */ /* 0x008fe4000780c0ff */
[----:B------:R-:W-:Y:S01]  /*f5790*/  LOP3.LUT R5, R5, 0xfffffbff, RZ, 0xc0, !PT ;  /* 0xfffffbff05057812 */ /* 0x000fe200078ec0ff */
[----:B------:R-:W3:Y:S10]  /*f57a0*/  LDL.LU R25, [R1+0x550] ;  /* 0x0005500001197983 */ /* 0x000ef40000300800 */
[----:B------:R-:W-:-:S02]  /*f57b0*/  @P0 LOP3.LUT R5, R5, 0x400, RZ, 0xfc, !PT ;  /* 0x0000040005050812 */ /* 0x000fc400078efcff */
[----:B------:R-:W-:Y:S02]  /*f57c0*/  LOP3.LUT P0, RZ, R6, 0x4, RZ, 0xc0, !PT ;  /* 0x0000000406ff7812 */ /* 0x000fe4000780c0ff */
[----:B------:R-:W-:Y:S02]  /*f57d0*/  LOP3.LUT R5, R5, 0xfffff7ff, RZ, 0xc0, !PT ;  /* 0xfffff7ff05057812 */ /* 0x000fe400078ec0ff */
[----:B------:R-:W-:-:S09]  /*f57e0*/  LOP3.LUT P4, RZ, R7, 0x1000000, RZ, 0xc0, !PT ;  /* 0x0100000007ff7812 */ /* 0x000fd2000788c0ff */
[----:B------:R-:W-:Y:S02]  /*f57f0*/  @P0 LOP3.LUT R5, R5, 0x800, RZ, 0xfc, !PT ;  /* 0x0000080005050812 */ /* 0x000fe400078efcff */
[----:B------:R-:W-:Y:S02]  /*f5800*/  LOP3.LUT P0, RZ, R6, 0x2, RZ, 0xc0, !PT ;  /* 0x0000000206ff7812 */ /* 0x000fe4000780c0ff */
[----:B------:R-:W-:Y:S02]  /*f5810*/  LOP3.LUT R5, R5, 0xffffefff, RZ, 0xc0, !PT ;  /* 0xffffefff05057812 */ /* 0x000fe400078ec0ff */
[----:B------:R-:W-:-:S09]  /*f5820*/  PRMT R2, R39, 0x7772, RZ ;  /* 0x0000777227027816 */ /* 0x000fd200000000ff */
        /* <DEDUP_REMOVED lines=9> */
[----:B--2---:R0:W-:Y:S04]  /*f58c0*/  @P4 STG.E.U8 desc[UR4][R48.64], R2 ;  /* 0x0000000230004986 */ /* 0x0041e8000c101104 */
[----:B0-----:R-:W2:Y:S04]  /*f58d0*/  LDL.LU.64 R48, [R1+0x2920] ;  /* 0x0029200001307983 */ /* 0x001ea80000300a00 */
[----:B------:R-:W2:Y:S04]  /*f58e0*/  LDL.LU.64 R22, [R1+0x2918] ;  /* 0x0029180001167983 */ /* 0x000ea80000300a00 */
[----:B------:R-:W2:Y:S01]  /*f58f0*/  LDL.LU.64 R26, [R1+0x2910] ;  /* 0x00291000011a7983 */ /* 0x000ea20000300a00 */
[----:B------:R-:W-:-:S02]  /*f5900*/  @P0 LOP3.LUT R5, R5, 0x8000, RZ, 0xfc, !PT ;  /* 0x0000800005050812 */ /* 0x000fc400078efcff */
[C---:B------:R-:W-:Y:S01]  /*f5910*/  LOP3.LUT P0, RZ, R7.reuse, 0x20000000, RZ, 0xc0, !PT ;  /* 0x2000000007ff7812 */ /* 0x040fe2000780c0ff */
[----:B------:R-:W2:Y:S01]  /*f5920*/  LDL.LU.64 R30, [R1+0x2908] ;  /* 0x00290800011e7983 */ /* 0x000ea20000300a00 */
[----:B------:R-:W-:Y:S02]  /*f5930*/  LOP3.LUT P5, RZ, R7, 0x2000000, RZ, 0xc0, !PT ;  /* 0x0200000007ff7812 */ /* 0x000fe400078ac0ff */
[----:B------:R-:W-:Y:S02]  /*f5940*/  LOP3.LUT R5, R5, 0xfffeffff, RZ, 0xc0, !PT ;  /* 0xfffeffff05057812 */ /* 0x000fe400078ec0ff */
[----:B------:R-:W-:-:S07]  /*f5950*/  PRMT R2, R39, 0x7773, RZ ;  /* 0x0000777327027816 */ /* 0x000fce00000000ff */
[----:B------:R-:W-:Y:S02]  /*f5960*/  @P0 LOP3.LUT R5, R5, 0x10000, RZ, 0xfc, !PT ;  /* 0x0001000005050812 */ /* 0x000fe400078efcff */
[C---:B------:R-:W-:Y:S01]  /*f5970*/  LOP3.LUT P0, RZ, R7.reuse, 0x10000000, RZ, 0xc0, !PT ;  /* 0x1000000007ff7812 */ /* 0x040fe2000780c0ff */
[----:B------:R0:W-:Y:S01]  /*f5980*/  @P5 STG.E.U8 desc[UR4][R58.64], R2 ;  /* 0x000000023a005986 */ /* 0x0001e2000c101104 */
[----:B------:R-:W-:Y:S02]  /*f5990*/  LOP3.LUT P6, RZ, R7, 0x4000000, RZ, 0xc0, !PT ;  /* 0x0400000007ff7812 */ /* 0x000fe400078cc0ff */
[----:B------:R-:W-:Y:S01]  /*f59a0*/  LOP3.LUT R5, R5, 0xfffdffff, RZ, 0xc0, !PT ;  /* 0xfffdffff05057812 */ /* 0x000fe200078ec0ff */
[----:B0-----:R-:W2:Y:S04]  /*f59b0*/  LDL.LU R58, [R1+0x540] ;  /* 0x00054000013a7983 */ /* 0x001ea80000300800 */
[----:B------:R-:W2:Y:S04]  /*f59c0*/  LDL.LU.64 R28, [R1+0x2900] ;  /* 0x00290000011c7983 */ /* 0x000ea80000300a00 */
[----:B------:R-:W-:-:S02]  /*f59d0*/  @P0 LOP3.LUT R5, R5, 0x20000, RZ, 0xfc, !PT ;  /* 0x0002000005050812 */ /* 0x000fc400078efcff */
[----:B------:R-:W-:Y:S01]  /*f59e0*/  LOP3.LUT P0, RZ, R7, 0x8000000, RZ, 0xc0, !PT ;  /* 0x0800000007ff7812 */ /* 0x000fe2000780c0ff */
[----:B------:R-:W2:Y:S01]  /*f59f0*/  LDL.LU.64 R34, [R1+0x28f8] ;  /* 0x0028f80001227983 */ /* 0x000ea20000300a00 */
[----:B------:R-:W-:-:S03]  /*f5a00*/  PRMT R2, R24, 0x7770, RZ ;  /* 0x0000777018027816 */ /* 0x000fc600000000ff */
[----:B------:R-:W2:Y:S04]  /*f5a10*/  LDL.LU R59, [R1+0x530] ;  /* 0x00053000013b7983 */ /* 0x000ea80000300800 */
[----:B------:R0:W-:Y:S04]  /*f5a20*/  @P6 STG.E.U8 desc[UR4][R36.64], R2 ;  /* 0x0000000224006986 */ /* 0x0001e8000c101104 */
[----:B------:R-:W2:Y:S04]  /*f5a30*/  LDL.LU.64 R32, [R1+0x28f0] ;  /* 0x0028f00001207983 */ /* 0x000ea80000300a00 */
[----:B------:R-:W2:Y:S01]  /*f5a40*/  LDL.LU.64 R38, [R1+0x28e8] ;  /* 0x0028e80001267983 */ /* 0x000ea20000300a00 */
[----:B0-----:R-:W-:-:S03]  /*f5a50*/  PRMT R2, R24, 0x7771, RZ ;  /* 0x0000777118027816 */ /* 0x001fc600000000ff */
[----:B------:R-:W2:Y:S04]  /*f5a60*/  LDL.LU.64 R36, [R1+0x28e0] ;  /* 0x0028e00001247983 */ /* 0x000ea80000300a00 */
[----:B------:R0:W-:Y:S01]  /*f5a70*/  @P0 STG.E.U8 desc[UR4][R42.64], R2 ;  /* 0x000000022a000986 */ /* 0x0001e2000c101104 */
[C---:B------:R-:W-:Y:S02]  /*f5a80*/  LOP3.LUT P0, RZ, R5.reuse, 0x20000, RZ, 0xc0, !PT ;  /* 0x0002000005ff7812 */ /* 0x040fe4000780c0ff */
[----:B0-----:R-:W-:Y:S01]  /*f5a90*/  PRMT R2, R24, 0x7772, RZ ;  /* 0x0000777218027816 */ /* 0x001fe200000000ff */
[----:B------:R-:W2:Y:S10]  /*f5aa0*/  LDL.LU.64 R42, [R1+0x28d8] ;  /* 0x0028d800012a7983 */ /* 0x000eb40000300a00 */
[----:B------:R0:W-:Y:S01]  /*f5ab0*/  @P0 STG.E.U8 desc[UR4][R40.64], R2 ;  /* 0x0000000228000986 */ /* 0x0001e2000c101104 */
[----:B------:R-:W-:-:S03]  /*f5ac0*/  LOP3.LUT P0, RZ, R5, 0x10000, RZ, 0xc0, !PT ;  /* 0x0001000005ff7812 */ /* 0x000fc6000780c0ff */
[----:B0-----:R-:W2:Y:S01]  /*f5ad0*/  LDL.LU.64 R40, [R1+0x2950] ;  /* 0x0029500001287983 */ /* 0x001ea20000300a00 */
[----:B------:R-:W-:-:S09]  /*f5ae0*/  PRMT R2, R24, 0x7773, RZ ;  /* 0x0000777318027816 */ /* 0x000fd200000000ff */
[----:B----4-:R0:W-:Y:S04]  /*f5af0*/  @P0 STG.E.U8 desc[UR4][R52.64], R2 ;  /* 0x0000000234000986 */ /* 0x0101e8000c101104 */
[----:B0-----:R-:W4:Y:S01]  /*f5b00*/  LDL.LU.64 R52, [R1+0x2948] ;  /* 0x0029480001347983 */ /* 0x001f220000300a00 */
[----:B------:R-:W-:Y:S02]  /*f5b10*/  LOP3.LUT P0, RZ, R5, 0x8000, RZ, 0xc0, !PT ;  /* 0x0000800005ff7812 */ /* 0x000fe4000780c0ff */
[----:B---3--:R-:W-:Y:S02]  /*f5b20*/  PRMT R2, R25, 0x7770, RZ ;  /* 0x0000777019027816 */ /* 0x008fe400000000ff */
[C---:B------:R-:W-:Y:S02]  /*f5b30*/  LOP3.LUT P1, RZ, R6.reuse, 0x10, RZ, 0xc0, !PT ;  /* 0x0000001006ff7812 */ /* 0x040fe4000782c0ff */
[----:B------:R-:W-:-:S02]  /*f5b40*/  LOP3.LUT P2, RZ, R6, 0x20, RZ, 0xc0, !PT ;  /* 0x0000002006ff7812 */ /* 0x000fc4000784c0ff */
[C---:B------:R-:W-:Y:S02]  /*f5b50*/  LOP3.LUT P3, RZ, R6.reuse, 0x40, RZ, 0xc0, !PT ;  /* 0x0000004006ff7812 */ /* 0x040fe4000786c0ff */
[C---:B------:R-:W-:Y:S02]  /*f5b60*/  LOP3.LUT P4, RZ, R6.reuse, 0x80, RZ, 0xc0, !PT ;  /* 0x0000008006ff7812 */ /* 0x040fe4000788c0ff */
[C---:B------:R-:W-:Y:S02]  /*f5b70*/  LOP3.LUT P5, RZ, R6.reuse, 0x100, RZ, 0xc0, !PT ;  /* 0x0000010006ff7812 */ /* 0x040fe400078ac0ff */
[----:B------:R-:W-:Y:S01]  /*f5b80*/  LOP3.LUT P6, RZ, R6, 0x200, RZ, 0xc0, !PT ;  /* 0x0000020006ff7812 */ /* 0x000fe200078cc0ff */
[----:B--2---:R0:W-:Y:S01]  /*f5b90*/  @P0 STG.E.U8 desc[UR4][R48.64], R2 ;  /* 0x0000000230000986 */ /* 0x0041e2000c101104 */
[----:B------:R-:W-:Y:S02]  /*f5ba0*/  LOP3.LUT P0, RZ, R5, 0x4000, RZ, 0xc0, !PT ;  /* 0x0000400005ff7812 */ /* 0x000fe4000780c0ff */
        /* <DEDUP_REMOVED lines=14> */
[----:B------:R0:W-:Y:S02]  /*f5c90*/  @P0 STG.E.U8 desc[UR4][R34.64], R2 ;  /* 0x0000000222000986 */ /* 0x0001e4000c101104 */
        /* <DEDUP_REMOVED lines=11> */
[----:B------:R-:W3:Y:S04]  /*f5d50*/  LDL.LU.64 R58, [R1+0x2940] ;  /* 0x00294000013a7983 */ /* 0x000ee80000300a00 */
[----:B------:R-:W2:Y:S04]  /*f5d60*/  LDL.LU.64 R32, [R1+0x29b8] ;  /* 0x0029b80001207983 */ /* 0x000ea80000300a00 */
[----:B----4-:R0:W-:Y:S04]  /*f5d70*/  @P6 STG.E.U8 desc[UR4][R52.64], R2 ;  /* 0x0000000234006986 */ /* 0x0101e8000c101104 */
[----:B------:R-:W4:Y:S04]  /*f5d80*/  LDL.LU.64 R38, [R1+0x29b0] ;  /* 0x0029b00001267983 */ /* 0x000f280000300a00 */
[----:B0-----:R-:W3:Y:S04]  /*f5d90*/  LDL.LU R52, [R1+0x520] ;  /* 0x0005200001347983 */ /* 0x001ee80000300800 */
[----:B------:R-:W4:Y:S04]  /*f5da0*/  LDL.LU.64 R36, [R1+0x29a8] ;  /* 0x0029a80001247983 */ /* 0x000f280000300a00 */
[----:B------:R-:W4:Y:S04]  /*f5db0*/  LDL.LU.64 R42, [R1+0x29a0] ;  /* 0x0029a000012a7983 */ /* 0x000f280000300a00 */
[----:B------:R-:W4:Y:S04]  /*f5dc0*/  LDL.LU.64 R40, [R1+0x2998] ;  /* 0x0029980001287983 */ /* 0x000f280000300a00 */
[----:B------:R-:W4:Y:S01]  /*f5dd0*/  LDL.LU R53, [R1+0x510] ;  /* 0x0005100001357983 */ /* 0x000f220000300800 */
[----:B------:R-:W-:-:S02]  /*f5de0*/  LOP3.LUT P3, RZ, R6, 0x400, RZ, 0xc0, !PT ;  /* 0x0000040006ff7812 */ /* 0x000fc4000786c0ff */
[----:B------:R-:W-:Y:S02]  /*f5df0*/  LOP3.LUT P0, RZ, R6, 0x400000, RZ, 0xc0, !PT ;  /* 0x0040000006ff7812 */ /* 0x000fe4000780c0ff */
[----:B------:R-:W-:-:S11]  /*f5e00*/  LOP3.LUT R5, R5, 0xfffffffb, RZ, 0xc0, !PT ;  /* 0xfffffffb05057812 */ /* 0x000fd600078ec0ff */
[----:B------:R-:W-:Y:S02]  /*f5e10*/  @P0 LOP3.LUT R5, R5, 0x4, RZ, 0xfc, !PT ;  /* 0x0000000405050812 */ /* 0x000fe400078efcff */
[C---:B------:R-:W-:Y:S02]  /*f5e20*/  LOP3.LUT P0, RZ, R6.reuse, 0x200000, RZ, 0xc0, !PT ;  /* 0x0020000006ff7812 */ /* 0x040fe4000780c0ff */
[----:B------:R-:W-:Y:S02]  /*f5e30*/  LOP3.LUT R5, R5, 0xfffffff7, RZ, 0xc0, !PT ;  /* 0xfffffff705057812 */ /* 0x000fe400078ec0ff */
[----:B------:R-:W-:-:S09]  /*f5e40*/  LOP3.LUT P4, RZ, R6, 0x800, RZ, 0xc0, !PT ;  /* 0x0000080006ff7812 */ /* 0x000fd2000788c0ff */
[----:B------:R-:W-:Y:S02]  /*f5e50*/  @P0 LOP3.LUT R5, R5, 0x8, RZ, 0xfc, !PT ;  /* 0x0000000805050812 */ /* 0x000fe400078efcff */
[C---:B------:R-:W-:Y:S02]  /*f5e60*/  LOP3.LUT P0, RZ, R6.reuse, 0x100000, RZ, 0xc0, !PT ;  /* 0x0010000006ff7812 */ /* 0x040fe4000780c0ff */
[----:B------:R-:W-:Y:S02]  /*f5e70*/  LOP3.LUT R5, R5, 0xffffffef, RZ, 0xc0, !PT ;  /* 0xffffffef05057812 */ /* 0x000fe400078ec0ff */
[----:B------:R-:W-:-:S09]  /*f5e80*/  LOP3.LUT P5, RZ, R6, 0x1000, RZ, 0xc0, !PT ;  /* 0x0000100006ff7812 */ /* 0x000fd200078ac0ff */
[----:B------:R-:W-:Y:S02]  /*f5e90*/  @P0 LOP3.LUT R5, R5, 0x10, RZ, 0xfc, !PT ;  /* 0x0000001005050812 */ /* 0x000fe400078efcff */
[----:B------:R-:W-:Y:S02]  /*f5ea0*/  LOP3.LUT P0, RZ, R6, 0x80000, RZ, 0xc0, !PT ;  /* 0x0008000006ff7812 */ /* 0x000fe4000780c0ff */
[----:B------:R-:W-:-:S11]  /*f5eb0*/  LOP3.LUT R5, R5, 0xffffffdf, RZ, 0xc0, !PT ;  /* 0xffffffdf05057812 */ /* 0x000fd600078ec0ff */
[----:B------:R-:W-:Y:S02]  /*f5ec0*/  @P0 LOP3.LUT R5, R5, 0x20, RZ, 0xfc, !PT ;  /* 0x0000002005050812 */ /* 0x000fe400078efcff */
[----:B------:R-:W-:Y:S02]  /*f5ed0*/  LOP3.LUT P0, RZ, R6, 0x40000, RZ, 0xc0, !PT ;  /* 0x0004000006ff7812 */ /* 0x000fe4000780c0ff */
[----:B------:R-:W-:Y:S02]  /*f5ee0*/  LOP3.LUT R5, R5, 0xffffffbf, RZ, 0xc0, !PT ;  /* 0xffffffbf05057812 */ /* 0x000fe400078ec0ff */
[----:B---3--:R-:W-:-:S05]  /*f5ef0*/  PRMT R2, R52, 0x7770, RZ ;  /* 0x0000777034027816 */ /* 0x008fca00000000ff */
[----:B------:R0:W-:Y:S04]  /*f5f00*/  @P3 STG.E.U8 desc[UR4][R58.64], R2 ;  /* 0x000000023a003986 */ /* 0x0001e8000c101104 */
[----:B0-----:R-:W3:Y:S04]  /*f5f10*/  LDL.LU.64 R58, [R1+0x2990] ;  /* 0x00299000013a7983 */ /* 0x001ee80000300a00 */
[----:B------:R-:W3:Y:S04]  /*f5f20*/  LDL.LU.64 R22, [R1+0x2988] ;  /* 0x0029880001167983 */ /* 0x000ee80000300a00 */
[----:B------:R-:W3:Y:S04]  /*f5f30*/  LDL.LU.64 R26, [R1+0x2980] ;  /* 0x00298000011a7983 */ /* 0x000ee80000300a00 */
[----:B------:R-:W3:Y:S04]  /*f5f40*/  LDL.LU.64 R24, [R1+0x2978] ;  /* 0x0029780001187983 */ /* 0x000ee80000300a00 */
[----:B------:R-:W3:Y:S04]  /*f5f50*/  LDL.LU.64 R30, [R1+0x2970] ;  /* 0x00297000011e7983 */ /* 0x000ee80000300a00 */
[----:B------:R-:W3:Y:S01]  /*f5f60*/  LDL.LU.64 R28, [R1+0x2968] ;  /* 0x00296800011c7983 */ /* 0x000ee20000300a00 */
[----:B------:R-:W-:-:S03]  /*f5f70*/  PRMT R2, R52, 0x7771, RZ ;  /* 0x0000777134027816 */ /* 0x000fc600000000ff */
[----:B------:R-:W3:Y:S04]  /*f5f80*/  LDL.LU.64 R34, [R1+0x2960] ;  /* 0x0029600001227983 */ /* 0x000ee80000300a00 */
[----:B--2---:R0:W-:Y:S02]  /*f5f90*/  @P4 STG.E.U8 desc[UR4][R32.64], R2 ;  /* 0x0000000220004986 */ /* 0x0041e4000c101104 */
[----:B0-----:R-:W-:Y:S02]  /*f5fa0*/  PRMT R2, R52, 0x7772, RZ ;  /* 0x0000777234027816 */ /* 0x001fe400000000ff */
[----:B------:R-:W2:Y:S04]  /*f5fb0*/  LDL.LU.64 R32, [R1+0x2958] ;  /* 0x0029580001207983 */ /* 0x000ea80000300a00 */
[----:B----4-:R0:W-:Y:S04]  /*f5fc0*/  @P5 STG.E.U8 desc[UR4][R38.64], R2 ;  /* 0x0000000226005986 */ /* 0x0101e8000c101104 */
[----:B0-----:R-:W4:Y:S01]  /*f5fd0*/  LDL.LU.64 R38, [R1+0x29d0] ;  /* 0x0029d00001267983 */ /* 0x001f220000300a00 */
[----:B------:R-:W-:-:S02]  /*f5fe0*/  @P0 LOP3.LUT R5, R5, 0x40, RZ, 0xfc, !PT ;  /* 0x0000004005050812 */ /* 0x000fc400078efcff */
[----:B------:R-:W-:Y:S02]  /*f5ff0*/  LOP3.LUT P0, RZ, R6, 0x20000, RZ, 0xc0, !PT ;  /* 0x0002000006ff7812 */ /* 0x000fe4000780c0ff */
[----:B------:R-:W-:-:S11]  /*f6000*/  LOP3.LUT R5, R5, 0xffffff7f, RZ, 0xc0, !PT ;  /* 0xffffff7f05057812 */ /* 0x000fd600078ec0ff */
[----:B------:R-:W-:Y:S02]  /*f6010*/  @P0 LOP3.LUT R5, R5, 0x80, RZ, 0xfc, !PT ;  /* 0x0000008005050812 */ /* 0x000fe400078efcff */
[C---:B------:R-:W-:Y:S02]  /*f6020*/  LOP3.LUT P0, RZ, R6.reuse, 0x10000, RZ, 0xc0, !PT ;  /* 0x0001000006ff7812 */ /* 0x040fe4000780c0ff */
[----:B------:R-:W-:Y:S02]  /*f6030*/  LOP3.LUT R5, R5, 0xfffffeff, RZ, 0xc0, !PT ;  /* 0xfffffeff05057812 */ /* 0x000fe400078ec0ff */
[----:B------:R-:W-:-:S09]  /*f6040*/  LOP3.LUT P6, RZ, R6, 0x2000, RZ, 0xc0, !PT ;  /* 0x0000200006ff7812 */ /* 0x000fd200078cc0ff */
[----:B------:R-:W-:Y:S02]  /*f6050*/  @P0 LOP3.LUT R5, R5, 0x100, RZ, 0xfc, !PT ;  /* 0x0000010005050812 */ /* 0x000fe400078efcff */
[----:B------:R-:W-:Y:S02]  /*f6060*/  LOP3.LUT P0, RZ, R6, 0x8000, RZ, 0xc0, !PT ;  /* 0x0000800006ff7812 */ /* 0x000fe4000780c0ff */
[----:B------:R-:W-:Y:S02]  /*f6070*/  LOP3.LUT R5, R5, 0xfffffdff, RZ, 0xc0, !PT ;  /* 0xfffffdff05057812 */ /* 0x000fe400078ec0ff */
[----:B------:R-:W-:-:S09]  /*f6080*/  PRMT R2, R52, 0x7773, RZ ;  /* 0x0000777334027816 */ /* 0x000fd200000000ff */
[----:B------:R-:W-:Y:S02]  /*f6090*/  @P0 LOP3.LUT R5, R5, 0x200, RZ, 0xfc, !PT ;  /* 0x0000020005050812 */ /* 0x000fe400078efcff */
[----:B------:R-:W-:Y:S01]  /*f60a0*/  LOP3.LUT P0, RZ, R6, 0x4000, RZ, 0xc0, !PT ;  /* 0x0000400006ff7812 */ /* 0x000fe2000780c0ff */
[----:B------:R0:W-:Y:S02]  /*f60b0*/  @P6 STG.E.U8 desc[UR4][R36.64], R2 ;  /* 0x0000000224006986 */ /* 0x0001e4000c101104 */
[----:B0-----:R-:W-:Y:S02]  /*f60c0*/  PRMT R2, R53, 0x7770, RZ ;  /* 0x0000777035027816 */ /* 0x001fe400000000ff */
[----:B------:R-:W4:Y:S08]  /*f60d0*/  LDL.LU.64 R36, [R1+0x29c8] ;  /* 0x0029c80001247983 */ /* 0x000f300000300a00 */
        /* <DEDUP_REMOVED lines=9> */
[----:B---3--:R0:W-:Y:S04]  /*f6170*/  @P0 STG.E.U8 desc[UR4][R58.64], R2 ;  /* 0x000000023a000986 */ /* 0x0081e8000c101104 */
[----:B0-----:R-:W3:Y:S01]  /*f6180*/  LDL.LU.64 R58, [R1+0x29d8] ;  /* 0x0029d800013a7983 */ /* 0x001ee20000300a00 */
        /* <DEDUP_REMOVED lines=14> */
[----:B------:R-:W-:Y:S01]  /*f6270*/  LOP3.LUT P1, RZ, R6, 0x800000, RZ, 0xc0, !PT ;  /* 0x0080000006ff7812 */ /* 0x000fe2000782c0ff */
[----:B------:R-:W3:Y:S08]  /*f6280*/  LDL.LU R49, [R1+0x56ec] ;  /* 0x0056ec0001317983 */ /* 0x000ef00000300800 */
[----:B------:R0:W-:Y:S01]  /*f6290*/  @P0 STG.E.U8 desc[UR4][R28.64], R2 ;  /* 0x000000021c000986 */ /* 0x0001e2000c101104 */
[----:B------:R-:W-:-:S02]  /*f62a0*/  LOP3.LUT P0, RZ, R5, 0x4, RZ, 0xc0, !PT ;  /* 0x0000000405ff7812 */ /* 0x000fc4000780c0ff */
[----:B------:R-:W-:Y:S02]  /*f62b0*/  LOP3.LUT P2, RZ, R6, 0x1000000, RZ, 0xc0, !PT ;  /* 0x0100000006ff7812 */ /* 0x000fe4000784c0ff */
[----:B0-----:R-:W-:-:S09]  /*f62c0*/  PRMT R2, R48, 0x7770, RZ ;  /* 0x0000777030027816 */ /* 0x001fd200000000ff */
[----:B------:R0:W-:Y:S02]  /*f62d0*/  @P0 STG.E.U8 desc[UR4][R34.64], R2 ;  /* 0x0000000222000986 */ /* 0x0001e4000c101104 */
[----:B0-----:R-:W-:-:S05]  /*f62e0*/  PRMT R2, R48, 0x7771, RZ ;  /* 0x0000777130027816 */ /* 0x001fca00000000ff */
[----:B--2---:R0:W-:Y:S02]  /*f62f0*/  @P1 STG.E.U8 desc[UR4][R32.64], R2 ;  /* 0x0000000220001986 */ /* 0x0041e4000c101104 */
[----:B0-----:R-:W-:-:S05]  /*f6300*/  PRMT R2, R48, 0x7772, RZ ;  /* 0x0000777230027816 */ /* 0x001fca00000000ff */
[----:B----4-:R0:W-:Y:S02]  /*f6310*/  @P2 STG.E.U8 desc[UR4][R38.64], R2 ;  /* 0x0000000226002986 */ /* 0x0101e4000c101104 */
[----:B0-----:R-:W-:Y:S02]  /*f6320*/  PRMT R2, R48, 0x7773, RZ ;  /* 0x0000777330027816 */ /* 0x001fe400000000ff */
[----:B------:R-:W2:Y:S01]  /*f6330*/  LDL.LU R48, [R1+0x56e8] ;  /* 0x0056e80001307983 */ /* 0x000ea20000300800 */
[C---:B------:R-:W-:Y:S02]  /*f6340*/  LOP3.LUT P3, RZ, R6.reuse, 0x2000000, RZ, 0xc0, !PT ;  /* 0x0200000006ff7812 */ /* 0x040fe4000786c0ff */
[C---:B------:R-:W-:Y:S02]  /*f6350*/  LOP3.LUT P4, RZ, R6.reuse, 0x4000000, RZ, 0xc0, !PT ;  /* 0x0400000006ff7812 */ /* 0x040fe4000788c0ff */
[C---:B------:R-:W-:Y:S02]  /*f6360*/  LOP3.LUT P5, RZ, R6.reuse, 0x8000000, RZ, 0xc0, !PT ;  /* 0x0800000006ff7812 */ /* 0x040fe400078ac0ff */
[----:B------:R-:W-:-:S07]  /*f6370*/  LOP3.LUT P6, RZ, R6, 0x10000000, RZ, 0xc0, !PT ;  /* 0x1000000006ff7812 */ /* 0x000fce00078cc0ff */
[----:B------:R0:W-:Y:S02]  /*f6380*/  @P3 STG.E.U8 desc[UR4][R36.64], R2 ;  /* 0x0000000224003986 */ /* 0x0001e4000c101104 */
[----:B0-----:R-:W-:-:S05]  /*f6390*/  PRMT R2, R52, 0x7770, RZ ;  /* 0x0000777034027816 */ /* 0x001fca00000000ff */
[----:B------:R0:W-:Y:S02]  /*f63a0*/  @P4 STG.E.U8 desc[UR4][R42.64], R2 ;  /* 0x000000022a004986 */ /* 0x0001e4000c101104 */
[----:B0-----:R-:W-:-:S05]  /*f63b0*/  PRMT R2, R52, 0x7771, RZ ;  /* 0x0000777134027816 */ /* 0x001fca00000000ff */
[----:B------:R0:W-:Y:S02]  /*f63c0*/  @P5 STG.E.U8 desc[UR4][R40.64], R2 ;  /* 0x0000000228005986 */ /* 0x0001e4000c101104 */
[----:B0-----:R-:W-:-:S05]  /*f63d0*/  PRMT R2, R52, 0x7772, RZ ;  /* 0x0000777234027816 */ /* 0x001fca00000000ff */
[----:B---3--:R0:W-:Y:S04]  /*f63e0*/  @P6 STG.E.U8 desc[UR4][R58.64], R2 ;  /* 0x000000023a006986 */ /* 0x0081e8000c101104 */
[----:B0-----:R-:W3:Y:S04]  /*f63f0*/  LDL.LU.64 R58, [R1+0x2a38] ;  /* 0x002a3800013a7983 */ /* 0x001ee80000300a00 */
        /* <DEDUP_REMOVED lines=8> */
[C---:B------:R-:W-:Y:S02]  /*f6480*/  LOP3.LUT P4, RZ, R6.reuse, 0x40000000, RZ, 0xc0, !PT ;  /* 0x4000000006ff7812 */ /* 0x040fe4000788c0ff */
[C---:B------:R-:W-:Y:S02]  /*f6490*/  LOP3.LUT P5, RZ, R6.reuse, 0x80000000, RZ, 0xc0, !PT ;  /* 0x8000000006ff7812 */ /* 0x040fe400078ac0ff */
[----:B------:R-:W-:Y:S02]  /*f64a0*/  LOP3.LUT R6, R6, 0xfbffffff, RZ, 0xc0, !PT ;  /* 0xfbffffff06067812 */ /* 0x000fe400078ec0ff */
[----:B------:R-:W-:Y:S02]  /*f64b0*/  LOP3.LUT R5, R5, 0xfffffffe, RZ, 0xc0, !PT ;  /* 0xfffffffe05057812 */ /* 0x000fe400078ec0ff */
[----:B------:R-:W-:Y:S02]  /*f64c0*/  PRMT R2, R52, 0x7773, RZ ;  /* 0x0000777334027816 */ /* 0x000fe400000000ff */
[----:B--2---:R-:W-:-:S13]  /*f64d0*/  LOP3.LUT P0, RZ, R48, 0x200, RZ, 0xc0, !PT ;  /* 0x0000020030ff7812 */ /* 0x004fda000780c0ff */
        /* <DEDUP_REMOVED lines=16> */
[C---:B------:R-:W-:Y:S02]  /*f65e0*/  LOP3.LUT P0, RZ, R48.reuse, 0x8, RZ, 0xc0, !PT ;  /* 0x0000000830ff7812 */ /* 0x040fe4000780c0ff */
[----:B------:R-:W-:-:S11]  /*f65f0*/  LOP3.LUT P6, RZ, R48, 0x1, RZ, 0xc0, !PT ;  /* 0x0000000130ff7812 */ /* 0x000fd600078cc0ff */
[----:B------:R-:W-:Y:S02]  /*f6600*/  @P0 LOP3.LUT R5, R5, 0x1, RZ, 0xfc, !PT ;  /* 0x0000000105050812 */ /* 0x000fe400078efcff */
[----:B------:R-:W-:Y:S02]  /*f6610*/  LOP3.LUT P0, RZ, R48, 0x4, RZ, 0xc0, !PT ;  /* 0x0000000430ff7812 */ /* 0x000fe4000780c0ff */
[----:B------:R-:W-:-:S11]  /*f6620*/  LOP3.LUT R5, R5, 0xfffffffd, RZ, 0xc0, !PT ;  /* 0xfffffffd05057812 */ /* 0x000fd600078ec0ff */
[----:B------:R-:W-:Y:S02]  /*f6630*/  @P0 LOP3.LUT R5, R5, 0x2, RZ, 0xfc, !PT ;  /* 0x0000000205050812 */ /* 0x000fe400078efcff */
[----:B------:R-:W-:Y:S01]  /*f6640*/  LOP3.LUT P0, RZ, R48, 0x2, RZ, 0xc0, !PT ;  /* 0x0000000230ff7812 */ /* 0x000fe2000780c0ff */
[----:B---3--:R0:W-:Y:S04]  /*f6650*/  @P3 STG.E.U8 desc[UR4][R58.64], R2 ;  /* 0x000000023a003986 */ /* 0x0081e8000c101104 */
[----:B0-----:R-:W2:Y:S01]  /*f6660*/  LDL.LU.64 R58, [R1+0x2a08] ;  /* 0x002a0800013a7983 */ /* 0x001ea20000300a00 */
[----:B----4-:R-:W-:-:S03]  /*f6670*/  PRMT R2, R53, 0x7770, RZ ;  /* 0x0000777035027816 */ /* 0x010fc600000000ff */
[----:B------:R-:W3:Y:S04]  /*f6680*/  LDL.LU.64 R26, [R1+0x29f8] ;  /* 0x0029f800011a7983 */ /* 0x000ee80000300a00 */
[----:B------:R0:W-:Y:S04]  /*f6690*/  @P4 STG.E.U8 desc[UR4][R32.64], R2 ;  /* 0x0000000220004986 */ /* 0x0001e8000c101104 */
[----:B------:R-:W4:Y:S04]  /*f66a0*/  LDL.LU R52, [R1+0x534] ;  /* 0x0005340001347983 */ /* 0x000f280000300800 */
[----:B------:R-:W4:Y:S01]  /*f66b0*/  LDL.LU.64 R24, [R1+0x29f0] ;  /* 0x0029f00001187983 */ /* 0x000f220000300a00 */
[----:B0-----:R-:W-:-:S03]  /*f66c0*/  PRMT R2, R53, 0x7771, RZ ;  /* 0x0000777135027816 */ /* 0x001fc600000000ff */
[----:B------:R-:W4:Y:S04]  /*f66d0*/  LDL.LU.64 R30, [R1+0x29e8] ;  /* 0x0029e800011e7983 */ /* 0x000f280000300a00 */
[----:B------:R0:W-:Y:S04]  /*f66e0*/  @P5 STG.E.U8 desc[UR4][R38.64], R2 ;  /* 0x0000000226005986 */ /* 0x0001e8000c101104 */
[----:B------:R-:W4:Y:S04]  /*f66f0*/  LDL.LU.64 R28, [R1+0x2a50] ;  /* 0x002a5000011c7983 */ /* 0x000f280000300a00 */
[----:B------:R-:W4:Y:S01]  /*f6700*/  LDL.LU.64 R34, [R1+0x2a48] ;  /* 0x002a480001227983 */ /* 0x000f220000300a00 */
[----:B0-----:R-:W-:-:S03]  /*f6710*/  PRMT R2, R53, 0x7772, RZ ;  /* 0x0000777235027816 */ /* 0x001fc600000000ff */
[----:B------:R-:W4:Y:S04]  /*f6720*/  LDL.LU.64 R32, [R1+0x2a40] ;  /* 0x002a400001207983 */ /* 0x000f280000300a00 */
[----:B------:R0:W-:Y:S04]  /*f6730*/  @P6 STG.E.U8 desc[UR4][R36.64], R2 ;  /* 0x0000000224006986 */ /* 0x0001e8000c101104 */
[----:B------:R-:W4:Y:S01]  /*f6740*/  LDL.LU.64 R38, [R1+0x2ab8] ;  /* 0x002ab80001267983 */ /* 0x000f220000300a00 */
[----:B0-----:R-:W-:-:S03]  /*f6750*/  PRMT R2, R53, 0x7773, RZ ;  /* 0x0000777335027816 */ /* 0x001fc600000000ff */
        /* <DEDUP_REMOVED lines=8> */
[----:B0-----:R-:W4:Y:S04]  /*f67e0*/  LDL.LU.64 R40, [R1+0x2aa0] ;  /* 0x002aa00001287983 */ /* 0x001f280000300a00 */
[----:B------:R-:W3:Y:S01]  /*f67f0*/  LDL.LU.64 R4, [R1+0x2a00] ;  /* 0x002a000001047983 */ /* 0x000ee20000300a00 */
[----:B------:R-:W-:Y:S02]  /*f6800*/  PRMT R2, R23, 0x7771, RZ ;  /* 0x0000777117027816 */ /* 0x000fe400000000ff */
[C---:B------:R-:W-:Y:S02]  /*f6810*/  LOP3.LUT P1, RZ, R48.reuse, 0x400, RZ, 0xc0, !PT ;  /* 0x0000040030ff7812 */ /* 0x040fe4000782c0ff */
[C---:B------:R-:W-:Y:S02]  /*f6820*/  LOP3.LUT P2, RZ, R48.reuse, 0x800, RZ, 0xc0, !PT ;  /* 0x0000080030ff7812 */ /* 0x040fe4000784c0ff */
[----:B------:R-:W-:Y:S01]  /*f6830*/  LOP3.LUT P3, RZ, R48, 0x1000, RZ, 0xc0, !PT ;  /* 0x0000100030ff7812 */ /* 0x000fe2000786c0ff */
[----:B--2---:R0:W-:Y:S01]  /*f6840*/  @P0 STG.E.U8 desc[UR4][R58.64], R2 ;  /* 0x000000023a000986 */ /* 0x0041e2000c101104 */
[----:B------:R-:W-:-:S02]  /*f6850*/  LOP3.LUT P0, RZ, R6, 0x80000000, RZ, 0xc0, !PT ;  /* 0x8000000006ff7812 */ /* 0x000fc4000780c0ff */
[----:B0-----:R-:W-:Y:S01]  /*f6860*/  PRMT R2, R23, 0x7772, RZ ;  /* 0x0000777217027816 */ /* 0x001fe200000000ff */
[----:B------:R-:W2:Y:S10]  /*f6870*/  LDL.LU.64 R58, [R1+0x2a98] ;  /* 0x002a9800013a7983 */ /* 0x000eb40000300a00 */
[----:B---3--:R0:W-:Y:S01]  /*f6880*/  @P0 STG.E.U8 desc[UR4][R4.64], R2 ;  /* 0x0000000204000986 */ /* 0x0081e2000c101104 */
[----:B------:R-:W-:-:S02]  /*f6890*/  LOP3.LUT P0, RZ, R6, 0x40000000, RZ, 0xc0, !PT ;  /* 0x4000000006ff7812 */ /* 0x000fc4000780c0ff */
[----:B0-----:R-:W-:-:S11]  /*f68a0*/  PRMT R2, R23, 0x7773, RZ ;  /* 0x0000777317027816 */ /* 0x001fd600000000ff */
[----:B------:R4:W-:Y:S01]  /*f68b0*/  @P0 STG.E.U8 desc[UR4][R26.64], R2 ;  /* 0x000000021a000986 */ /* 0x0009e2000c101104 */
[----:B------:R-:W-:Y:S02]  /*f68c0*/  LOP3.LUT P0, RZ, R6, 0x20000000, RZ, 0xc0, !PT ;  /* 0x2000000006ff7812 */ /* 0x000fe4000780c0ff */
[----:B----4-:R-:W-:-:S11]  /*f68d0*/  PRMT R2, R52, 0x7770, RZ ;  /* 0x0000777034027816 */ /* 0x010fd600000000ff */
        /* <DEDUP_REMOVED lines=18> */
[----:B------:R-:W4:Y:S01]  /*f6a00*/  LDL.LU.64 R34, [R1+0x2a90] ;  /* 0x002a900001227983 */ /* 0x000f220000300a00 */
[C---:B------:R-:W-:Y:S02]  /*f6a10*/  LOP3.LUT P4, RZ, R48.reuse, 0x2000, RZ, 0xc0, !PT ;  /* 0x0000200030ff7812 */ /* 0x040fe4000788c0ff */
[----:B------:R-:W-:Y:S01]  /*f6a20*/  LOP3.LUT P5, RZ, R48, 0x4000, RZ, 0xc0, !PT ;  /* 0x0000400030ff7812 */ /* 0x000fe200078ac0ff */
[----:B------:R-:W3:Y:S10]  /*f6a30*/  LDL.LU.64 R32, [R1+0x2a88] ;  /* 0x002a880001207983 */ /* 0x000ef40000300a00 */
[----:B------:R0:W-:Y:S02]  /*f6a40*/  @P4 STG.E.U8 desc[UR4][R42.64], R2 ;  /* 0x000000022a004986 */ /* 0x0001e4000c101104 */
[----:B0-----:R-:W-:-:S05]  /*f6a50*/  PRMT R2, R53, 0x7770, RZ ;  /* 0x0000777035027816 */ /* 0x001fca00000000ff */
[----:B------:R0:W-:Y:S04]  /*f6a60*/  @P5 STG.E.U8 desc[UR4][R40.64], R2 ;  /* 0x0000000228005986 */ /* 0x0001e8000c101104 */
[----:B0-----:R-:W3:Y:S04]  /*f6a70*/  LDL.LU.64 R40, [R1+0x2a80] ;  /* 0x002a800001287983 */ /* 0x001ee80000300a00 */
[----:B------:R-:W3:Y:S04]  /*f6a80*/  LDL.LU.64 R38, [R1+0x2a78] ;  /* 0x002a780001267983 */ /* 0x000ee80000300a00 */
[----:B------:R-:W3:Y:S04]  /*f6a90*/  LDL.LU.64 R36, [R1+0x2a70] ;  /* 0x002a700001247983 */ /* 0x000ee80000300a00 */
[----:B------:R-:W3:Y:S01]  /*f6aa0*/  LDL.LU R43, [R1+0x504] ;  /* 0x00050400012b7983 */ /* 0x000ee20000300800 */
[----:B------:R-:W-:-:S02]  /*f6ab0*/  LOP3.LUT P6, RZ, R48, 0x8000, RZ, 0xc0, !PT ;  /* 0x0000800030ff7812 */ /* 0x000fc400078cc0ff */
[----:B------:R-:W-:Y:S02]  /*f6ac0*/  PRMT R2, R53, 0x7771, RZ ;  /* 0x0000777135027816 */ /* 0x000fe400000000ff */
[----:B------:R-:W-:-:S09]  /*f6ad0*/  LOP3.LUT P3, RZ, R48, 0x10000, RZ, 0xc0, !PT ;  /* 0x0001000030ff7812 */ /* 0x000fd2000786c0ff */
[----:B--2---:R0:W-:Y:S04]  /*f6ae0*/  @P6 STG.E.U8 desc[UR4][R58.64], R2 ;  /* 0x000000023a006986 */ /* 0x0041e8000c101104 */
[----:B0-----:R-:W2:Y:S01]  /*f6af0*/  LDL.LU.64 R58, [R1+0x2a68] ;  /* 0x002a6800013a7983 */ /* 0x001ea20000300a00 */
[----:B------:R-:W-:Y:S02]  /*f6b00*/  PRMT R2, R53, 0x7772, RZ ;  /* 0x0000777235027816 */ /* 0x000fe400000000ff */
[----:B------:R-:W-:Y:S02]  /*f6b10*/  LOP3.LUT P0, RZ, R48, 0x10000000, RZ, 0xc0, !PT ;  /* 0x1000000030ff7812 */ /* 0x000fe4000780c0ff */
[----:B------:R-:W-:-:S11]  /*f6b20*/  LOP3.LUT R6, R6, 0xfffbffff, RZ, 0xc0, !PT ;  /* 0xfffbffff06067812 */ /* 0x000fd600078ec0ff */
[----:B------:R-:W-:Y:S02]  /*f6b30*/  @P0 LOP3.LUT R6, R6, 0x40000, RZ, 0xfc, !PT ;  /* 0x0004000006060812 */ /* 0x000fe400078efcff */
[----:B------:R-:W-:Y:S02]  /*f6b40*/  LOP3.LUT P0, RZ, R48, 0x8000000, RZ, 0xc0, !PT ;  /* 0x0800000030ff7812 */ /* 0x000fe4000780c0ff */
[----:B------:R-:W-:-:S11]  /*f6b50*/  LOP3.LUT R6, R6, 0xfff7ffff, RZ, 0xc0, !PT ;  /* 0xfff7ffff06067812 */ /* 0x000fd600078ec0ff */
[----:B------:R-:W-:Y:S02]  /*f6b60*/  @P0 LOP3.LUT R6, R6, 0x80000, RZ, 0xfc, !PT ;  /* 0x0008000006060812 */ /* 0x000fe400078efcff */
[----:B------:R-:W-:Y:S01]  /*f6b70*/  LOP3.LUT P0, RZ, R48, 0x4000000, RZ, 0xc0, !PT ;  /* 0x0400000030ff7812 */ /* 0x000fe2000780c0ff */
[----:B----4-:R0:W-:Y:S02]  /*f6b80*/  @P3 STG.E.U8 desc[UR4][R34.64], R2 ;  /* 0x0000000222003986 */ /* 0x0101e4000c101104 */
[----:B0-----:R-:W-:Y:S02]  /*f6b90*/  PRMT R2, R53, 0x7773, RZ ;  /* 0x0000777335027816 */ /* 0x001fe400000000ff */
[----:B------:R-:W4:Y:S01]  /*f6ba0*/  LDL.LU.64 R52, [R1+0x2a60] ;  /* 0x002a600001347983 */ /* 0x000f220000300a00 */
[----:B------:R-:W-:-:S03]  /*f6bb0*/  LOP3.LUT R6, R6, 0xffefffff, RZ, 0xc0, !PT ;  /* 0xffefffff06067812 */ /* 0x000fc600078ec0ff */
[----:B------:R-:W4:Y:S04]  /*f6bc0*/  LDL.LU.64 R4, [R1+0x2a58] ;  /* 0x002a580001047983 */ /* 0x000f280000300a00 */
[----:B------:R-:W-:Y:S02]  /*f6bd0*/  @P0 LOP3.LUT R6, R6, 0x100000, RZ, 0xfc, !PT ;  /* 0x0010000006060812 */ /* 0x000fe400078efcff */
[----:B------:R-:W-:Y:S01]  /*f6be0*/  LOP3.LUT P0, RZ, R48, 0x2000000, RZ, 0xc0, !PT ;  /* 0x0200000030ff7812 */ /* 0x000fe2000780c0ff */
[----:B------:R-:W4:Y:S01]  /*f6bf0*/  LDL.LU.64 R22, [R1+0x2ad0] ;  /* 0x002ad00001167983 */ /* 0x000f220000300a00 */
[----:B------:R-:W-:Y:S02]  /*f6c00*/  LOP3.LUT R6, R6, 0xffdfffff, RZ, 0xc0, !PT ;  /* 0xffdfffff06067812 */ /* 0x000fe400078ec0ff */
[----:B------:R-:W-:Y:S01]  /*f6c10*/  LOP3.LUT P4, RZ, R48, 0x20000, RZ, 0xc0, !PT ;  /* 0x0002000030ff7812 */ /* 0x000fe2000788c0ff */
[----:B------:R-:W4:Y:S08]  /*f6c20*/  LDL.LU.64 R26, [R1+0x2ac8] ;  /* 0x002ac800011a7983 */ /* 0x000f300000300a00 */
[----:B------:R-:W-:-:S02]  /*f6c30*/  @P0 LOP3.LUT R6, R6, 0x200000, RZ, 0xfc, !PT ;  /* 0x0020000006060812 */ /* 0x000fc400078efcff */
[----:B------:R-:W-:Y:S02]  /*f6c40*/  LOP3.LUT P0, RZ, R48, 0x1000000, RZ, 0xc0, !PT ;  /* 0x0100000030ff7812 */ /* 0x000fe4000780c0ff */
[----:B------:R-:W-:Y:S02]  /*f6c50*/  LOP3.LUT R6, R6, 0xffbfffff, RZ, 0xc0, !PT ;  /* 0xffbfffff06067812 */ /* 0x000fe400078ec0ff */
[----:B------:R-:W-:-:S09]  /*f6c60*/  LOP3.LUT P5, RZ, R48, 0x40000, RZ, 0xc0, !PT ;  /* 0x0004000030ff7812 */ /* 0x000fd200078ac0ff */
[----:B------:R-:W-:Y:S02]  /*f6c70*/  @P0 LOP3.LUT R6, R6, 0x400000, RZ, 0xfc, !PT ;  /* 0x0040000006060812 */ /* 0x000fe400078efcff */
[----:B------:R-:W-:Y:S01]  /*f6c80*/  LOP3.LUT P0, RZ, R48, 0x800000, RZ, 0xc0, !PT ;  /* 0x0080000030ff7812 */ /* 0x000fe2000780c0ff */
[----:B---3--:R0:W-:Y:S01]  /*f6c90*/  @P4 STG.E.U8 desc[UR4][R32.64], R2 ;  /* 0x0000000220004986 */ /* 0x0081e2000c101104 */
[----:B------:R-:W-:Y:S02]  /*f6ca0*/  LOP3.LUT R6, R6, 0xff7fffff, RZ, 0xc0, !PT ;  /* 0xff7fffff06067812 */ /* 0x000fe400078ec0ff */
[----:B0-----:R-:W-:-:S09]  /*f6cb0*/  PRMT R2, R43, 0x7770, RZ ;  /* 0x000077702b027816 */ /* 0x001fd200000000ff */
[----:B------:R-:W-:Y:S02]  /*f6cc0*/  @P0 LOP3.LUT R6, R6, 0x800000, RZ, 0xfc, !PT ;  /* 0x0080000006060812 */ /* 0x000fe400078efcff */
[----:B------:R-:W-:Y:S01]  /*f6cd0*/  LOP3.LUT P0, RZ, R48, 0x400000, RZ, 0xc0, !PT ;  /* 0x0040000030ff7812 */ /* 0x000fe2000780c0ff */
[----:B------:R0:W-:Y:S01]  /*f6ce0*/  @P5 STG.E.U8 desc[UR4][R40.64], R2 ;  /* 0x0000000228005986 */ /* 0x0001e2000c101104 */
[----:B------:R-:W-:-:S03]  /*f6cf0*/  LOP3.LUT R6, R6, 0xfeffffff, RZ, 0xc0, !PT ;  /* 0xfeffffff06067812 */ /* 0x000fc600078ec0ff */
[----:B0-----:R-:W3:Y:S04]  /*f6d00*/  LDL.LU R40, [R1+0x568] ;  /* 0x0005680001287983 */ /* 0x001ee80000300800 */
[----:B------:R-:W3:Y:S04]  /*f6d10*/  LDL.LU.64 R24, [R1+0x2ac0] ;  /* 0x002ac00001187983 */ /* 0x000ee80000300a00 */
[----:B------:R-:W-:Y:S02]  /*f6d20*/  @P0 LOP3.LUT R6, R6, 0x1000000, RZ, 0xfc, !PT ;  /* 0x0100000006060812 */ /* 0x000fe400078efcff */
[C---:B------:R-:W-:Y:S01]  /*f6d30*/  LOP3.LUT P0, RZ, R48.reuse, 0x200000, RZ, 0xc0, !PT ;  /* 0x0020000030ff7812 */ /* 0x040fe2000780c0ff */
[----:B------:R-:W3:Y:S01]  /*f6d40*/  LDL.LU.64 R30, [R1+0x2b38] ;  /* 0x002b3800011e7983 */ /* 0x000ee20000300a00 */
[----:B------:R-:W-:-:S02]  /*f6d50*/  LOP3.LUT P6, RZ, R48, 0x80000, RZ, 0xc0, !PT ;  /* 0x0008000030ff7812 */ /* 0x000fc400078cc0ff */
[----:B------:R-:W-:Y:S01]  /*f6d60*/  LOP3.LUT R6, R6, 0xfdffffff, RZ, 0xc0, !PT ;  /* 0xfdffffff06067812 */ /* 0x000fe200078ec0ff */
[----:B------:R-:W3:Y:S01]  /*f6d70*/  LDL.LU R41, [R1+0x558] ;  /* 0x0005580001297983 */ /* 0x000ee20000300800 */
[----:B------:R-:W-:-:S03]  /*f6d80*/  PRMT R2, R43, 0x7771, RZ ;  /* 0x000077712b027816 */ /* 0x000fc600000000ff */
[----:B------:R-:W3:Y:S04]  /*f6d90*/  LDL.LU.64 R28, [R1+0x2b30] ;  /* 0x002b3000011c7983 */ /* 0x000ee80000300a00 */
[----:B------:R-:W-:Y:S01]  /*f6da0*/  @P0 LOP3.LUT R6, R6, 0x2000000, RZ, 0xfc, !PT ;  /* 0x0200000006060812 */ /* 0x000fe200078efcff */
[----:B------:R-:W3:Y:S01]  /*f6db0*/  LDL.LU.64 R34, [R1+0x2b28] ;  /* 0x002b280001227983 */ /* 0x000ee20000300a00 */
[----:B------:R-:W-:-:S03]  /*f6dc0*/  LOP3.LUT P0, RZ, R48, 0x100000, RZ, 0xc0, !PT ;  /* 0x0010000030ff7812 */ /* 0x000fc6000780c0ff */
[----:B------:R0:W-:Y:S04]  /*f6dd0*/  @P6 STG.E.U8 desc[UR4][R38.64], R2 ;  /* 0x0000000226006986 */ /* 0x0001e8000c101104 */
[----:B------:R-:W3:Y:S01]  /*f6de0*/  LDL.LU.64 R32, [R1+0x2b20] ;  /* 0x002b200001207983 */ /* 0x000ee20000300a00 */
[----:B0-----:R-:W-:-:S05]  /*f6df0*/  PRMT R2, R43, 0x7772, RZ ;  /* 0x000077722b027816 */ /* 0x001fca00000000ff */
[----:B------:R0:W-:Y:S01]  /*f6e00*/  @P0 STG.E.U8 desc[UR4][R36.64], R2 ;  /* 0x0000000224000986 */ /* 0x0001e2000c101104 */
[C---:B------:R-:W-:Y:S02]  /*f6e10*/  LOP3.LUT P0, RZ, R6.reuse, 0x2000000, RZ, 0xc0, !PT ;  /* 0x0200000006ff7812 */ /* 0x040fe4000780c0ff */
[----:B0-----:R-:W-:Y:S01]  /*f6e20*/  PRMT R2, R43, 0x7773, RZ ;  /* 0x000077732b027816 */ /* 0x001fe200000000ff */
[----:B------:R-:W3:Y:S10]  /*f6e30*/  LDL.LU.64 R36, [R1+0x2b18] ;  /* 0x002b180001247983 */ /* 0x000ef40000300a00 */
[----:B--2---:R0:W-:Y:S01]  /*f6e40*/  @P0 STG.E.U8 desc[UR4][R58.64], R2 ;  /* 0x000000023a000986 */ /* 0x0041e2000c101104 */
[----:B------:R-:W-:-:S03]  /*f6e50*/  LOP3.LUT P0, RZ, R6, 0x1000000, RZ, 0xc0, !PT ;  /* 0x0100000006ff7812 */ /* 0x000fc6000780c0ff */
[----:B------:R-:W2:Y:S04]  /*f6e60*/  LDL.LU.64 R42, [R1+0x2b10] ;  /* 0x002b1000012a7983 */ /* 0x000ea80000300a00 */
[----:B0-----:R-:W2:Y:S01]  /*f6e70*/  LDL.LU.64 R58, [R1+0x2b08] ;  /* 0x002b0800013a7983 */ /* 0x001ea20000300a00 */
[----:B------:R-:W-:-:S03]  /*f6e80*/  PRMT R2, R50, 0x7770, RZ ;  /* 0x0000777032027816 */ /* 0x000fc600000000ff */
[----:B------:R-:W2:Y:S04]  /*f6e90*/  LDL.LU R39, [R1+0x548] ;  /* 0x0005480001277983 */ /* 0x000ea80000300800 */
[----:B----4-:R0:W-:Y:S04]  /*f6ea0*/  @P0 STG.E.U8 desc[UR4][R52.64], R2 ;  /* 0x0000000234000986 */ /* 0x0101e8000c101104 */
[----:B0-----:R-:W4:Y:S01]  /*f6eb0*/  LDL.LU.64 R52, [R1+0x2b00] ;  /* 0x002b000001347983 */ /* 0x001f220000300a00 */
[----:B------:R-:W-:Y:S02]  /*f6ec0*/  LOP3.LUT P0, RZ, R6, 0x800000, RZ, 0xc0, !PT ;  /* 0x0080000006ff7812 */ /* 0x000fe4000780c0ff */
[----:B------:R-:W-:-:S11]  /*f6ed0*/  PRMT R2, R50, 0x7771, RZ ;  /* 0x0000777132027816 */ /* 0x000fd600000000ff */
[----:B------:R0:W-:Y:S01]  /*f6ee0*/  @P0 STG.E.U8 desc[UR4][R4.64], R2 ;  /* 0x0000000204000986 */ /* 0x0001e2000c101104 */
[----:B------:R-:W-:Y:S02]  /*f6ef0*/  LOP3.LUT P0, RZ, R6, 0x400000, RZ, 0xc0, !PT ;  /* 0x0040000006ff7812 */ /* 0x000fe4000780c0ff */
[----:B0-----:R-:W-:-:S11]  /*f6f00*/  PRMT R2, R50, 0x7772, RZ ;  /* 0x0000777232027816 */ /* 0x001fd600000000ff */
[----:B------:R0:W-:Y:S01]  /*f6f10*/  @P0 STG.E.U8 desc[UR4][R22.64], R2 ;  /* 0x0000000216000986 */ /* 0x0001e2000c101104 */
[----:B------:R-:W-:Y:S02]  /*f6f20*/  LOP3.LUT P0, RZ, R6, 0x200000, RZ, 0xc0, !PT ;  /* 0x0020000006ff7812 */ /* 0x000fe4000780c0ff */
[----:B0-----:R-:W-:Y:S02]  /*f6f30*/  PRMT R2, R50, 0x7773, RZ ;  /* 0x0000777332027816 */ /* 0x001fe400000000ff */
[----:B------:R-:W-:Y:S01]  /*f6f40*/  LOP3.LUT P1, RZ, R48, 0x20000000, RZ, 0xc0, !PT ;  /* 0x2000000030ff7812 */ /* 0x000fe2000782c0ff */
[----:B------:R-:W4:Y:S08]  /*f6f50*/  LDL.LU R50, [R1+0x56e0] ;  /* 0x0056e00001327983 */ /* 0x000f300000300800 */
[----:B------:R3:W-:Y:S01]  /*f6f60*/  @P0 STG.E.U8 desc[UR4][R26.64], R2 ;  /* 0x000000021a000986 */ /* 0x0007e2000c101104 */
[----:B------:R-:W-:-:S02]  /*f6f70*/  LOP3.LUT P0, RZ, R6, 0x100000, RZ, 0xc0, !PT ;  /* 0x0010000006ff7812 */ /* 0x000fc4000780c0ff */
[----:B---3--:R-:W-:-:S11]  /*f6f80*/  PRMT R2, R40, 0x7770, RZ ;  /* 0x0000777028027816 */ /* 0x008fd600000000ff */
[----:B------:R0:W-:Y:S01]  /*f6f90*/  @P0 STG.E.U8 desc[UR4][R24.64], R2 ;  /* 0x0000000218000986 */ /* 0x0001e2000c101104 */
[----:B------:R-:W-:Y:S02]  /*f6fa0*/  LOP3.LUT P0, RZ, R6, 0x80000, RZ, 0xc0, !PT ;  /* 0x0008000006ff7812 */ /* 0x000fe4000780c0ff */
[----:B0-----:R-:W-:-:S11]  /*f6fb0*/  PRMT R2, R40, 0x7771, RZ ;  /* 0x0000777128027816 */ /* 0x001fd600000000ff */
[----:B------:R0:W-:Y:S01]  /*f6fc0*/  @P0 STG.E.U8 desc[UR4][R30.64], R2 ;  /* 0x000000021e000986 */ /* 0x0001e2000c101104 */
[----:B------:R-:W-:Y:S02]  /*f6fd0*/  LOP3.LUT P0, RZ, R6, 0x40000, RZ, 0xc0, !PT ;  /* 0x0004000006ff7812 */ /* 0x000fe4000780c0ff */
[----:B------:R-:W-:Y:S02]  /*f6fe0*/  LOP3.LUT P2, RZ, R48, 0x40000000, RZ, 0xc0, !PT ;  /* 0x4000000030ff7812 */ /* 0x000fe4000784c0ff */
[----:B0-----:R-:W-:-:S09]  /*f6ff0*/  PRMT R2, R40, 0x7772, RZ ;  /* 0x0000777228027816 */ /* 0x001fd200000000ff */
        /* <DEDUP_REMOVED lines=12> */
[----:B--2---:R0:W-:Y:S02]  /*f70c0*/  @P4 STG.E.U8 desc[UR4][R42.64], R2 ;  /* 0x000000022a004986 */ /* 0x0041e4000c101104 */
[----:B0-----:R-:W-:-:S05]  /*f70d0*/  PRMT R2, R41, 0x7773, RZ ;  /* 0x0000777329027816 */ /* 0x001fca00000000ff */
[----:B------:R0:W-:Y:S02]  /*f70e0*/  @P5 STG.E.U8 desc[UR4][R58.64], R2 ;  /* 0x000000023a005986 */ /* 0x0001e4000c101104 */
[----:B0-----:R-:W-:-:S05]  /*f70f0*/  PRMT R2, R39, 0x7770, RZ ;  /* 0x0000777027027816 */ /* 0x001fca00000000ff */
[----:B----4-:R0:W-:Y:S04]  /*f7100*/  @P6 STG.E.U8 desc[UR4][R52.64], R2 ;  /* 0x0000000234006986 */ /* 0x0101e8000c101104 */
        /* <DEDUP_REMOVED lines=24> */
[----:B------:R-:W2:Y:S04]  /*f7290*/  LDL.LU R38, [R1+0x528] ;  /* 0x0005280001267983 */ /* 0x000ea80000300800 */
[----:B------:R-:W2:Y:S01]  /*f72a0*/  LDL.LU.64 R22, [R1+0x2b40] ;  /* 0x002b400001167983 */ /* 0x000ea20000300a00 */
[----:B------:R-:W-:-:S03]  /*f72b0*/  LOP3.LUT R6, R6, 0xffffbfff, RZ, 0xc0, !PT ;  /* 0xffffbfff06067812 */ /* 0x000fc600078ec0ff */
[----:B------:R-:W2:Y:S01]  /*f72c0*/  LDL.LU.64 R26, [R1+0x2bb8] ;  /* 0x002bb800011a7983 */ /* 0x000ea20000300a00 */
[----:B------:R-:W-:Y:S02]  /*f72d0*/  @P0 LOP3.LUT R6, R6, 0x4000, RZ, 0xfc, !PT ;  /* 0x0000400006060812 */ /* 0x000fe400078efcff */
[C---:B------:R-:W-:Y:S01]  /*f72e0*/  LOP3.LUT P0, RZ, R49.reuse, 0x400, RZ, 0xc0, !PT ;  /* 0x0000040031ff7812 */ /* 0x040fe2000780c0ff */
[----:B------:R-:W2:Y:S01]  /*f72f0*/  LDL.LU.64 R24, [R1+0x2bb0] ;  /* 0x002bb00001187983 */ /* 0x000ea20000300a00 */
[----:B------:R-:W-:Y:S02]  /*f7300*/  LOP3.LUT R6, R6, 0xffff7fff, RZ, 0xc0, !PT ;  /* 0xffff7fff06067812 */ /* 0x000fe400078ec0ff */
[----:B------:R-:W-:Y:S01]  /*f7310*/  LOP3.LUT P4, RZ, R49, 0x10, RZ, 0xc0, !PT ;  /* 0x0000001031ff7812 */ /* 0x000fe2000788c0ff */
[----:B------:R-:W2:Y:S08]  /*f7320*/  LDL.LU.64 R30, [R1+0x2ba8] ;  /* 0x002ba800011e7983 */ /* 0x000eb00000300a00 */
[----:B------:R-:W-:-:S02]  /*f7330*/  @P0 LOP3.LUT R6, R6, 0x8000, RZ, 0xfc, !PT ;  /* 0x0000800006060812 */ /* 0x000fc400078efcff */
[----:B------:R-:W-:Y:S02]  /*f7340*/  LOP3.LUT P0, RZ, R49, 0x200, RZ, 0xc0, !PT ;  /* 0x0000020031ff7812 */ /* 0x000fe4000780c0ff */
[----:B------:R-:W-:Y:S02]  /*f7350*/  PRMT R2, R39, 0x7772, RZ ;  /* 0x0000777227027816 */ /* 0x000fe400000000ff */
[----:B------:R-:W-:-:S03]  /*f7360*/  LOP3.LUT R6, R6, 0xfffeffff, RZ, 0xc0, !PT ;  /* 0xfffeffff06067812 */ /* 0x000fc600078ec0ff */
[----:B---3--:R0:W-:Y:S01]  /*f7370*/  @P4 STG.E.U8 desc[UR4][R32.64], R2 ;  /* 0x0000000220004986 */ /* 0x0081e2000c101104 */
[----:B------:R-:W-:-:S05]  /*f7380*/  LOP3.LUT P5, RZ, R49, 0x20, RZ, 0xc0, !PT ;  /* 0x0000002031ff7812 */ /* 0x000fca00078ac0ff */
[----:B------:R-:W-:Y:S02]  /*f7390*/  @P0 LOP3.LUT R6, R6, 0x10000, RZ, 0xfc, !PT ;  /* 0x0001000006060812 */ /* 0x000fe400078efcff */
[----:B------:R-:W-:Y:S02]  /*f73a0*/  LOP3.LUT P0, RZ, R49, 0x100, RZ, 0xc0, !PT ;  /* 0x0000010031ff7812 */ /* 0x000fe4000780c0ff */
[----:B0-----:R-:W-:Y:S02]  /*f73b0*/  PRMT R2, R39, 0x7773, RZ ;  /* 0x0000777327027816 */ /* 0x001fe400000000ff */
[----:B------:R-:W3:Y:S01]  /*f73c0*/  LDL.LU R39, [R1+0x518] ;  /* 0x0005180001277983 */ /* 0x000ee20000300800 */
[----:B------:R-:W-:-:S03]  /*f73d0*/  LOP3.LUT P6, RZ, R49, 0x40, RZ, 0xc0, !PT ;  /* 0x0000004031ff7812 */ /* 0x000fc600078cc0ff */
[----:B------:R-:W3:Y:S01]  /*f73e0*/  LDL.LU.64 R28, [R1+0x2ba0] ;  /* 0x002ba000011c7983 */ /* 0x000ee20000300a00 */
[----:B------:R-:W-:-:S03]  /*f73f0*/  LOP3.LUT R6, R6, 0xfffdffff, RZ, 0xc0, !PT ;  /* 0xfffdffff06067812 */ /* 0x000fc600078ec0ff */
[----:B----4-:R0:W-:Y:S01]  /*f7400*/  @P5 STG.E.U8 desc[UR4][R36.64], R2 ;  /* 0x0000000224005986 */ /* 0x0101e2000c101104 */
        /* <DEDUP_REMOVED lines=32> */
[----:B---3--:R-:W-:-:S11]  /*f7610*/  PRMT R2, R39, 0x7770, RZ ;  /* 0x0000777027027816 */ /* 0x008fd600000000ff */
        /* <DEDUP_REMOVED lines=25> */
[----:B------:R-:W4:Y:S04]  /*f77b0*/  LDL.LU.64 R38, [R1+0x2bd0] ;  /* 0x002bd00001267983 */ /* 0x000f280000300a00 */
[----:B------:R-:W3:Y:S04]  /*f77c0*/  LDL.LU R37, [R1+0x4f8] ;  /* 0x0004f80001257983 */ /* 0x000ee80000300800 */
[----:B------:R-:W4:Y:S04]  /*f77d0*/  LDL.LU.64 R42, [R1+0x2bc8] ;  /* 0x002bc800012a7983 */ /* 0x000f280000300a00 */
[----:B------:R-:W4:Y:S04]  /*f77e0*/  LDL.LU.64 R40, [R1+0x2bc0] ;  /* 0x002bc00001287983 */ /* 0x000f280000300a00 */
[----:B------:R-:W4:Y:S04]  /*f77f0*/  LDL.LU.64 R58, [R1+0x2c38] ;  /* 0x002c3800013a7983 */ /* 0x000f280000300a00 */
[----:B------:R-:W4:Y:S01]  /*f7800*/  LDL.LU R30, [R1+0x56c] ;  /* 0x00056c00011e7983 */ /* 0x000f220000300800 */
[----:B------:R-:W-:-:S02]  /*f7810*/  LOP3.LUT P3, RZ, R49, 0x400000, RZ, 0xc0, !PT ;  /* 0x0040000031ff7812 */ /* 0x000fc4000786c0ff */
[----:B------:R-:W-:Y:S02]  /*f7820*/  LOP3.LUT R6, R6, 0xfffffffb, RZ, 0xc0, !PT ;  /* 0xfffffffb06067812 */ /* 0x000fe400078ec0ff */
[C---:B------:R-:W-:Y:S02]  /*f7830*/  LOP3.LUT P4, RZ, R49.reuse, 0x800000, RZ, 0xc0, !PT ;  /* 0x0080000031ff7812 */ /* 0x040fe4000788c0ff */
[C---:B------:R-:W-:Y:S02]  /*f7840*/  LOP3.LUT P5, RZ, R49.reuse, 0x1000000, RZ, 0xc0, !PT ;  /* 0x0100000031ff7812 */ /* 0x040fe400078ac0ff */
[----:B------:R-:W-:Y:S02]  /*f7850*/  LOP3.LUT P6, RZ, R49, 0x2000000, RZ, 0xc0, !PT ;  /* 0x0200000031ff7812 */ /* 0x000fe400078cc0ff */
[----:B---3--:R-:W-:-:S05]  /*f7860*/  PRMT R2, R37, 0x7770, RZ ;  /* 0x0000777025027816 */ /* 0x008fca00000000ff */
[----:B--2---:R0:W-:Y:S04]  /*f7870*/  @P3 STG.E.U8 desc[UR4][R52.64], R2 ;  /* 0x0000000234003986 */ /* 0x0041e8000c101104 */
[----:B0-----:R-:W2:Y:S01]  /*f7880*/  LDL.LU.64 R52, [R1+0x2c30] ;  /* 0x002c300001347983 */ /* 0x001ea20000300a00 */
[----:B------:R-:W-:-:S03]  /*f7890*/  LOP3.LUT P0, RZ, R50, 0x4, RZ, 0xc0, !PT ;  /* 0x0000000432ff7812 */ /* 0x000fc6000780c0ff */
[----:B------:R-:W3:Y:S04]  /*f78a0*/  LDL.LU.64 R4, [R1+0x2c28] ;  /* 0x002c280001047983 */ /* 0x000ee80000300a00 */
[----:B------:R-:W3:Y:S04]  /*f78b0*/  LDL.LU.64 R22, [R1+0x2c20] ;  /* 0x002c200001167983 */ /* 0x000ee80000300a00 */
[----:B------:R-:W3:Y:S02]  /*f78c0*/  LDL.LU R31, [R1+0x55c] ;  /* 0x00055c00011f7983 */ /* 0x000ee40000300800 */
[----:B------:R-:W-:-:S02]  /*f78d0*/  @P0 LOP3.LUT R6, R6, 0x4, RZ, 0xfc, !PT ;  /* 0x0000000406060812 */ /* 0x000fc400078efcff */
[----:B------:R-:W-:Y:S01]  /*f78e0*/  LOP3.LUT P0, RZ, R50, 0x2, RZ, 0xc0, !PT ;  /* 0x0000000232ff7812 */ /* 0x000fe2000780c0ff */
[----:B------:R-:W3:Y:S01]  /*f78f0*/  LDL.LU.64 R26, [R1+0x2c18] ;  /* 0x002c1800011a7983 */ /* 0x000ee20000300a00 */
[----:B------:R-:W-:-:S03]  /*f7900*/  LOP3.LUT R6, R6, 0xfffffff7, RZ, 0xc0, !PT ;  /* 0xfffffff706067812 */ /* 0x000fc600078ec0ff */
[----:B------:R-:W3:Y:S01]  /*f7910*/  LDL.LU.64 R24, [R1+0x2c10] ;  /* 0x002c100001187983 */ /* 0x000ee20000300a00 */
[----:B------:R-:W-:-:S03]  /*f7920*/  PRMT R2, R37, 0x7771, RZ ;  /* 0x0000777125027816 */ /* 0x000fc600000000ff */
[----:B------:R-:W3:Y:S04]  /*f7930*/  LDL.LU.64 R28, [R1+0x2c08] ;  /* 0x002c0800011c7983 */ /* 0x000ee80000300a00 */
        /* <DEDUP_REMOVED lines=18> */
[----:B0-----:R-:W-:Y:S02]  /*f7a60*/  PRMT R2, R37, 0x7772, RZ ;  /* 0x0000777225027816 */ /* 0x001fe400000000ff */
[----:B------:R-:W-:-:S03]  /*f7a70*/  LOP3.LUT R6, R6, 0xfffffdff, RZ, 0xc0, !PT ;  /* 0xfffffdff06067812 */ /* 0x000fc600078ec0ff */
[----:B------:R0:W-:Y:S06]  /*f7a80*/  @P5 STG.E.U8 desc[UR4][R38.64], R2 ;  /* 0x0000000226005986 */ /* 0x0001ec000c101104 */
[----:B------:R-:W-:Y:S02]  /*f7a90*/  @P0 LOP3.LUT R6, R6, 0x200, RZ, 0xfc, !PT ;  /* 0x0000020006060812 */ /* 0x000fe400078efcff */
[----:B0-----:R-:W-:Y:S02]  /*f7aa0*/  PRMT R2, R37, 0x7773, RZ ;  /* 0x0000777325027816 */ /* 0x001fe400000000ff */
[----:B------:R-:W-:-:S03]  /*f7ab0*/  LOP3.LUT P0, RZ, R49, 0x4000000, RZ, 0xc0, !PT ;  /* 0x0400000031ff7812 */ /* 0x000fc6000780c0ff */
[----:B------:R0:W-:Y:S04]  /*f7ac0*/  @P6 STG.E.U8 desc[UR4][R42.64], R2 ;  /* 0x000000022a006986 */ /* 0x0001e8000c101104 */
[----:B0-----:R-:W4:Y:S01]  /*f7ad0*/  LDL.LU R42, [R1+0x54c] ;  /* 0x00054c00012a7983 */ /* 0x001f220000300800 */
[----:B------:R-:W-:-:S03]  /*f7ae0*/  PRMT R2, R30, 0x7770, RZ ;  /* 0x000077701e027816 */ /* 0x000fc600000000ff */
[----:B------:R-:W4:Y:S04]  /*f7af0*/  LDL.LU.64 R34, [R1+0x2c00] ;  /* 0x002c000001227983 */ /* 0x000f280000300a00 */
[----:B------:R-:W4:Y:S04]  /*f7b00*/  LDL.LU.64 R32, [R1+0x2bf8] ;  /* 0x002bf80001207983 */ /* 0x000f280000300a00 */
[----:B------:R0:W-:Y:S01]  /*f7b10*/  @P0 STG.E.U8 desc[UR4][R40.64], R2 ;  /* 0x0000000228000986 */ /* 0x0001e2000c101104 */
[----:B------:R-:W-:-:S03]  /*f7b20*/  LOP3.LUT P0, RZ, R6, 0x200, RZ, 0xc0, !PT ;  /* 0x0000020006ff7812 */ /* 0x000fc6000780c0ff */
[----:B------:R-:W4:Y:S04]  /*f7b30*/  LDL.LU.64 R38, [R1+0x2bf0] ;  /* 0x002bf00001267983 */ /* 0x000f280000300a00 */
[----:B------:R-:W4:Y:S01]  /*f7b40*/  LDL.LU.64 R36, [R1+0x2be8] ;  /* 0x002be80001247983 */ /* 0x000f220000300a00 */
[----:B0-----:R-:W-:-:S03]  /*f7b50*/  PRMT R2, R30, 0x7771, RZ ;  /* 0x000077711e027816 */ /* 0x001fc600000000ff */
[----:B------:R-:W4:Y:S04]  /*f7b60*/  LDL.LU R43, [R1+0x53c] ;  /* 0x00053c00012b7983 */ /* 0x000f280000300800 */
[----:B------:R0:W-:Y:S01]  /*f7b70*/  @P0 STG.E.U8 desc[UR4][R58.64], R2 ;  /* 0x000000023a000986 */ /* 0x0001e2000c101104 */
[----:B------:R-:W-:-:S03]  /*f7b80*/  LOP3.LUT P0, RZ, R6, 0x100, RZ, 0xc0, !PT ;  /* 0x0000010006ff7812 */ /* 0x000fc6000780c0ff */
[----:B------:R-:W4:Y:S04]  /*f7b90*/  LDL.LU.64 R40, [R1+0x2be0] ;  /* 0x002be00001287983 */ /* 0x000f280000300a00 */
[----:B0-----:R-:W4:Y:S01]  /*f7ba0*/  LDL.LU.64 R58, [R1+0x2bd8] ;  /* 0x002bd800013a7983 */ /* 0x001f220000300a00 */
[----:B------:R-:W-:-:S05]  /*f7bb0*/  PRMT R2, R30, 0x7772, RZ ;  /* 0x000077721e027816 */ /* 0x000fca00000000ff */
        /* <DEDUP_REMOVED lines=20> */
[C---:B------:R-:W-:Y:S02]  /*f7d00*/  LOP3.LUT P3, RZ, R50.reuse, 0x20, RZ, 0xc0, !PT ;  /* 0x0000002032ff7812 */ /* 0x040fe4000786c0ff */
[C---:B------:R-:W-:Y:S02]  /*f7d10*/  LOP3.LUT P4, RZ, R50.reuse, 0x40, RZ, 0xc0, !PT ;  /* 0x0000004032ff7812 */ /* 0x040fe4000788c0ff */
        /* <DEDUP_REMOVED lines=43> */
[----:B------:R-:W-:-:S03]  /*f7fd0*/  LOP3.LUT R7, R7, 0xbfffffff, RZ, 0xc0, !PT ;  /* 0xbfffffff07077812 */ /* 0x000fc600078ec0ff */
[----:B------:R-:W2:Y:S01]  /*f7fe0*/  LDL.LU R43, [R1+0x50c] ;  /* 0x00050c00012b7983 */ /* 0x000ea20000300800 */
[----:B------:R-:W-:-:S03]  /*f7ff0*/  @P0 LOP3.LUT R7, R7, 0x40000000, RZ, 0xfc, !PT ;  /* 0x4000000007070812 */ /* 0x000fc600078efcff */
[----:B------:R-:W2:Y:S01]  /*f8000*/  LDL.LU.64 R24, [R1+0x2c80] ;  /* 0x002c800001187983 */ /* 0x000ea20000300a00 */
[----:B------:R-:W-:Y:S02]  /*f8010*/  LOP3.LUT P0, RZ, R50, 0x10000, RZ, 0xc0, !PT ;  /* 0x0001000032ff7812 */ /* 0x000fe4000780c0ff */
[----:B------:R-:W-:Y:S01]  /*f8020*/  LOP3.LUT R7, R7, 0x7fffffff, RZ, 0xc0, !PT ;  /* 0x7fffffff07077812 */ /* 0x000fe200078ec0ff */
[----:B------:R-:W2:Y:S01]  /*f8030*/  LDL.LU.64 R30, [R1+0x2c78] ;  /* 0x002c7800011e7983 */ /* 0x000ea20000300a00 */
[----:B------:R-:W-:Y:S02]  /*f8040*/  LOP3.LUT R6, R6, 0xfffffffe, RZ, 0xc0, !PT ;  /* 0xfffffffe06067812 */ /* 0x000fe400078ec0ff */
[C---:B------:R-:W-:Y:S01]  /*f8050*/  LOP3.LUT P4, RZ, R50.reuse, 0x400, RZ, 0xc0, !PT ;  /* 0x0000040032ff7812 */ /* 0x040fe2000788c0ff */
[----:B------:R-:W2:Y:S01]  /*f8060*/  LDL.LU.64 R28, [R1+0x2c70] ;  /* 0x002c7000011c7983 */ /* 0x000ea20000300a00 */
[----:B------:R-:W-:Y:S02]  /*f8070*/  LOP3.LUT P5, RZ, R50, 0x800, RZ, 0xc0, !PT ;  /* 0x0000080032ff7812 */ /* 0x000fe400078ac0ff */
[----:B---3--:R-:W-:Y:S01]  /*f8080*/  PRMT R2, R42, 0x7770, RZ ;  /* 0x000077702a027816 */ /* 0x008fe200000000ff */
[----:B------:R-:W3:Y:S02]  /*f8090*/  LDL.LU.64 R34, [R1+0x2c68] ;  /* 0x002c680001227983 */ /* 0x000ee40000300a00 */
[----:B------:R-:W-:-:S02]  /*f80a0*/  @P0 LOP3.LUT R7, R7, 0x80000000, RZ, 0xfc, !PT ;  /* 0x8000000007070812 */ /* 0x000fc400078efcff */
[C---:B------:R-:W-:Y:S02]  /*f80b0*/  LOP3.LUT P0, RZ, R50.reuse, 0x8000, RZ, 0xc0, !PT ;  /* 0x0000800032ff7812 */ /* 0x040fe4000780c0ff */
[----:B------:R-:W-:-:S11]  /*f80c0*/  LOP3.LUT P6, RZ, R50, 0x1000, RZ, 0xc0, !PT ;  /* 0x0000100032ff7812 */ /* 0x000fd600078cc0ff */
[----:B------:R-:W-:Y:S02]  /*f80d0*/  @P0 LOP3.LUT R6, R6, 0x1, RZ, 0xfc, !PT ;  /* 0x0000000106060812 */ /* 0x000fe400078efcff */
[----:B------:R-:W-:Y:S01]  /*f80e0*/  LOP3.LUT P0, RZ, R50, 0x4000, RZ, 0xc0, !PT ;  /* 0x0000400032ff7812 */ /* 0x000fe2000780c0ff */
[----:B------:R0:W-:Y:S01]  /*f80f0*/  @P4 STG.E.U8 desc[UR4][R32.64], R2 ;  /* 0x0000000220004986 */ /* 0x0001e2000c101104 */
[----:B------:R-:W-:Y:S02]  /*f8100*/  LOP3.LUT R6, R6, 0xfffffffd, RZ, 0xc0, !PT ;  /* 0xfffffffd06067812 */ /* 0x000fe400078ec0ff */
[----:B0-----:R-:W-:Y:S01]  /*f8110*/  PRMT R2, R42, 0x7771, RZ ;  /* 0x000077712a027816 */ /* 0x001fe200000000ff */
[----:B------:R-:W3:Y:S08]  /*f8120*/  LDL.LU.64 R32, [R1+0x2c60] ;  /* 0x002c600001207983 */ /* 0x000ef00000300a00 */
[----:B------:R-:W-:-:S02]  /*f8130*/  @P0 LOP3.LUT R6, R6, 0x2, RZ, 0xfc, !PT ;  /* 0x0000000206060812 */ /* 0x000fc400078efcff */
[----:B------:R-:W-:Y:S01]  /*f8140*/  LOP3.LUT P0, RZ, R50, 0x2000, RZ, 0xc0, !PT ;  /* 0x0000200032ff7812 */ /* 0x000fe2000780c0ff */
[----:B----4-:R0:W-:Y:S02]  /*f8150*/  @P5 STG.E.U8 desc[UR4][R38.64], R2 ;  /* 0x0000000226005986 */ /* 0x0101e4000c101104 */
[C---:B0-----:R-:W-:Y:S02]  /*f8160*/  PRMT R2, R42.reuse, 0x7772, RZ ;  /* 0x000077722a027816 */ /* 0x041fe400000000ff */
[----:B------:R-:W4:Y:S04]  /*f8170*/  LDL.LU.64 R38, [R1+0x2c58] ;  /* 0x002c580001267983 */ /* 0x000f280000300a00 */
[----:B------:R0:W-:Y:S02]  /*f8180*/  @P6 STG.E.U8 desc[UR4][R36.64], R2 ;  /* 0x0000000224006986 */ /* 0x0001e4000c101104 */
[----:B0-----:R-:W-:-:S02]  /*f8190*/  PRMT R2, R42, 0x7773, RZ ;  /* 0x000077732a027816 */ /* 0x001fc400000000ff */
        /* <DEDUP_REMOVED lines=40> */
[----:B------:R0:W-:Y:S02]  /*f8420*/  @P3 STG.E.U8 desc[UR4][R36.64], R2 ;  /* 0x0000000224003986 */ /* 0x0001e4000c101104 */
[----:B0-----:R-:W-:Y:S02]  /*f8430*/  PRMT R2, R51, 0x7773, RZ ;  /* 0x0000777333027816 */ /* 0x001fe400000000ff */
[----:B------:R-:W3:Y:S04]  /*f8440*/  LDL.LU R51, [R1+0x56d8] ;  /* 0x0056d80001337983 */ /* 0x000ee80000300800 */
[----:B------:R0:W-:Y:S01]  /*f8450*/  @P4 STG.E.U8 desc[UR4][R40.64], R2 ;  /* 0x0000000228004986 */ /* 0x0001e2000c101104 */
[----:B------:R-:W-:Y:S02]  /*f8460*/  LOP3.LUT P6, RZ, R50, 0x8000000, RZ, 0xc0, !PT ;  /* 0x0800000032ff7812 */ /* 0x000fe400078cc0ff */
[----:B0-----:R-:W-:-:S05]  /*f8470*/  PRMT R2, R42, 0x7770, RZ ;  /* 0x000077702a027816 */ /* 0x001fca00000000ff */
[----:B------:R0:W-:Y:S04]  /*f8480*/  @P5 STG.E.U8 desc[UR4][R58.64], R2 ;  /* 0x000000023a005986 */ /* 0x0001e8000c101104 */
[----:B0-----:R-:W4:Y:S01]  /*f8490*/  LDL.LU.64 R58, [R1+0x2d30] ;  /* 0x002d3000013a7983 */ /* 0x001f220000300a00 */
[----:B------:R-:W-:-:S05]  /*f84a0*/  PRMT R2, R42, 0x7771, RZ ;  /* 0x000077712a027816 */ /* 0x000fca00000000ff */
[----:B--2---:R0:W-:Y:S04]  /*f84b0*/  @P6 STG.E.U8 desc[UR4][R52.64], R2 ;  /* 0x0000000234006986 */ /* 0x0041e8000c101104 */
[----:B0-----:R-:W2:Y:S04]  /*f84c0*/  LDL.LU.64 R52, [R1+0x2d28] ;  /* 0x002d280001347983 */ /* 0x001ea80000300a00 */
[----:B------:R-:W3:Y:S04]  /*f84d0*/  LDL.LU.64 R34, [R1+0x2d20] ;  /* 0x002d200001227983 */ /* 0x000ee80000300a00 */
[----:B------:R-:W3:Y:S04]  /*f84e0*/  LDL.LU.64 R38, [R1+0x2d18] ;  /* 0x002d180001267983 */ /* 0x000ee80000300a00 */
[----:B------:R-:W3:Y:S04]  /*f84f0*/  LDL.LU.64 R36, [R1+0x2d10] ;  /* 0x002d100001247983 */ /* 0x000ee80000300a00 */
[----:B------:R-:W3:Y:S01]  /*f8500*/  LDL.LU R43, [R1+0x4d0] ;  /* 0x0004d000012b7983 */ /* 0x000ee20000300800 */
[----:B------:R-:W-:-:S03]  /*f8510*/  LOP3.LUT P3, RZ, R50, 0x10000000, RZ, 0xc0, !PT ;  /* 0x1000000032ff7812 */ /* 0x000fc6000786c0ff */
[----:B------:R-:W3:Y:S01]  /*f8520*/  LDL.LU.64 R40, [R1+0x2d08] ;  /* 0x002d080001287983 */ /* 0x000ee20000300a00 */
[----:B------:R-:W-:-:S03]  /*f8530*/  PRMT R2, R42, 0x7772, RZ ;  /* 0x000077722a027816 */ /* 0x000fc600000000ff */
[----:B------:R-:W3:Y:S01]  /*f8540*/  LDL.LU R23, [R1+0x4c0] ;  /* 0x0004c00001177983 */ /* 0x000ee20000300800 */
[----:B------:R-:W-:Y:S02]  /*f8550*/  LOP3.LUT P4, RZ, R50, 0x20000000, RZ, 0xc0, !PT ;  /* 0x2000000032ff7812 */ /* 0x000fe4000788c0ff */
[----:B------:R-:W-:-:S03]  /*f8560*/  LOP3.LUT R7, R7, 0xfffbffff, RZ, 0xc0, !PT ;  /* 0xfffbffff07077812 */ /* 0x000fc600078ec0ff */
[----:B----4-:R0:W-:Y:S04]  /*f8570*/  @P3 STG.E.U8 desc[UR4][R58.64], R2 ;  /* 0x000000023a003986 */ /* 0x0101e8000c101104 */
[----:B0-----:R-:W4:Y:S01]  /*f8580*/  LDL.LU.64 R58, [R1+0x2d00] ;  /* 0x002d0000013a7983 */ /* 0x001f220000300a00 */
[----:B------:R-:W-:-:S05]  /*f8590*/  PRMT R2, R42, 0x7773, RZ ;  /* 0x000077732a027816 */ /* 0x000fca00000000ff */
[----:B--2---:R0:W-:Y:S04]  /*f85a0*/  @P4 STG.E.U8 desc[UR4][R52.64], R2 ;  /* 0x0000000234004986 */ /* 0x0041e8000c101104 */
[----:B0-----:R-:W2:Y:S01]  /*f85b0*/  LDL.LU.64 R52, [R1+0x2cf8] ;  /* 0x002cf80001347983 */ /* 0x001ea20000300a00 */
[----:B---3--:R-:W-:Y:S02]  /*f85c0*/  LOP3.LUT P0, RZ, R51, 0x100, RZ, 0xc0, !PT ;  /* 0x0000010033ff7812 */ /* 0x008fe4000780c0ff */
[C---:B------:R-:W-:Y:S01]  /*f85d0*/  LOP3.LUT P5, RZ, R50.reuse, 0x40000000, RZ, 0xc0, !PT ;  /* 0x4000000032ff7812 */ /* 0x040fe200078ac0ff */
[----:B------:R-:W3:Y:S01]  /*f85e0*/  LDL.LU.64 R4, [R1+0x2cf0] ;  /* 0x002cf00001047983 */ /* 0x000ee20000300a00 */
[----:B------:R-:W-:Y:S02]  /*f85f0*/  LOP3.LUT P6, RZ, R50, 0x80000000, RZ, 0xc0, !PT ;  /* 0x8000000032ff7812 */ /* 0x000fe400078cc0ff */
[----:B------:R-:W-:Y:S01]  /*f8600*/  PRMT R2, R43, 0x7770, RZ ;  /* 0x000077702b027816 */ /* 0x000fe200000000ff */
[----:B------:R-:W3:Y:S04]  /*f8610*/  LDL.LU R32, [R1+0x4b0] ;  /* 0x0004b00001207983 */ /* 0x000ee80000300800 */
[----:B------:R-:W3:Y:S02]  /*f8620*/  LDL.LU.64 R26, [R1+0x2ce8] ;  /* 0x002ce800011a7983 */ /* 0x000ee40000300a00 */
[----:B------:R-:W-:-:S02]  /*f8630*/  @P0 LOP3.LUT R7, R7, 0x40000, RZ, 0xfc, !PT ;  /* 0x0004000007070812 */ /* 0x000fc400078efcff */
[----:B------:R-:W-:Y:S01]  /*f8640*/  LOP3.LUT P0, RZ, R51, 0x80, RZ, 0xc0, !PT ;  /* 0x0000008033ff7812 */ /* 0x000fe2000780c0ff */
[----:B------:R0:W-:Y:S01]  /*f8650*/  @P5 STG.E.U8 desc[UR4][R34.64], R2 ;  /* 0x0000000222005986 */ /* 0x0001e2000c101104 */
[----:B------:R-:W-:-:S03]  /*f8660*/  LOP3.LUT R7, R7, 0xfff7ffff, RZ, 0xc0, !PT ;  /* 0xfff7ffff07077812 */ /* 0x000fc600078ec0ff */
[----:B------:R-:W3:Y:S04]  /*f8670*/  LDL.LU.64 R24, [R1+0x2ce0] ;  /* 0x002ce00001187983 */ /* 0x000ee80000300a00 */
[----:B------:R-:W3:Y:S04]  /*f8680*/  LDL.LU.64 R30, [R1+0x2cd8] ;  /* 0x002cd800011e7983 */ /* 0x000ee80000300a00 */
[----:B------:R-:W-:Y:S01]  /*f8690*/  @P0 LOP3.LUT R7, R7, 0x80000, RZ, 0xfc, !PT ;  /* 0x0008000007070812 */ /* 0x000fe200078efcff */
[----:B------:R-:W3:Y:S01]  /*f86a0*/  LDL.LU.64 R28, [R1+0x2d50] ;  /* 0x002d5000011c7983 */ /* 0x000ee20000300a00 */
[----:B------:R-:W-:-:S02]  /*f86b0*/  LOP3.LUT P0, RZ, R51, 0x40, RZ, 0xc0, !PT ;  /* 0x0000004033ff7812 */ /* 0x000fc4000780c0ff */
[----:B------:R-:W-:Y:S01]  /*f86c0*/  LOP3.LUT R7, R7, 0xffefffff, RZ, 0xc0, !PT ;  /* 0xffefffff07077812 */ /* 0x000fe200078ec0ff */
[----:B0-----:R-:W3:Y:S10]  /*f86d0*/  LDL.LU.64 R34, [R1+0x2d48] ;  /* 0x002d480001227983 */ /* 0x001ef40000300a00 */
        /* <DEDUP_REMOVED lines=20> */
[----:B------:R-:W3:Y:S08]  /*f8820*/  LDL.LU.64 R38, [R1+0x2d40] ;  /* 0x002d400001267983 */ /* 0x000ef00000300a00 */
[----:B------:R0:W-:Y:S01]  /*f8830*/  @P0 STG.E.U8 desc[UR4][R36.64], R2 ;  /* 0x0000000224000986 */ /* 0x0001e2000c101104 */
[----:B------:R-:W-:-:S02]  /*f8840*/  LOP3.LUT P0, RZ, R7, 0x2000000, RZ, 0xc0, !PT ;  /* 0x0200000007ff7812 */ /* 0x000fc4000780c0ff */
[----:B0-----:R-:W-:Y:S01]  /*f8850*/  PRMT R2, R43, 0x7773, RZ ;  /* 0x000077732b027816 */ /* 0x001fe200000000ff */
[----:B------:R-:W3:Y:S10]  /*f8860*/  LDL.LU.64 R36, [R1+0x2db8] ;  /* 0x002db80001247983 */ /* 0x000ef40000300a00 */
[----:B------:R0:W-:Y:S01]  /*f8870*/  @P0 STG.E.U8 desc[UR4][R40.64], R2 ;  /* 0x0000000228000986 */ /* 0x0001e2000c101104 */
[----:B------:R-:W-:-:S03]  /*f8880*/  LOP3.LUT P0, RZ, R7, 0x1000000, RZ, 0xc0, !PT ;  /* 0x0100000007ff7812 */ /* 0x000fc6000780c0ff */
[----:B------:R-:W3:Y:S01]  /*f8890*/  LDL.LU.64 R42, [R1+0x2db0] ;  /* 0x002db000012a7983 */ /* 0x000ee20000300a00 */
[----:B0-----:R-:W-:-:S03]  /*f88a0*/  PRMT R2, R23, 0x7770, RZ ;  /* 0x0000777017027816 */ /* 0x001fc600000000ff */
[----:B------:R-:W3:Y:S04]  /*f88b0*/  LDL.LU.64 R40, [R1+0x2da8] ;  /* 0x002da80001287983 */ /* 0x000ee80000300a00 */
[----:B------:R-:W3:Y:S04]  /*f88c0*/  LDL.LU R33, [R1+0x490] ;  /* 0x0004900001217983 */ /* 0x000ee80000300800 */
[----:B----4-:R0:W-:Y:S01]  /*f88d0*/  @P0 STG.E.U8 desc[UR4][R58.64], R2 ;  /* 0x000000023a000986 */ /* 0x0101e2000c101104 */
[----:B------:R-:W-:Y:S02]  /*f88e0*/  LOP3.LUT P0, RZ, R7, 0x800000, RZ, 0xc0, !PT ;  /* 0x0080000007ff7812 */ /* 0x000fe4000780c0ff */
[----:B0-----:R-:W-:Y:S01]  /*f88f0*/  PRMT R2, R23, 0x7771, RZ ;  /* 0x0000777117027816 */ /* 0x001fe200000000ff */
[----:B------:R-:W4:Y:S10]  /*f8900*/  LDL.LU.64 R58, [R1+0x2da0] ;  /* 0x002da000013a7983 */ /* 0x000f340000300a00 */
        /* <DEDUP_REMOVED lines=22> */
[C---:B------:R-:W-:Y:S02]  /*f8a70*/  LOP3.LUT P4, RZ, R51.reuse, 0x1000, RZ, 0xc0, !PT ;  /* 0x0000100033ff7812 */ /* 0x040fe4000788c0ff */
[C---:B------:R-:W-:Y:S02]  /*f8a80*/  LOP3.LUT P5, RZ, R51.reuse, 0x2000, RZ, 0xc0, !PT ;  /* 0x0000200033ff7812 */ /* 0x040fe400078ac0ff */
[----:B------:R-:W-:Y:S02]  /*f8a90*/  LOP3.LUT P6, RZ, R51, 0x4000, RZ, 0xc0, !PT ;  /* 0x0000400033ff7812 */ /* 0x000fe400078cc0ff */
        /* <DEDUP_REMOVED lines=8> */
[----:B------:R0:W-:Y:S02]  /*f8b20*/  @P5 STG.E.U8 desc[UR4][R40.64], R2 ;  /* 0x0000000228005986 */ /* 0x0001e4000c101104 */
[----:B0-----:R-:W-:-:S05]  /*f8b30*/  PRMT R2, R33, 0x7770, RZ ;  /* 0x0000777021027816 */ /* 0x001fca00000000ff */
[----:B----4-:R0:W-:Y:S04]  /*f8b40*/  @P6 STG.E.U8 desc[UR4][R58.64], R2 ;  /* 0x000000023a006986 */ /* 0x0101e8000c101104 */
[----:B0-----:R-:W3:Y:S04]  /*f8b50*/  LDL.LU.64 R58, [R1+0x2d98] ;  /* 0x002d9800013a7983 */ /* 0x001ee80000300a00 */
[----:B------:R-:W4:Y:S04]  /*f8b60*/  LDL.LU.64 R34, [R1+0x2d90] ;  /* 0x002d900001227983 */ /* 0x000f280000300a00 */
[----:B------:R-:W2:Y:S04]  /*f8b70*/  LDL.LU.64 R40, [R1+0x2d88] ;  /* 0x002d880001287983 */ /* 0x000ea80000300a00 */
[----:B------:R-:W2:Y:S04]  /*f8b80*/  LDL.LU.64 R38, [R1+0x2d80] ;  /* 0x002d800001267983 */ /* 0x000ea80000300a00 */
[----:B------:R-:W2:Y:S04]  /*f8b90*/  LDL.LU.64 R36, [R1+0x2d78] ;  /* 0x002d780001247983 */ /* 0x000ea80000300a00 */
[----:B------:R-:W2:Y:S04]  /*f8ba0*/  LDL.LU.64 R42, [R1+0x2d70] ;  /* 0x002d7000012a7983 */ /* 0x000ea80000300a00 */
[----:B------:R-:W2:Y:S01]  /*f8bb0*/  LDL.LU R60, [R1+0x480] ;  /* 0x00048000013c7983 */ /* 0x000ea20000300800 */
        /* <DEDUP_REMOVED lines=15> */
[----:B---3--:R0:W-:Y:S04]  /*f8cb0*/  @P3 STG.E.U8 desc[UR4][R58.64], R2 ;  /* 0x000000023a003986 */ /* 0x0081e8000c101104 */
[----:B0-----:R-:W3:Y:S04]  /*f8cc0*/  LDL.LU.64 R58, [R1+0x2d68] ;  /* 0x002d6800013a7983 */ /* 0x001ee80000300a00 */
[----:B------:R-:W3:Y:S01]  /*f8cd0*/  LDL.LU.64 R4, [R1+0x2d60] ;  /* 0x002d600001047983 */ /* 0x000ee20000300a00 */
[----:B------:R-:W-:-:S03]  /*f8ce0*/  LOP3.LUT R7, R7, 0xffffbfff, RZ, 0xc0, !PT ;  /* 0xffffbfff07077812 */ /* 0x000fc600078ec0ff */
[----:B------:R-:W3:Y:S01]  /*f8cf0*/  LDL.LU.64 R22, [R1+0x2d58] ;  /* 0x002d580001167983 */ /* 0x000ee20000300a00 */
[----:B------:R-:W-:Y:S02]  /*f8d00*/  @P0 LOP3.LUT R7, R7, 0x4000, RZ, 0xfc, !PT ;  /* 0x0000400007070812 */ /* 0x000fe400078efcff */
[C---:B------:R-:W-:Y:S01]  /*f8d10*/  LOP3.LUT P0, RZ, R51.reuse, 0x400000, RZ, 0xc0, !PT ;  /* 0x0040000033ff7812 */ /* 0x040fe2000780c0ff */
[----:B------:R-:W3:Y:S01]  /*f8d20*/  LDL.LU.64 R26, [R1+0x2dd0] ;  /* 0x002dd000011a7983 */ /* 0x000ee20000300a00 */
[----:B------:R-:W-:Y:S02]  /*f8d30*/  LOP3.LUT P4, RZ, R51, 0x10000, RZ, 0xc0, !PT ;  /* 0x0001000033ff7812 */ /* 0x000fe4000788c0ff */
[----:B------:R-:W-:Y:S01]  /*f8d40*/  LOP3.LUT R7, R7, 0xffff7fff, RZ, 0xc0, !PT ;  /* 0xffff7fff07077812 */ /* 0x000fe200078ec0ff */
[----:B------:R-:W3:Y:S01]  /*f8d50*/  LDL.LU.64 R24, [R1+0x2dc8] ;  /* 0x002dc80001187983 */ /* 0x000ee20000300a00 */
[----:B------:R-:W-:Y:S02]  /*f8d60*/  LOP3.LUT P5, RZ, R51, 0x20000, RZ, 0xc0, !PT ;  /* 0x0002000033ff7812 */ /* 0x000fe400078ac0ff */
[----:B------:R-:W-:-:S05]  /*f8d70*/  PRMT R2, R33, 0x7772, RZ ;  /* 0x0000777221027816 */ /* 0x000fca00000000ff */
[----:B------:R-:W-:Y:S02]  /*f8d80*/  @P0 LOP3.LUT R7, R7, 0x8000, RZ, 0xfc, !PT ;  /* 0x0000800007070812 */ /* 0x000fe400078efcff */
[----:B------:R-:W-:Y:S01]  /*f8d90*/  LOP3.LUT P0, RZ, R51, 0x200000, RZ, 0xc0, !PT ;  /* 0x0020000033ff7812 */ /* 0x000fe2000780c0ff */
[----:B----4-:R0:W-:Y:S01]  /*f8da0*/  @P4 STG.E.U8 desc[UR4][R34.64], R2 ;  /* 0x0000000222004986 */ /* 0x0101e2000c101104 */
[----:B------:R-:W-:Y:S02]  /*f8db0*/  LOP3.LUT R7, R7, 0xfffeffff, RZ, 0xc0, !PT ;  /* 0xfffeffff07077812 */ /* 0x000fe400078ec0ff */
[----:B0-----:R-:W-:-:S09]  /*f8dc0*/  PRMT R2, R33, 0x7773, RZ ;  /* 0x0000777321027816 */ /* 0x001fd200000000ff */
[----:B------:R-:W-:Y:S02]  /*f8dd0*/  @P0 LOP3.LUT R7, R7, 0x10000, RZ, 0xfc, !PT ;  /* 0x0001000007070812 */ /* 0x000fe400078efcff */
[C---:B------:R-:W-:Y:S01]  /*f8de0*/  LOP3.LUT P0, RZ, R51.reuse, 0x100000, RZ, 0xc0, !PT ;  /* 0x0010000033ff7812 */ /* 0x040fe2000780c0ff */
[----:B--2---:R0:W-:Y:S01]  /*f8df0*/  @P5 STG.E.U8 desc[UR4][R40.64], R2 ;  /* 0x0000000228005986 */ /* 0x0041e2000c101104 */
[----:B------:R-:W-:Y:S02]  /*f8e00*/  LOP3.LUT P6, RZ, R51, 0x40000, RZ, 0xc0, !PT ;  /* 0x0004000033ff7812 */ /* 0x000fe400078cc0ff */
[----:B------:R-:W-:Y:S01]  /*f8e10*/  LOP3.LUT R7, R7, 0xfffdffff, RZ, 0xc0, !PT ;  /* 0xfffdffff07077812 */ /* 0x000fe200078ec0ff */
[----:B0-----:R-:W2:Y:S04]  /*f8e20*/  LDL.LU R40, [R1+0x4e4] ;  /* 0x0004e40001287983 */ /* 0x001ea80000300800 */
[----:B------:R-:W4:Y:S04]  /*f8e30*/  LDL.LU.64 R30, [R1+0x2dc0] ;  /* 0x002dc000011e7983 */ /* 0x000f280000300a00 */
[----:B------:R-:W-:-:S02]  /*f8e40*/  @P0 LOP3.LUT R7, R7, 0x20000, RZ, 0xfc, !PT ;  /* 0x0002000007070812 */ /* 0x000fc400078efcff */
[----:B------:R-:W-:Y:S01]  /*f8e50*/  LOP3.LUT P0, RZ, R51, 0x80000, RZ, 0xc0, !PT ;  /* 0x0008000033ff7812 */ /* 0x000fe2000780c0ff */
[----:B------:R-:W4:Y:S01]  /*f8e60*/  LDL.LU.64 R28, [R1+0x2e38] ;  /* 0x002e3800011c7983 */ /* 0x000f220000300a00 */
[----:B------:R-:W-:-:S03]  /*f8e70*/  PRMT R2, R60, 0x7770, RZ ;  /* 0x000077703c027816 */ /* 0x000fc600000000ff */
[----:B------:R-:W4:Y:S04]  /*f8e80*/  LDL.LU R41, [R1+0x4d4] ;  /* 0x0004d40001297983 */ /* 0x000f280000300800 */
[----:B------:R0:W-:Y:S04]  /*f8e90*/  @P6 STG.E.U8 desc[UR4][R38.64], R2 ;  /* 0x0000000226006986 */ /* 0x0001e8000c101104 */
[----:B------:R-:W4:Y:S04]  /*f8ea0*/  LDL.LU.64 R34, [R1+0x2e30] ;  /* 0x002e300001227983 */ /* 0x000f280000300a00 */
[----:B------:R-:W4:Y:S01]  /*f8eb0*/  LDL.LU.64 R32, [R1+0x2e28] ;  /* 0x002e280001207983 */ /* 0x000f220000300a00 */
[----:B0-----:R-:W-:-:S03]  /*f8ec0*/  PRMT R2, R60, 0x7771, RZ ;  /* 0x000077713c027816 */ /* 0x001fc600000000ff */
[----:B------:R-:W4:Y:S04]  /*f8ed0*/  LDL.LU.64 R38, [R1+0x2e20] ;  /* 0x002e200001267983 */ /* 0x000f280000300a00 */
[----:B------:R0:W-:Y:S01]  /*f8ee0*/  @P0 STG.E.U8 desc[UR4][R36.64], R2 ;  /* 0x0000000224000986 */ /* 0x0001e2000c101104 */
[C---:B------:R-:W-:Y:S02]  /*f8ef0*/  LOP3.LUT P0, RZ, R7.reuse, 0x20000, RZ, 0xc0, !PT ;  /* 0x0002000007ff7812 */ /* 0x040fe4000780c0ff */
[----:B0-----:R-:W-:Y:S01]  /*f8f00*/  PRMT R2, R60, 0x7772, RZ ;  /* 0x000077723c027816 */ /* 0x001fe200000000ff */
[----:B------:R-:W4:Y:S10]  /*f8f10*/  LDL.LU.64 R36, [R1+0x2e18] ;  /* 0x002e180001247983 */ /* 0x000f340000300a00 */
        /* <DEDUP_REMOVED lines=21> */
[----:B--2---:R-:W-:-:S11]  /*f9070*/  PRMT R2, R40, 0x7770, RZ ;  /* 0x0000777028027816 */ /* 0x004fd600000000ff */
[----:B----4-:R0:W-:Y:S01]  /*f9080*/  @P0 STG.E.U8 desc[UR4][R30.64], R2 ;  /* 0x000000021e000986 */ /* 0x0101e2000c101104 */
        /* <DEDUP_REMOVED lines=19> */
[----:B---3--:R0:W-:Y:S04]  /*f91c0*/  @P6 STG.E.U8 desc[UR4][R58.64], R2 ;  /* 0x000000023a006986 */ /* 0x0081e8000c101104 */
[----:B0-----:R-:W2:Y:S04]  /*f91d0*/  LDL.LU.64 R58, [R1+0x2e00] ;  /* 0x002e0000013a7983 */ /* 0x001ea80000300a00 */
[----:B------:R-:W3:Y:S04]  /*f91e0*/  LDL.LU.64 R28, [R1+0x2df8] ;  /* 0x002df800011c7983 */ /* 0x000ee80000300a00 */
[----:B------:R-:W4:Y:S04]  /*f91f0*/  LDL.LU.64 R32, [R1+0x2df0] ;  /* 0x002df00001207983 */ /* 0x000f280000300a00 */
[----:B------:R-:W2:Y:S04]  /*f9200*/  LDL.LU R39, [R1+0x4c4] ;  /* 0x0004c40001277983 */ /* 0x000ea80000300800 */
        /* <DEDUP_REMOVED lines=31> */
[C---:B------:R-:W-:Y:S01]  /*f9400*/  LOP3.LUT P5, RZ, R52.reuse, 0x10, RZ, 0xc0, !PT ;  /* 0x0000001034ff7812 */ /* 0x040fe200078ac0ff */
[----:B------:R-:W2:Y:S04]  /*f9410*/  LDL.LU.64 R30, [R1+0x2e90] ;  /* 0x002e9000011e7983 */ /* 0x000ea80000300a00 */
[----:B------:R-:W-:Y:S02]  /*f9420*/  @P0 LOP3.LUT R7, R7, 0x80, RZ, 0xfc, !PT ;  /* 0x0000008007070812 */ /* 0x000fe400078efcff */
[----:B------:R-:W-:-:S02]  /*f9430*/  LOP3.LUT P0, RZ, R52, 0x100, RZ, 0xc0, !PT ;  /* 0x0000010034ff7812 */ /* 0x000fc4000780c0ff */
[----:B------:R-:W-:Y:S02]  /*f9440*/  LOP3.LUT R7, R7, 0xfffffeff, RZ, 0xc0, !PT ;  /* 0xfffffeff07077812 */ /* 0x000fe400078ec0ff */
[----:B------:R-:W-:-:S09]  /*f9450*/  PRMT R2, R39, 0x7771, RZ ;  /* 0x0000777127027816 */ /* 0x000fd200000000ff */
        /* <DEDUP_REMOVED lines=9> */
[----:B----4-:R0:W-:Y:S02]  /*f94f0*/  @P5 STG.E.U8 desc[UR4][R32.64], R2 ;  /* 0x0000000220005986 */ /* 0x0101e4000c101104 */
[----:B0-----:R-:W-:Y:S02]  /*f9500*/  PRMT R2, R39, 0x7773, RZ ;  /* 0x0000777327027816 */ /* 0x001fe400000000ff */
        /* <DEDUP_REMOVED lines=62> */
[----:B------:R-:W-:Y:S02]  /*f98f0*/  LOP3.LUT R44, R44, 0xfbffffff, RZ, 0xc0, !PT ;  /* 0xfbffffff2c2c7812 */ /* 0x000fe400078ec0ff */
[----:B------:R-:W-:Y:S02]  /*f9900*/  LOP3.LUT R7, R7, 0xfffffffe, RZ, 0xc0, !PT ;  /* 0xfffffffe07077812 */ /* 0x000fe400078ec0ff */
[C---:B------:R-:W-:Y:S02]  /*f9910*/  LOP3.LUT P4, RZ, R52.reuse, 0x400000, RZ, 0xc0, !PT ;  /* 0x0040000034ff7812 */ /* 0x040fe4000788c0ff */
[----:B------:R-:W-:Y:S02]  /*f9920*/  LOP3.LUT P5, RZ, R52, 0x800000, RZ, 0xc0, !PT ;  /* 0x0080000034ff7812 */ /* 0x000fe400078ac0ff */
[----:B---3--:R-:W-:-:S13]  /*f9930*/  LOP3.LUT P0, RZ, R53, 0x2, RZ, 0xc0, !PT ;  /* 0x0000000235ff7812 */ /* 0x008fda000780c0ff */
        /* <DEDUP_REMOVED lines=10> */
[----:B0-----:R-:W2:Y:S06]  /*f99e0*/  LDL.LU.64 R58, [R1+0x2f38] ;  /* 0x002f3800013a7983 */ /* 0x001eac0000300a00 */
[----:B------:R-:W-:-:S02]  /*f99f0*/  @P0 LOP3.LUT R44, R44, 0x20000000, RZ, 0xfc, !PT ;  /* 0x200000002c2c0812 */ /* 0x000fc400078efcff */
[----:B------:R-:W-:Y:S01]  /*f9a00*/  LOP3.LUT P0, RZ, R52, 0x20000000, RZ, 0xc0, !PT ;  /* 0x2000000034ff7812 */ /* 0x000fe2000780c0ff */
[----:B------:R-:W3:Y:S01]  /*f9a10*/  LDL.LU.64 R4, [R1+0x2f28] ;  /* 0x002f280001047983 */ /* 0x000ee20000300a00 */
[----:B------:R-:W-:Y:S02]  /*f9a20*/  LOP3.LUT R44, R44, 0xbfffffff, RZ, 0xc0, !PT ;  /* 0xbfffffff2c2c7812 */ /* 0x000fe400078ec0ff */
[----:B------:R-:W-:Y:S01]  /*f9a30*/  PRMT R2, R55, 0x7770, RZ ;  /* 0x0000777037027816 */ /* 0x000fe200000000ff */
[----:B------:R-:W3:Y:S08]  /*f9a40*/  LDL.LU R31, [R1+0x4d8] ;  /* 0x0004d800011f7983 */ /* 0x000ef00000300800 */
[----:B------:R-:W-:Y:S01]  /*f9a50*/  @P0 LOP3.LUT R44, R44, 0x40000000, RZ, 0xfc, !PT ;  /* 0x400000002c2c0812 */ /* 0x000fe200078efcff */
[----:B----4-:R0:W-:Y:S01]  /*f9a60*/  @P4 STG.E.U8 desc[UR4][R32.64], R2 ;  /* 0x0000000220004986 */ /* 0x0101e2000c101104 */
[----:B------:R-:W-:-:S02]  /*f9a70*/  LOP3.LUT P0, RZ, R52, 0x10000000, RZ, 0xc0, !PT ;  /* 0x1000000034ff7812 */ /* 0x000fc4000780c0ff */
[----:B------:R-:W-:Y:S01]  /*f9a80*/  LOP3.LUT R44, R44, 0x7fffffff, RZ, 0xc0, !PT ;  /* 0x7fffffff2c2c7812 */ /* 0x000fe200078ec0ff */
[----:B------:R-:W4:Y:S01]  /*f9a90*/  LDL.LU.64 R22, [R1+0x2f20] ;  /* 0x002f200001167983 */ /* 0x000f220000300a00 */
[----:B------:R-:W-:-:S03]  /*f9aa0*/  LOP3.LUT P6, RZ, R52, 0x1000000, RZ, 0xc0, !PT ;  /* 0x0100000034ff7812 */ /* 0x000fc600078cc0ff */
[----:B------:R-:W4:Y:S01]  /*f9ab0*/  LDL.LU.64 R26, [R1+0x2f18] ;  /* 0x002f1800011a7983 */ /* 0x000f220000300a00 */
[----:B0-----:R-:W-:-:S03]  /*f9ac0*/  PRMT R2, R55, 0x7771, RZ ;  /* 0x0000777137027816 */ /* 0x001fc600000000ff */
[----:B------:R-:W4:Y:S02]  /*f9ad0*/  LDL.LU.64 R24, [R1+0x2f10] ;  /* 0x002f100001187983 */ /* 0x000f240000300a00 */
[----:B------:R-:W-:Y:S02]  /*f9ae0*/  @P0 LOP3.LUT R44, R44, 0x80000000, RZ, 0xfc, !PT ;  /* 0x800000002c2c0812 */ /* 0x000fe400078efcff */
[----:B------:R-:W-:-:S13]  /*f9af0*/  LOP3.LUT P0, RZ, R52, 0x8000000, RZ, 0xc0, !PT ;  /* 0x0800000034ff7812 */ /* 0x000fda000780c0ff */
[----:B------:R-:W-:Y:S02]  /*f9b00*/  @P0 LOP3.LUT R7, R7, 0x1, RZ, 0xfc, !PT ;  /* 0x0000000107070812 */ /* 0x000fe400078efcff */
[----:B------:R-:W-:Y:S02]  /*f9b10*/  LOP3.LUT P0, RZ, R52, 0x4000000, RZ, 0xc0, !PT ;  /* 0x0400000034ff7812 */ /* 0x000fe4000780c0ff */
[----:B------:R-:W-:Y:S01]  /*f9b20*/  LOP3.LUT R7, R7, 0xfffffffd, RZ, 0xc0, !PT ;  /* 0xfffffffd07077812 */ /* 0x000fe200078ec0ff */
[----:B------:R0:W-:Y:S10]  /*f9b30*/  @P5 STG.E.U8 desc[UR4][R38.64], R2 ;  /* 0x0000000226005986 */ /* 0x0001f4000c101104 */
[----:B------:R-:W-:-:S02]  /*f9b40*/  @P0 LOP3.LUT R7, R7, 0x2, RZ, 0xfc, !PT ;  /* 0x0000000207070812 */ /* 0x000fc400078efcff */
[----:B------:R-:W-:Y:S02]  /*f9b50*/  LOP3.LUT P0, RZ, R52, 0x2000000, RZ, 0xc0, !PT ;  /* 0x0200000034ff7812 */ /* 0x000fe4000780c0ff */
[----:B0-----:R-:W-:-:S05]  /*f9b60*/  PRMT R2, R55, 0x7772, RZ ;  /* 0x0000777237027816 */ /* 0x001fca00000000ff */
[----:B------:R0:W-:Y:S02]  /*f9b70*/  @P6 STG.E.U8 desc[UR4][R42.64], R2 ;  /* 0x000000022a006986 */ /* 0x0001e4000c101104 */
[----:B0-----:R-:W-:Y:S02]  /*f9b80*/  PRMT R2, R55, 0x7773, RZ ;  /* 0x0000777337027816 */ /* 0x001fe400000000ff */
[----:B------:R-:W4:Y:S04]  /*f9b90*/  LDL.LU R43, [R1+0x4c8] ;  /* 0x0004c800012b7983 */ /* 0x000f280000300800 */
[----:B------:R0:W-:Y:S01]  /*f9ba0*/  @P0 STG.E.U8 desc[UR4][R36.64], R2 ;  /* 0x0000000224000986 */ /* 0x0001e2000c101104 */
[----:B------:R-:W-:-:S03]  /*f9bb0*/  LOP3.LUT P0, RZ, R7, 0x2, RZ, 0xc0, !PT ;  /* 0x0000000207ff7812 */ /* 0x000fc6000780c0ff */
[----:B------:R-:W4:Y:S04]  /*f9bc0*/  LDL.LU R55, [R1+0x56bc] ;  /* 0x0056bc0001377983 */ /* 0x000f280000300800 */
[----:B------:R-:W4:Y:S01]  /*f9bd0*/  LDL.LU.64 R28, [R1+0x2f08] ;  /* 0x002f0800011c7983 */ /* 0x000f220000300a00 */
[----:B0-----:R-:W-:-:S03]  /*f9be0*/  PRMT R2, R30, 0x7770, RZ ;  /* 0x000077701e027816 */ /* 0x001fc600000000ff */
[----:B------:R-:W4:Y:S04]  /*f9bf0*/  LDL.LU.64 R34, [R1+0x2f00] ;  /* 0x002f000001227983 */ /* 0x000f280000300a00 */
[----:B------:R-:W4:Y:S04]  /*f9c00*/  LDL.LU.64 R32, [R1+0x2ef8] ;  /* 0x002ef80001207983 */ /* 0x000f280000300a00 */
[----:B------:R-:W4:Y:S04]  /*f9c10*/  LDL.LU.64 R38, [R1+0x2ef0] ;  /* 0x002ef00001267983 */ /* 0x000f280000300a00 */
[----:B------:R-:W4:Y:S04]  /*f9c20*/  LDL.LU R42, [R1+0x4b8] ;  /* 0x0004b800012a7983 */ /* 0x000f280000300800 */
[----:B------:R0:W-:Y:S01]  /*f9c30*/  @P0 STG.E.U8 desc[UR4][R40.64], R2 ;  /* 0x0000000228000986 */ /* 0x0001e2000c101104 */
[----:B------:R-:W-:-:S03]  /*f9c40*/  LOP3.LUT P0, RZ, R7, 0x1, RZ, 0xc0, !PT ;  /* 0x0000000107ff7812 */ /* 0x000fc6000780c0ff */
[----:B------:R-:W4:Y:S04]  /*f9c50*/  LDL.LU.64 R36, [R1+0x2ee8] ;  /* 0x002ee80001247983 */ /* 0x000f280000300a00 */
[----:B0-----:R-:W4:Y:S04]  /*f9c60*/  LDL.LU.64 R40, [R1+0x2ee0] ;  /* 0x002ee00001287983 */ /* 0x001f280000300a00 */
[----:B------:R-:W3:Y:S01]  /*f9c70*/  LDL.LU.64 R6, [R1+0x2f30] ;  /* 0x002f300001067983 */ /* 0x000ee20000300a00 */
[----:B------:R-:W-:-:S05]  /*f9c80*/  PRMT R2, R30, 0x7771, RZ ;  /* 0x000077711e027816 */ /* 0x000fca00000000ff */
[----:B--2---:R0:W-:Y:S04]  /*f9c90*/  @P0 STG.E.U8 desc[UR4][R58.64], R2 ;  /* 0x000000023a000986 */ /* 0x0041e8000c101104 */
[----:B0-----:R-:W2:Y:S01]  /*f9ca0*/  LDL.LU.64 R58, [R1+0x2ed8] ;  /* 0x002ed800013a7983 */ /* 0x001ea20000300a00 */
[----:B------:R-:W-:Y:S02]  /*f9cb0*/  LOP3.LUT P0, RZ, R44, 0x80000000, RZ, 0xc0, !PT ;  /* 0x800000002cff7812 */ /* 0x000fe4000780c0ff */
[----:B------:R-:W-:Y:S02]  /*f9cc0*/  PRMT R2, R30, 0x7772, RZ ;  /* 0x000077721e027816 */ /* 0x000fe400000000ff */
[C---:B------:R-:W-:Y:S02]  /*f9cd0*/  LOP3.LUT P1, RZ, R53.reuse, 0x4, RZ, 0xc0, !PT ;  /* 0x0000000435ff7812 */ /* 0x040fe4000782c0ff */
[----:B------:R-:W-:-:S02]  /*f9ce0*/  LOP3.LUT P2, RZ, R53, 0x8, RZ, 0xc0, !PT ;  /* 0x0000000835ff7812 */ /* 0x000fc4000784c0ff */
[C---:B------:R-:W-:Y:S02]  /*f9cf0*/  LOP3.LUT P3, RZ, R53.reuse, 0x10, RZ, 0xc0, !PT ;  /* 0x0000001035ff7812 */ /* 0x040fe4000786c0ff */
[C---:B------:R-:W-:Y:S02]  /*f9d00*/  LOP3.LUT P4, RZ, R53.reuse, 0x20, RZ, 0xc0, !PT ;  /* 0x0000002035ff7812 */ /* 0x040fe4000788c0ff */
[C---:B------:R-:W-:Y:S02]  /*f9d10*/  LOP3.LUT P5, RZ, R53.reuse, 0x40, RZ, 0xc0, !PT ;  /* 0x0000004035ff7812 */ /* 0x040fe400078ac0ff */
[----:B------:R-:W-:Y:S01]  /*f9d20*/  LOP3.LUT P6, RZ, R53, 0x80, RZ, 0xc0, !PT ;  /* 0x0000008035ff7812 */ /* 0x000fe200078cc0ff */
[----:B---3--:R0:W-:Y:S01]  /*f9d30*/  @P0 STG.E.U8 desc[UR4][R6.64], R2 ;  /* 0x0000000206000986 */ /* 0x0081e2000c101104 */
[----:B------:R-:W-:Y:S02]  /*f9d40*/  LOP3.LUT P0, RZ, R44, 0x40000000, RZ, 0xc0, !PT ;  /* 0x400000002cff7812 */ /* 0x000fe4000780c0ff */
[----:B0-----:R-:W-:-:S11]  /*f9d50*/  PRMT R2, R30, 0x7773, RZ ;  /* 0x000077731e027816 */ /* 0x001fd600000000ff */
[----:B------:R0:W-:Y:S01]  /*f9d60*/  @P0 STG.E.U8 desc[UR4][R4.64], R2 ;  /* 0x0000000204000986 */ /* 0x0001e2000c101104 */
        /* <DEDUP_REMOVED lines=52> */
[----:B------:R-:W-:-:S03]  /*fa0b0*/  @P0 LOP3.LUT R44, R44, 0x400000, RZ, 0xfc, !PT ;  /* 0x004000002c2c0812 */ /* 0x000fc600078efcff */
[----:B------:R-:W2:Y:S01]  /*fa0c0*/  LDL.LU.64 R26, [R1+0x2f88] ;  /* 0x002f8800011a7983 */ /* 0x000ea20000300a00 */
[C---:B------:R-:W-:Y:S02]  /*fa0d0*/  LOP3.LUT P0, RZ, R53.reuse, 0x8000, RZ, 0xc0, !PT ;  /* 0x0000800035ff7812 */ /* 0x040fe4000780c0ff */
[----:B------:R-:W-:Y:S01]  /*fa0e0*/  LOP3.LUT R44, R44, 0xff7fffff, RZ, 0xc0, !PT ;  /* 0xff7fffff2c2c7812 */ /* 0x000fe200078ec0ff */
[----:B------:R-:W2:Y:S01]  /*fa0f0*/  LDL.LU.64 R24, [R1+0x2f80] ;  /* 0x002f800001187983 */ /* 0x000ea20000300a00 */
[----:B------:R-:W-:-:S03]  /*fa100*/  LOP3.LUT P4, RZ, R53, 0x200, RZ, 0xc0, !PT ;  /* 0x0000020035ff7812 */ /* 0x000fc6000788c0ff */
[----:B------:R-:W2:Y:S06]  /*fa110*/  LDL.LU.64 R30, [R1+0x2f78] ;  /* 0x002f7800011e7983 */ /* 0x000eac0000300a00 */
[----:B------:R-:W-:Y:S02]  /*fa120*/  @P0 LOP3.LUT R44, R44, 0x800000, RZ, 0xfc, !PT ;  /* 0x008000002c2c0812 */ /* 0x000fe400078efcff */
[----:B------:R-:W-:Y:S02]  /*fa130*/  LOP3.LUT P0, RZ, R53, 0x4000, RZ, 0xc0, !PT ;  /* 0x0000400035ff7812 */ /* 0x000fe4000780c0ff */
[----:B------:R-:W-:-:S02]  /*fa140*/  LOP3.LUT R44, R44, 0xfeffffff, RZ, 0xc0, !PT ;  /* 0xfeffffff2c2c7812 */ /* 0x000fc400078ec0ff */
[----:B------:R-:W-:Y:S02]  /*fa150*/  LOP3.LUT P5, RZ, R53, 0x400, RZ, 0xc0, !PT ;  /* 0x0000040035ff7812 */ /* 0x000fe400078ac0ff */
[----:B------:R-:W-:-:S07]  /*fa160*/  PRMT R2, R42, 0x7773, RZ ;  /* 0x000077732a027816 */ /* 0x000fce00000000ff */
[----:B------:R-:W-:Y:S02]  /*fa170*/  @P0 LOP3.LUT R44, R44, 0x1000000, RZ, 0xfc, !PT ;  /* 0x010000002c2c0812 */ /* 0x000fe400078efcff */
[C---:B------:R-:W-:Y:S01]  /*fa180*/  LOP3.LUT P0, RZ, R53.reuse, 0x2000, RZ, 0xc0, !PT ;  /* 0x0000200035ff7812 */ /* 0x040fe2000780c0ff */
[----:B---3--:R4:W-:Y:S01]  /*fa190*/  @P4 STG.E.U8 desc[UR4][R28.64], R2 ;  /* 0x000000021c004986 */ /* 0x0089e2000c101104 */
[----:B------:R-:W-:Y:S02]  /*fa1a0*/  LOP3.LUT P6, RZ, R53, 0x800, RZ, 0xc0, !PT ;  /* 0x0000080035ff7812 */ /* 0x000fe400078cc0ff */
[----:B------:R-:W-:Y:S02]  /*fa1b0*/  LOP3.LUT R44, R44, 0xfdffffff, RZ, 0xc0, !PT ;  /* 0xfdffffff2c2c7812 */ /* 0x000fe400078ec0ff */
[----:B----4-:R-:W-:Y:S01]  /*fa1c0*/  PRMT R2, R43, 0x7770, RZ ;  /* 0x000077702b027816 */ /* 0x010fe200000000ff */
[----:B------:R-:W3:Y:S06]  /*fa1d0*/  LDL.LU.64 R28, [R1+0x2f70] ;  /* 0x002f7000011c7983 */ /* 0x000eec0000300a00 */
[----:B------:R-:W-:-:S02]  /*fa1e0*/  @P0 LOP3.LUT R44, R44, 0x2000000, RZ, 0xfc, !PT ;  /* 0x020000002c2c0812 */ /* 0x000fc400078efcff */
[----:B------:R-:W-:Y:S01]  /*fa1f0*/  LOP3.LUT P0, RZ, R53, 0x1000, RZ, 0xc0, !PT ;  /* 0x0000100035ff7812 */ /* 0x000fe2000780c0ff */
        /* <DEDUP_REMOVED lines=11> */
[----:B------:R0:W-:Y:S01]  /*fa2b0*/  @P0 STG.E.U8 desc[UR4][R40.64], R2 ;  /* 0x0000000228000986 */ /* 0x0001e2000c101104 */
[----:B------:R-:W-:-:S03]  /*fa2c0*/  LOP3.LUT P0, RZ, R44, 0x1000000, RZ, 0xc0, !PT ;  /* 0x010000002cff7812 */ /* 0x000fc6000780c0ff */
[----:B0-----:R-:W4:Y:S01]  /*fa2d0*/  LDL.LU.64 R40, [R1+0x2fc8] ;  /* 0x002fc80001287983 */ /* 0x001f220000300a00 */
[----:B------:R-:W-:-:S03]  /*fa2e0*/  PRMT R2, R32, 0x7770, RZ ;  /* 0x0000777020027816 */ /* 0x000fc600000000ff */
[----:B------:R-:W4:Y:S06]  /*fa2f0*/  LDL.LU R33, [R1+0x4ec] ;  /* 0x0004ec0001217983 */ /* 0x000f2c0000300800 */
[----:B--2---:R0:W-:Y:S04]  /*fa300*/  @P0 STG.E.U8 desc[UR4][R58.64], R2 ;  /* 0x000000023a000986 */ /* 0x0041e8000c101104 */
[----:B0-----:R-:W2:Y:S01]  /*fa310*/  LDL.LU.64 R58, [R1+0x2fc0] ;  /* 0x002fc000013a7983 */ /* 0x001ea20000300a00 */
[----:B------:R-:W-:-:S02]  /*fa320*/  LOP3.LUT P0, RZ, R44, 0x800000, RZ, 0xc0, !PT ;  /* 0x008000002cff7812 */ /* 0x000fc4000780c0ff */
        /* <DEDUP_REMOVED lines=20> */
[----:B0-----:R-:W-:Y:S02]  /*fa470*/  PRMT R2, R55, 0x7773, RZ ;  /* 0x0000777337027816 */ /* 0x001fe400000000ff */
[----:B------:R-:W-:Y:S01]  /*fa480*/  LOP3.LUT P4, RZ, R53, 0x1000000, RZ, 0xc0, !PT ;  /* 0x0100000035ff7812 */ /* 0x000fe2000788c0ff */
[----:B------:R-:W3:Y:S04]  /*fa490*/  LDL.LU R55, [R1+0x56b8] ;  /* 0x0056b80001377983 */ /* 0x000ee80000300800 */
[----:B----4-:R0:W-:Y:S02]  /*fa4a0*/  @P1 STG.E.U8 desc[UR4][R34.64], R2 ;  /* 0x0000000222001986 */ /* 0x0101e4000c101104 */
[----:B0-----:R-:W-:-:S05]  /*fa4b0*/  PRMT R2, R54, 0x7770, RZ ;  /* 0x0000777036027816 */ /* 0x001fca00000000ff */
[----:B------:R0:W-:Y:S02]  /*fa4c0*/  @P2 STG.E.U8 desc[UR4][R38.64], R2 ;  /* 0x0000000226002986 */ /* 0x0001e4000c101104 */
[----:B0-----:R-:W-:-:S05]  /*fa4d0*/  PRMT R2, R54, 0x7771, RZ ;  /* 0x0000777136027816 */ /* 0x001fca00000000ff */
[----:B------:R0:W-:Y:S02]  /*fa4e0*/  @P3 STG.E.U8 desc[UR4][R36.64], R2 ;  /* 0x0000000224003986 */ /* 0x0001e4000c101104 */
[----:B0-----:R-:W-:-:S05]  /*fa4f0*/  PRMT R2, R54, 0x7772, RZ ;  /* 0x0000777236027816 */ /* 0x001fca00000000ff */
[----:B------:R0:W-:Y:S01]  /*fa500*/  @P4 STG.E.U8 desc[UR4][R42.64], R2 ;  /* 0x000000022a004986 */ /* 0x0001e2000c101104 */
[C---:B------:R-:W-:Y:S02]  /*fa510*/  LOP3.LUT P5, RZ, R53.reuse, 0x2000000, RZ, 0xc0, !PT ;  /* 0x0200000035ff7812 */ /* 0x040fe400078ac0ff */
[----:B0-----:R-:W-:Y:S02]  /*fa520*/  PRMT R2, R54, 0x7773, RZ ;  /* 0x0000777336027816 */ /* 0x001fe400000000ff */
[----:B------:R-:W4:Y:S01]  /*fa530*/  LDL.LU R54, [R1+0x56b4] ;  /* 0x0056b40001367983 */ /* 0x000f220000300800 */
[----:B------:R-:W-:-:S08]  /*fa540*/  LOP3.LUT P6, RZ, R53, 0x4000000, RZ, 0xc0, !PT ;  /* 0x0400000035ff7812 */ /* 0x000fd000078cc0ff */
[----:B------:R0:W-:Y:S02]  /*fa550*/  @P5 STG.E.U8 desc[UR4][R40.64], R2 ;  /* 0x0000000228005986 */ /* 0x0001e4000c101104 */
[----:B0-----:R-:W-:-:S05]  /*fa560*/  PRMT R2, R33, 0x7770, RZ ;  /* 0x0000777021027816 */ /* 0x001fca00000000ff */
[----:B--2---:R0:W-:Y:S04]  /*fa570*/  @P6 STG.E.U8 desc[UR4][R58.64], R2 ;  /* 0x000000023a006986 */ /* 0x0041e8000c101104 */
[----:B0-----:R-:W2:Y:S04]  /*fa580*/  LDL.LU.64 R58, [R1+0x3038] ;  /* 0x00303800013a7983 */ /* 0x001ea80000300a00 */
[----:B------:R-:W3:Y:S04]  /*fa590*/  LDL.LU.64 R34, [R1+0x3030] ;  /* 0x0030300001227983 */ /* 0x000ee80000300a00 */
[----:B------:R-:W3:Y:S04]  /*fa5a0*/  LDL.LU.64 R38, [R1+0x3028] ;  /* 0x0030280001267983 */ /* 0x000ee80000300a00 */
[----:B------:R-:W3:Y:S04]  /*fa5b0*/  LDL.LU.64 R36, [R1+0x3020] ;  /* 0x0030200001247983 */ /* 0x000ee80000300a00 */
[----:B------:R-:W3:Y:S04]  /*fa5c0*/  LDL.LU.64 R42, [R1+0x3018] ;  /* 0x00301800012a7983 */ /* 0x000ee80000300a00 */
[----:B------:R-:W3:Y:S04]  /*fa5d0*/  LDL.LU.64 R40, [R1+0x3010] ;  /* 0x0030100001287983 */ /* 0x000ee80000300a00 */
[----:B------:R-:W3:Y:S01]  /*fa5e0*/  LDL.LU R60, [R1+0x4dc] ;  /* 0x0004dc00013c7983 */ /* 0x000ee20000300800 */
[----:B------:R-:W-:-:S02]  /*fa5f0*/  LOP3.LUT R44, R44, 0xfffffbff, RZ, 0xc0, !PT ;  /* 0xfffffbff2c2c7812 */ /* 0x000fc400078ec0ff */
[----:B------:R-:W-:Y:S02]  /*fa600*/  LOP3.LUT P3, RZ, R53, 0x8000000, RZ, 0xc0, !PT ;  /* 0x0800000035ff7812 */ /* 0x000fe4000786c0ff */
[----:B------:R-:W-:Y:S02]  /*fa610*/  PRMT R2, R33, 0x7771, RZ ;  /* 0x0000777121027816 */ /* 0x000fe400000000ff */
[C---:B------:R-:W-:Y:S02]  /*fa620*/  LOP3.LUT P4, RZ, R53.reuse, 0x10000000, RZ, 0xc0, !PT ;  /* 0x1000000035ff7812 */ /* 0x040fe4000788c0ff */
[C---:B------:R-:W-:Y:S02]  /*fa630*/  LOP3.LUT P5, RZ, R53.reuse, 0x20000000, RZ, 0xc0, !PT ;  /* 0x2000000035ff7812 */ /* 0x040fe400078ac0ff */
[----:B------:R-:W-:Y:S02]  /*fa640*/  LOP3.LUT P6, RZ, R53, 0x40000000, RZ, 0xc0, !PT ;  /* 0x4000000035ff7812 */ /* 0x000fe400078cc0ff */
[----:B----4-:R-:W-:-:S13]  /*fa650*/  LOP3.LUT P0, RZ, R54, 0x80, RZ, 0xc0, !PT ;  /* 0x0000008036ff7812 */ /* 0x010fda000780c0ff */
        /* <DEDUP_REMOVED lines=16> */
[----:B------:R-:W4:Y:S04]  /*fa760*/  LDL.LU R32, [R1+0x4cc] ;  /* 0x0004cc0001207983 */ /* 0x000f280000300800 */
[----:B------:R-:W4:Y:S04]  /*fa770*/  LDL.LU.64 R4, [R1+0x3000] ;  /* 0x0030000001047983 */ /* 0x000f280000300a00 */
[----:B------:R-:W4:Y:S04]  /*fa780*/  LDL.LU.64 R22, [R1+0x2ff8] ;  /* 0x002ff80001167983 */ /* 0x000f280000300a00 */
[----:B------:R-:W4:Y:S01]  /*fa790*/  LDL.LU.64 R26, [R1+0x2ff0] ;  /* 0x002ff000011a7983 */ /* 0x000f220000300a00 */
[----:B------:R-:W-:-:S03]  /*fa7a0*/  LOP3.LUT R44, R44, 0xffff7fff, RZ, 0xc0, !PT ;  /* 0xffff7fff2c2c7812 */ /* 0x000fc600078ec0ff */
[----:B------:R-:W4:Y:S01]  /*fa7b0*/  LDL.LU.64 R24, [R1+0x2fe8] ;  /* 0x002fe80001187983 */ /* 0x000f220000300a00 */
[----:B------:R-:W-:Y:S02]  /*fa7c0*/  @P0 LOP3.LUT R44, R44, 0x8000, RZ, 0xfc, !PT ;  /* 0x000080002c2c0812 */ /* 0x000fe400078efcff */
[----:B------:R-:W-:Y:S02]  /*fa7d0*/  LOP3.LUT P0, RZ, R54, 0x2, RZ, 0xc0, !PT ;  /* 0x0000000236ff7812 */ /* 0x000fe4000780c0ff */
[----:B------:R-:W-:-:S05]  /*fa7e0*/  PRMT R2, R33, 0x7772, RZ ;  /* 0x0000777221027816 */ /* 0x000fca00000000ff */
[----:B---3--:R0:W-:Y:S01]  /*fa7f0*/  @P4 STG.E.U8 desc[UR4][R34.64], R2 ;  /* 0x0000000222004986 */ /* 0x0081e2000c101104 */
[----:B------:R-:W-:Y:S02]  /*fa800*/  LOP3.LUT R44, R44, 0xfffeffff, RZ, 0xc0, !PT ;  /* 0xfffeffff2c2c7812 */ /* 0x000fe400078ec0ff */
[----:B0-----:R-:W-:Y:S02]  /*fa810*/  PRMT R2, R33, 0x7773, RZ ;  /* 0x0000777321027816 */ /* 0x001fe400000000ff */
[----:B------:R-:W3:Y:S01]  /*fa820*/  LDL.LU R33, [R1+0x4bc] ;  /* 0x0004bc0001217983 */ /* 0x000ee20000300800 */
[----:B------:R-:W-:-:S03]  /*fa830*/  @P0 LOP3.LUT R44, R44, 0x10000, RZ, 0xfc, !PT ;  /* 0x000100002c2c0812 */ /* 0x000fc600078efcff */
[----:B------:R-:W3:Y:S01]  /*fa840*/  LDL.LU.64 R30, [R1+0x2fe0] ;  /* 0x002fe000011e7983 */ /* 0x000ee20000300a00 */
[----:B------:R-:W-:Y:S02]  /*fa850*/  LOP3.LUT P0, RZ, R54, 0x1, RZ, 0xc0, !PT ;  /* 0x0000000136ff7812 */ /* 0x000fe4000780c0ff */
[----:B------:R-:W-:Y:S01]  /*fa860*/  LOP3.LUT R44, R44, 0xfffdffff, RZ, 0xc0, !PT ;  /* 0xfffdffff2c2c7812 */ /* 0x000fe200078ec0ff */
[----:B------:R-:W3:Y:S04]  /*fa870*/  LDL.LU.64 R28, [R1+0x2fd8] ;  /* 0x002fd800011c7983 */ /* 0x000ee80000300a00 */
[----:B------:R0:W-:Y:S04]  /*fa880*/  @P5 STG.E.U8 desc[UR4][R38.64], R2 ;  /* 0x0000000226005986 */ /* 0x0001e8000c101104 */
[----:B------:R-:W3:Y:S02]  /*fa890*/  LDL.LU.64 R34, [R1+0x3050] ;  /* 0x0030500001227983 */ /* 0x000ee40000300a00 */
[----:B------:R-:W-:-:S02]  /*fa8a0*/  @P0 LOP3.LUT R44, R44, 0x20000, RZ, 0xfc, !PT ;  /* 0x000200002c2c0812 */ /* 0x000fc400078efcff */
[----:B------:R-:W-:Y:S02]  /*fa8b0*/  LOP3.LUT P0, RZ, R53, 0x80000000, RZ, 0xc0, !PT ;  /* 0x8000000035ff7812 */ /* 0x000fe4000780c0ff */
[C---:B0-----:R-:W-:Y:S01]  /*fa8c0*/  PRMT R2, R60.reuse, 0x7770, RZ ;  /* 0x000077703c027816 */ /* 0x041fe200000000ff */
[----:B------:R-:W3:Y:S04]  /*fa8d0*/  LDL.LU.64 R38, [R1+0x3048] ;  /* 0x0030480001267983 */ /* 0x000ee80000300a00 */
[----:B------:R0:W-:Y:S02]  /*fa8e0*/  @P6 STG.E.U8 desc[UR4][R36.64], R2 ;  /* 0x0000000224006986 */ /* 0x0001e4000c101104 */
[----:B0-----:R-:W-:Y:S02]  /*fa8f0*/  PRMT R2, R60, 0x7771, RZ ;  /* 0x000077713c027816 */ /* 0x001fe400000000ff */
[----:B------:R-:W3:Y:S04]  /*fa900*/  LDL.LU.64 R36, [R1+0x3040] ;  /* 0x0030400001247983 */ /* 0x000ee80000300a00 */
[----:B------:R0:W-:Y:S01]  /*fa910*/  @P0 STG.E.U8 desc[UR4][R42.64], R2 ;  /* 0x000000022a000986 */ /* 0x0001e2000c101104 */
[----:B------:R-:W-:-:S02]  /*fa920*/  LOP3.LUT P0, RZ, R44, 0x20000, RZ, 0xc0, !PT ;  /* 0x000200002cff7812 */ /* 0x000fc4000780c0ff */
[----:B0-----:R-:W-:Y:S01]  /*fa930*/  PRMT R2, R60, 0x7772, RZ ;  /* 0x000077723c027816 */ /* 0x001fe200000000ff */
[----:B------:R-:W3:Y:S10]  /*fa940*/  LDL.LU.64 R42, [R1+0x30b8] ;  /* 0x0030b800012a7983 */ /* 0x000ef40000300a00 */
[----:B------:R0:W-:Y:S04]  /*fa950*/  @P0 STG.E.U8 desc[UR4][R40.64], R2 ;  /* 0x0000000228000986 */ /* 0x0001e8000c101104 */
[----:B0-----:R-:W3:Y:S01]  /*fa960*/  LDL.LU.64 R40, [R1+0x30b0] ;  /* 0x0030b00001287983 */ /* 0x001ee20000300a00 */
[----:B------:R-:W-:-:S02]  /*fa970*/  LOP3.LUT P0, RZ, R44, 0x10000, RZ, 0xc0, !PT ;  /* 0x000100002cff7812 */ /* 0x000fc4000780c0ff */
[----:B------:R-:W-:Y:S02]  /*fa980*/  PRMT R2, R60, 0x7773, RZ ;  /* 0x000077733c027816 */ /* 0x000fe400000000ff */
[C---:B------:R-:W-:Y:S02]  /*fa990*/  LOP3.LUT P1, RZ, R54.reuse, 0x100, RZ, 0xc0, !PT ;  /* 0x0000010036ff7812 */ /* 0x040fe4000782c0ff */
[C---:B------:R-:W-:Y:S02]  /*fa9a0*/  LOP3.LUT P2, RZ, R54.reuse, 0x200, RZ, 0xc0, !PT ;  /* 0x0000020036ff7812 */ /* 0x040fe4000784c0ff */
[C---:B------:R-:W-:Y:S02]  /*fa9b0*/  LOP3.LUT P3, RZ, R54.reuse, 0x400, RZ, 0xc0, !PT ;  /* 0x0000040036ff7812 */ /* 0x040fe4000786c0ff */
[C---:B------:R-:W-:Y:S02]  /*fa9c0*/  LOP3.LUT P4, RZ, R54.reuse, 0x800, RZ, 0xc0, !PT ;  /* 0x0000080036ff7812 */ /* 0x040fe4000788c0ff */
[----:B------:R-:W-:Y:S01]  /*fa9d0*/  LOP3.LUT P5, RZ, R54, 0x1000, RZ, 0xc0, !PT ;  /* 0x0000100036ff7812 */ /* 0x000fe200078ac0ff */
[----:B--2---:R4:W-:Y:S01]  /*fa9e0*/  @P0 STG.E.U8 desc[UR4][R58.64], R2 ;  /* 0x000000023a000986 */ /* 0x0049e2000c101104 */
[----:B------:R-:W-:-:S02]  /*fa9f0*/  LOP3.LUT P0, RZ, R44, 0x8000, RZ, 0xc0, !PT ;  /* 0x000080002cff7812 */ /* 0x000fc4000780c0ff */
[----:B----4-:R-:W-:Y:S01]  /*faa00*/  PRMT R2, R32, 0x7770, RZ ;  /* 0x0000777020027816 */ /* 0x010fe200000000ff */
        /* <DEDUP_REMOVED lines=29> */
[----:B------:R-:W4:Y:S04]  /*fabe0*/  LDL.LU.64 R40, [R1+0x30a0] ;  /* 0x0030a00001287983 */ /* 0x000f280000300a00 */
[----:B------:R-:W3:Y:S04]  /*fabf0*/  LDL.LU.64 R34, [R1+0x3098] ;  /* 0x0030980001227983 */ /* 0x000ee80000300a00 */
[----:B------:R-:W3:Y:S04]  /*fac00*/  LDL.LU.64 R32, [R1+0x3090] ;  /* 0x0030900001207983 */ /* 0x000ee80000300a00 */
[----:B------:R-:W4:Y:S01]  /*fac10*/  LDL.LU R39, [R1+0x49c] ;  /* 0x00049c0001277983 */ /* 0x000f220000300800 */
[----:B------:R-:W-:-:S02]  /*fac20*/  LOP3.LUT P6, RZ, R54, 0x2000, RZ, 0xc0, !PT ;  /* 0x0000200036ff7812 */ /* 0x000fc400078cc0ff */
[----:B------:R-:W-:-:S11]  /*fac30*/  LOP3.LUT P3, RZ, R54, 0x4000, RZ, 0xc0, !PT ;  /* 0x0000400036ff7812 */ /* 0x000fd6000786c0ff */
[----:B--2---:R0:W-:Y:S04]  /*fac40*/  @P6 STG.E.U8 desc[UR4][R58.64], R2 ;  /* 0x000000023a006986 */ /* 0x0041e8000c101104 */
[----:B0-----:R-:W2:Y:S04]  /*fac50*/  LDL.LU.64 R58, [R1+0x3088] ;  /* 0x00308800013a7983 */ /* 0x001ea80000300a00 */
[----:B------:R-:W2:Y:S04]  /*fac60*/  LDL.LU.64 R36, [R1+0x3080] ;  /* 0x0030800001247983 */ /* 0x000ea80000300a00 */
[----:B------:R-:W2:Y:S04]  /*fac70*/  LDL.LU.64 R42, [R1+0x3078] ;  /* 0x00307800012a7983 */ /* 0x000ea80000300a00 */
[----:B------:R-:W2:Y:S01]  /*fac80*/  LDL.LU R24, [R1+0x48c] ;  /* 0x00048c0001187983 */ /* 0x000ea20000300800 */
[----:B------:R-:W-:-:S02]  /*fac90*/  LOP3.LUT P0, RZ, R54, 0x4000000, RZ, 0xc0, !PT ;  /* 0x0400000036ff7812 */ /* 0x000fc4000780c0ff */
[----:B------:R-:W-:-:S11]  /*faca0*/  LOP3.LUT R44, R44, 0xfffffffb, RZ, 0xc0, !PT ;  /* 0xfffffffb2c2c7812 */ /* 0x000fd600078ec0ff */
[----:B------:R-:W-:Y:S02]  /*facb0*/  @P0 LOP3.LUT R44, R44, 0x4, RZ, 0xfc, !PT ;  /* 0x000000042c2c0812 */ /* 0x000fe400078efcff */
[----:B----4-:R-:W-:-:S05]  /*facc0*/  PRMT R2, R39, 0x7770, RZ ;  /* 0x0000777027027816 */ /* 0x010fca00000000ff */
[----:B------:R0:W-:Y:S04]  /*facd0*/  @P3 STG.E.U8 desc[UR4][R40.64], R2 ;  /* 0x0000000228003986 */ /* 0x0001e8000c101104 */
[----:B0-----:R-:W4:Y:S01]  /*face0*/  LDL.LU.64 R40, [R1+0x3070] ;  /* 0x0030700001287983 */ /* 0x001f220000300a00 */
[----:B------:R-:W-:Y:S02]  /*facf0*/  LOP3.LUT P0, RZ, R54, 0x2000000, RZ, 0xc0, !PT ;  /* 0x0200000036ff7812 */ /* 0x000fe4000780c0ff */
[----:B------:R-:W-:Y:S01]  /*fad00*/  LOP3.LUT R44, R44, 0xfffffff7, RZ, 0xc0, !PT ;  /* 0xfffffff72c2c7812 */ /* 0x000fe200078ec0ff */
[----:B------:R-:W4:Y:S04]  /*fad10*/  LDL.LU.64 R6, [R1+0x3068] ;  /* 0x0030680001067983 */ /* 0x000f280000300a00 */
[----:B------:R-:W4:Y:S04]  /*fad20*/  LDL.LU.64 R4, [R1+0x3060] ;  /* 0x0030600001047983 */ /* 0x000f280000300a00 */
[----:B------:R-:W4:Y:S02]  /*fad30*/  LDL.LU R25, [R1+0x47c] ;  /* 0x00047c0001197983 */ /* 0x000f240000300800 */
[----:B------:R-:W-:-:S02]  /*fad40*/  @P0 LOP3.LUT R44, R44, 0x8, RZ, 0xfc, !PT ;  /* 0x000000082c2c0812 */ /* 0x000fc400078efcff */
[----:B------:R-:W-:Y:S01]  /*fad50*/  LOP3.LUT P0, RZ, R54, 0x1000000, RZ, 0xc0, !PT ;  /* 0x0100000036ff7812 */ /* 0x000fe2000780c0ff */
[----:B------:R-:W4:Y:S01]  /*fad60*/  LDL.LU.64 R22, [R1+0x3058] ;  /* 0x0030580001167983 */ /* 0x000f220000300a00 */
[----:B------:R-:W-:Y:S02]  /*fad70*/  LOP3.LUT R44, R44, 0xffffffef, RZ, 0xc0, !PT ;  /* 0xffffffef2c2c7812 */ /* 0x000fe400078ec0ff */
[C---:B------:R-:W-:Y:S01]  /*fad80*/  LOP3.LUT P4, RZ, R54.reuse, 0x8000, RZ, 0xc0, !PT ;  /* 0x0000800036ff7812 */ /* 0x040fe2000788c0ff */
[----:B------:R-:W4:Y:S01]  /*fad90*/  LDL.LU.64 R26, [R1+0x30d0] ;  /* 0x0030d000011a7983 */ /* 0x000f220000300a00 */
[----:B------:R-:W-:Y:S02]  /*fada0*/  LOP3.LUT P5, RZ, R54, 0x10000, RZ, 0xc0, !PT ;  /* 0x0001000036ff7812 */ /* 0x000fe400078ac0ff */
[----:B------:R-:W-:Y:S01]  /*fadb0*/  PRMT R2, R39, 0x7771, RZ ;  /* 0x0000777127027816 */ /* 0x000fe200000000ff */
[----:B------:R-:W4:Y:S04]  /*fadc0*/  LDL.LU.64 R30, [R1+0x30c8] ;  /* 0x0030c800011e7983 */ /* 0x000f280000300a00 */
        /* <DEDUP_REMOVED lines=12> */
[----:B---3--:R0:W-:Y:S01]  /*fae90*/  @P4 STG.E.U8 desc[UR4][R34.64], R2 ;  /* 0x0000000222004986 */ /* 0x0081e2000c101104 */
[----:B------:R-:W-:-:S09]  /*faea0*/  LOP3.LUT P6, RZ, R54, 0x20000, RZ, 0xc0, !PT ;  /* 0x0002000036ff7812 */ /* 0x000fd200078cc0ff */
[----:B------:R-:W-:Y:S02]  /*faeb0*/  @P0 LOP3.LUT R44, R44, 0x100, RZ, 0xfc, !PT ;  /* 0x000001002c2c0812 */ /* 0x000fe400078efcff */
[----:B------:R-:W-:Y:S02]  /*faec0*/  LOP3.LUT P0, RZ, R54, 0x80000, RZ, 0xc0, !PT ;  /* 0x0008000036ff7812 */ /* 0x000fe4000780c0ff */
[----:B0-----:R-:W-:Y:S02]  /*faed0*/  PRMT R2, R39, 0x7772, RZ ;  /* 0x0000777227027816 */ /* 0x001fe400000000ff */
[----:B------:R-:W-:-:S03]  /*faee0*/  LOP3.LUT R44, R44, 0xfffffdff, RZ, 0xc0, !PT ;  /* 0xfffffdff2c2c7812 */ /* 0x000fc600078ec0ff */
[----:B------:R0:W-:Y:S06]  /*faef0*/  @P5 STG.E.U8 desc[UR4][R32.64], R2 ;  /* 0x0000000220005986 */ /* 0x0001ec000c101104 */
[----:B------:R-:W-:Y:S02]  /*faf00*/  @P0 LOP3.LUT R44, R44, 0x200, RZ, 0xfc, !PT ;  /* 0x000002002c2c0812 */ /* 0x000fe400078efcff */
[----:B0-----:R-:W-:Y:S02]  /*faf10*/  PRMT R2, R39, 0x7773, RZ ;  /* 0x0000777327027816 */ /* 0x001fe400000000ff */
[----:B------:R-:W-:-:S03]  /*faf20*/  LOP3.LUT P0, RZ, R54, 0x40000, RZ, 0xc0, !PT ;  /* 0x0004000036ff7812 */ /* 0x000fc6000780c0ff */
[----:B--2---:R0:W-:Y:S04]  /*faf30*/  @P6 STG.E.U8 desc[UR4][R58.64], R2 ;  /* 0x000000023a006986 */ /* 0x0041e8000c101104 */
[----:B0-----:R-:W2:Y:S01]  /*faf40*/  LDL.LU R59, [R1+0x460] ;  /* 0x00046000013b7983 */ /* 0x001ea20000300800 */
[----:B------:R-:W-:-:S03]  /*faf50*/  PRMT R2, R24, 0x7770, RZ ;  /* 0x0000777018027816 */ /* 0x000fc600000000ff */
[----:B------:R-:W3:Y:S04]  /*faf60*/  LDL.LU.64 R28, [R1+0x30c0] ;  /* 0x0030c000011c7983 */ /* 0x000ee80000300a00 */
[----:B------:R-:W3:Y:S04]  /*faf70*/  LDL.LU.64 R34, [R1+0x3100] ;  /* 0x0031000001227983 */ /* 0x000ee80000300a00 */
[----:B------:R0:W-:Y:S01]  /*faf80*/  @P0 STG.E.U8 desc[UR4][R36.64], R2 ;  /* 0x0000000224000986 */ /* 0x0001e2000c101104 */
[----:B------:R-:W-:-:S03]  /*faf90*/  LOP3.LUT P0, RZ, R44, 0x200, RZ, 0xc0, !PT ;  /* 0x000002002cff7812 */ /* 0x000fc6000780c0ff */
[----:B------:R-:W3:Y:S04]  /*fafa0*/  LDL.LU.64 R32, [R1+0x30f8] ;  /* 0x0030f80001207983 */ /* 0x000ee80000300a00 */
[----:B------:R-:W3:Y:S01]  /*fafb0*/  LDL.LU.64 R38, [R1+0x30f0] ;  /* 0x0030f00001267983 */ /* 0x000ee20000300a00 */
[----:B0-----:R-:W-:-:S03]  /*fafc0*/  PRMT R2, R24, 0x7771, RZ ;  /* 0x0000777118027816 */ /* 0x001fc600000000ff */
[----:B------:R-:W3:Y:S04]  /*fafd0*/  LDL.LU R58, [R1+0x450] ;  /* 0x00045000013a7983 */ /* 0x000ee80000300800 */
[----:B------:R0:W-:Y:S01]  /*fafe0*/  @P0 STG.E.U8 desc[UR4][R42.64], R2 ;  /* 0x000000022a000986 */ /* 0x0001e2000c101104 */
[----:B------:R-:W-:-:S03]  /*faff0*/  LOP3.LUT P0, RZ, R44, 0x100, RZ, 0xc0, !PT ;  /* 0x000001002cff7812 */ /* 0x000fc6000780c0ff */
[----:B------:R-:W3:Y:S04]  /*fb000*/  LDL.LU.64 R36, [R1+0x30e8] ;  /* 0x0030e80001247983 */ /* 0x000ee80000300a00 */
[----:B0-----:R-:W3:Y:S01]  /*fb010*/  LDL.LU.64 R42, [R1+0x30e0] ;  /* 0x0030e000012a7983 */ /* 0x001ee20000300a00 */
[----:B------:R-:W-:-:S05]  /*fb020*/  PRMT R2, R24, 0x7772, RZ ;  /* 0x0000777218027816 */ /* 0x000fca00000000ff */
        /* <DEDUP_REMOVED lines=23> */
[----:B--2---:R-:W-:-:S05]  /*fb1a0*/  PRMT R2, R59, 0x7770, RZ ;  /* 0x000077703b027816 */ /* 0x004fca00000000ff */
[----:B---3--:R0:W-:Y:S02]  /*fb1b0*/  @P0 STG.E.U8 desc[UR4][R28.64], R2 ;  /* 0x000000021c000986 */ /* 0x0081e4000c101104 */
[----:B0-----:R-:W-:-:S05]  /*fb1c0*/  PRMT R2, R59, 0x7771, RZ ;  /* 0x000077713b027816 */ /* 0x001fca00000000ff */
[----:B------:R0:W-:Y:S02]  /*fb1d0*/  @P1 STG.E.U8 desc[UR4][R34.64], R2 ;  /* 0x0000000222001986 */ /* 0x0001e4000c101104 */
        /* <DEDUP_REMOVED lines=21> */
[C---:B------:R-:W-:Y:S02]  /*fb330*/  LOP3.LUT P4, RZ, R55.reuse, 0x4, RZ, 0xc0, !PT ;  /* 0x0000000437ff7812 */ /* 0x040fe4000788c0ff */
[C---:B------:R-:W-:Y:S02]  /*fb340*/  LOP3.LUT P5, RZ, R55.reuse, 0x8, RZ, 0xc0, !PT ;  /* 0x0000000837ff7812 */ /* 0x040fe400078ac0ff */
[C---:B------:R-:W-:Y:S02]  /*fb350*/  LOP3.LUT P6, RZ, R55.reuse, 0x10, RZ, 0xc0, !PT ;  /* 0x0000001037ff7812 */ /* 0x040fe400078cc0ff */
        /* <DEDUP_REMOVED lines=11> */
[----:B------:R-:W-:Y:S01]  /*fb410*/  @P0 LOP3.LUT R45, R45, 0x20000000, RZ, 0xfc, !PT ;  /* 0x200000002d2d0812 */ /* 0x000fe200078efcff */
[----:B--2---:R0:W-:Y:S04]  /*fb420*/  @P3 STG.E.U8 desc[UR4][R40.64], R2 ;  /* 0x0000000228003986 */ /* 0x0041e8000c101104 */
[----:B0-----:R-:W2:Y:S04]  /*fb430*/  LDL.LU.64 R40, [R1+0x3108] ;  /* 0x0031080001287983 */ /* 0x001ea80000300a00 */
[----:B------:R-:W2:Y:S04]  /*fb440*/  LDL.LU.64 R4, [R1+0x3150] ;  /* 0x0031500001047983 */ /* 0x000ea80000300a00 */
[----:B------:R-:W2:Y:S04]  /*fb450*/  LDL.LU.64 R22, [R1+0x3148] ;  /* 0x0031480001167983 */ /* 0x000ea80000300a00 */
[----:B------:R-:W2:Y:S04]  /*fb460*/  LDL.LU R58, [R1+0x420] ;  /* 0x00042000013a7983 */ /* 0x000ea80000300800 */
[----:B------:R-:W2:Y:S04]  /*fb470*/  LDL.LU.64 R26, [R1+0x3140] ;  /* 0x00314000011a7983 */ /* 0x000ea80000300a00 */
[----:B------:R-:W2:Y:S04]  /*fb480*/  LDL.LU.64 R24, [R1+0x31b8] ;  /* 0x0031b80001187983 */ /* 0x000ea80000300a00 */
[----:B------:R-:W2:Y:S01]  /*fb490*/  LDL.LU.64 R30, [R1+0x31b0] ;  /* 0x0031b000011e7983 */ /* 0x000ea20000300a00 */
[----:B---3--:R-:W-:-:S03]  /*fb4a0*/  PRMT R2, R59, 0x7770, RZ ;  /* 0x000077703b027816 */ /* 0x008fc600000000ff */
[----:B------:R-:W3:Y:S04]  /*fb4b0*/  LDL.LU.64 R28, [R1+0x31a8] ;  /* 0x0031a800011c7983 */ /* 0x000ee80000300a00 */
[----:B------:R0:W-:Y:S02]  /*fb4c0*/  @P4 STG.E.U8 desc[UR4][R34.64], R2 ;  /* 0x0000000222004986 */ /* 0x0001e4000c101104 */
[C---:B0-----:R-:W-:Y:S02]  /*fb4d0*/  PRMT R2, R59.reuse, 0x7771, RZ ;  /* 0x000077713b027816 */ /* 0x041fe400000000ff */
[----:B------:R-:W3:Y:S04]  /*fb4e0*/  LDL.LU.64 R34, [R1+0x31a0] ;  /* 0x0031a00001227983 */ /* 0x000ee80000300a00 */
[----:B----4-:R0:W-:Y:S02]  /*fb4f0*/  @P5 STG.E.U8 desc[UR4][R32.64], R2 ;  /* 0x0000000220005986 */ /* 0x0101e4000c101104 */
[----:B0-----:R-:W-:-:S02]  /*fb500*/  PRMT R2, R59, 0x7772, RZ ;  /* 0x000077723b027816 */ /* 0x001fc400000000ff */
[----:B------:R-:W4:Y:S04]  /*fb510*/  LDL.LU.64 R32, [R1+0x3198] ;  /* 0x0031980001207983 */ /* 0x000f280000300a00 */
[----:B------:R0:W-:Y:S04]  /*fb520*/  @P6 STG.E.U8 desc[UR4][R38.64], R2 ;  /* 0x0000000226006986 */ /* 0x0001e8000c101104 */
[----:B0-----:R-:W4:Y:S01]  /*fb530*/  LDL.LU.64 R38, [R1+0x3190] ;  /* 0x0031900001267983 */ /* 0x001f220000300a00 */
        /* <DEDUP_REMOVED lines=11> */
[----:B------:R-:W-:Y:S02]  /*fb5f0*/  PRMT R2, R59, 0x7773, RZ ;  /* 0x000077733b027816 */ /* 0x000fe400000000ff */
[----:B------:R-:W4:Y:S07]  /*fb600*/  LDL.LU R59, [R1+0x400] ;  /* 0x00040000013b7983 */ /* 0x000f2e0000300800 */
[----:B------:R-:W-:-:S02]  /*fb610*/  @P0 LOP3.LUT R44, R44, 0x2, RZ, 0xfc, !PT ;  /* 0x000000022c2c0812 */ /* 0x000fc400078efcff */
[----:B------:R-:W-:-:S13]  /*fb620*/  LOP3.LUT P0, RZ, R55, 0x20, RZ, 0xc0, !PT ;  /* 0x0000002037ff7812 */ /* 0x000fda000780c0ff */
[----:B------:R0:W-:Y:S01]  /*fb630*/  @P0 STG.E.U8 desc[UR4][R36.64], R2 ;  /* 0x0000000224000986 */ /* 0x0001e2000c101104 */
[----:B------:R-:W-:Y:S02]  /*fb640*/  LOP3.LUT P0, RZ, R44, 0x2, RZ, 0xc0, !PT ;  /* 0x000000022cff7812 */ /* 0x000fe4000780c0ff */
[----:B0-----:R-:W-:Y:S01]  /*fb650*/  PRMT R2, R60, 0x7770, RZ ;  /* 0x000077703c027816 */ /* 0x001fe200000000ff */
[----:B------:R-:W4:Y:S10]  /*fb660*/  LDL.LU.64 R36, [R1+0x3188] ;  /* 0x0031880001247983 */ /* 0x000f340000300a00 */
[----:B------:R0:W-:Y:S01]  /*fb670*/  @P0 STG.E.U8 desc[UR4][R42.64], R2 ;  /* 0x000000022a000986 */ /* 0x0001e2000c101104 */
[----:B------:R-:W-:-:S02]  /*fb680*/  LOP3.LUT P0, RZ, R44, 0x1, RZ, 0xc0, !PT ;  /* 0x000000012cff7812 */ /* 0x000fc4000780c0ff */
[----:B0-----:R-:W-:Y:S01]  /*fb690*/  PRMT R2, R60, 0x7771, RZ ;  /* 0x000077713c027816 */ /* 0x001fe200000000ff */
[----:B------:R-:W4:Y:S01]  /*fb6a0*/  LDL.LU.64 R42, [R1+0x3180] ;  /* 0x00318000012a7983 */ /* 0x000f220000300a00 */
[C---:B------:R-:W-:Y:S02]  /*fb6b0*/  LOP3.LUT P1, RZ, R55.reuse, 0x4000, RZ, 0xc0, !PT ;  /* 0x0000400037ff7812 */ /* 0x040fe4000782c0ff */
[C---:B------:R-:W-:Y:S02]  /*fb6c0*/  LOP3.LUT P2, RZ, R55.reuse, 0x8000, RZ, 0xc0, !PT ;  /* 0x0000800037ff7812 */ /* 0x040fe4000784c0ff */
[----:B------:R-:W-:-:S05]  /*fb6d0*/  LOP3.LUT P3, RZ, R55, 0x10000, RZ, 0xc0, !PT ;  /* 0x0001000037ff7812 */ /* 0x000fca000786c0ff */
[----:B--2---:R0:W-:Y:S01]  /*fb6e0*/  @P0 STG.E.U8 desc[UR4][R40.64], R2 ;  /* 0x0000000228000986 */ /* 0x0041e2000c101104 */
[C---:B------:R-:W-:Y:S02]  /*fb6f0*/  LOP3.LUT P0, RZ, R45.reuse, 0x80000000, RZ, 0xc0, !PT ;  /* 0x800000002dff7812 */ /* 0x040fe4000780c0ff */
        /* <DEDUP_REMOVED lines=17> */
[----:B---3--:R0:W-:Y:S02]  /*fb810*/  @P0 STG.E.U8 desc[UR4][R28.64], R2 ;  /* 0x000000021c000986 */ /* 0x0081e4000c101104 */
[----:B0-----:R-:W-:-:S05]  /*fb820*/  PRMT R2, R56, 0x7770, RZ ;  /* 0x0000777038027816 */ /* 0x001fca00000000ff */
[----:B------:R0:W-:Y:S02]  /*fb830*/  @P1 STG.E.U8 desc[UR4][R34.64], R2 ;  /* 0x0000000222001986 */ /* 0x0001e4000c101104 */
[----:B0-----:R-:W-:-:S05]  /*fb840*/  PRMT R2, R56, 0x7771, RZ ;  /* 0x0000777138027816 */ /* 0x001fca00000000ff */
[----:B----4-:R0:W-:Y:S02]  /*fb850*/  @P2 STG.E.U8 desc[UR4][R32.64], R2 ;  /* 0x0000000220002986 */ /* 0x0101e4000c101104 */
        /* <DEDUP_REMOVED lines=20> */
[----:B------:R-:W-:-:S05]  /*fb9a0*/  PRMT R2, R59, 0x7772, RZ ;  /* 0x000077723b027816 */ /* 0x000fca00000000ff */
[----:B----4-:R0:W-:Y:S04]  /*fb9b0*/  @P3 STG.E.U8 desc[UR4][R32.64], R2 ;  /* 0x0000000220003986 */ /* 0x0101e8000c101104 */
[----:B0-----:R-:W4:Y:S01]  /*fb9c0*/  LDL.LU R32, [R1+0x464] ;  /* 0x0004640001207983 */ /* 0x001f220000300800 */
[----:B------:R-:W-:-:S03]  /*fb9d0*/  PRMT R2, R59, 0x7773, RZ ;  /* 0x000077733b027816 */ /* 0x000fc600000000ff */
[----:B------:R-:W4:Y:S01]  /*fb9e0*/  LDL.LU.64 R58, [R1+0x31c0] ;  /* 0x0031c000013a7983 */ /* 0x000f220000300a00 */
[----:B---3--:R-:W-:Y:S02]  /*fb9f0*/  LOP3.LUT P0, RZ, R56, 0x1, RZ, 0xc0, !PT ;  /* 0x0000000138ff7812 */ /* 0x008fe4000780c0ff */
[----:B------:R-:W-:Y:S01]  /*fba00*/  LOP3.LUT R45, R45, 0xfffbffff, RZ, 0xc0, !PT ;  /* 0xfffbffff2d2d7812 */ /* 0x000fe200078ec0ff */
[----:B------:R-:W3:Y:S01]  /*fba10*/  LDL.LU.64 R6, [R1+0x3238] ;  /* 0x0032380001067983 */ /* 0x000ee20000300a00 */
[----:B------:R-:W-:-:S03]  /*fba20*/  LOP3.LUT P4, RZ, R55, 0x200000, RZ, 0xc0, !PT ;  /* 0x0020000037ff7812 */ /* 0x000fc6000788c0ff */
[----:B------:R-:W3:Y:S01]  /*fba30*/  LDL.LU.64 R4, [R1+0x3230] ;  /* 0x0032300001047983 */ /* 0x000ee20000300a00 */
[----:B------:R-:W-:-:S03]  /*fba40*/  LOP3.LUT P5, RZ, R55, 0x400000, RZ, 0xc0, !PT ;  /* 0x0040000037ff7812 */ /* 0x000fc600078ac0ff */
[----:B------:R-:W3:Y:S02]  /*fba50*/  LDL.LU.64 R22, [R1+0x3228] ;  /* 0x0032280001167983 */ /* 0x000ee40000300a00 */
        /* <DEDUP_REMOVED lines=12> */
[----:B------:R0:W-:Y:S10]  /*fbb20*/  @P4 STG.E.U8 desc[UR4][R28.64], R2 ;  /* 0x000000021c004986 */ /* 0x0001f4000c101104 */
[----:B------:R-:W-:-:S02]  /*fbb30*/  @P0 LOP3.LUT R45, R45, 0x400000, RZ, 0xfc, !PT ;  /* 0x004000002d2d0812 */ /* 0x000fc400078efcff */
[----:B------:R-:W-:Y:S02]  /*fbb40*/  LOP3.LUT P0, RZ, R55, 0x8000000, RZ, 0xc0, !PT ;  /* 0x0800000037ff7812 */ /* 0x000fe4000780c0ff */
[----:B------:R-:W-:Y:S02]  /*fbb50*/  LOP3.LUT R45, R45, 0xff7fffff, RZ, 0xc0, !PT ;  /* 0xff7fffff2d2d7812 */ /* 0x000fe400078ec0ff */
[----:B0-----:R-:W-:-:S05]  /*fbb60*/  PRMT R2, R37, 0x7770, RZ ;  /* 0x0000777025027816 */ /* 0x001fca00000000ff */
[----:B------:R0:W-:Y:S04]  /*fbb70*/  @P5 STG.E.U8 desc[UR4][R42.64], R2 ;  /* 0x000000022a005986 */ /* 0x0001e8000c101104 */
[----:B------:R-:W-:Y:S02]  /*fbb80*/  @P0 LOP3.LUT R45, R45, 0x800000, RZ, 0xfc, !PT ;  /* 0x008000002d2d0812 */ /* 0x000fe400078efcff */
[----:B------:R-:W-:Y:S01]  /*fbb90*/  LOP3.LUT P0, RZ, R55, 0x4000000, RZ, 0xc0, !PT ;  /* 0x0400000037ff7812 */ /* 0x000fe2000780c0ff */
[----:B0-----:R-:W3:Y:S01]  /*fbba0*/  LDL.LU R42, [R1+0x454] ;  /* 0x00045400012a7983 */ /* 0x001ee20000300800 */
[----:B------:R-:W-:-:S03]  /*fbbb0*/  LOP3.LUT R45, R45, 0xfeffffff, RZ, 0xc0, !PT ;  /* 0xfeffffff2d2d7812 */ /* 0x000fc600078ec0ff */
[----:B------:R-:W3:Y:S08]  /*fbbc0*/  LDL.LU.64 R26, [R1+0x3220] ;  /* 0x00322000011a7983 */ /* 0x000ef00000300a00 */
[----:B------:R-:W-:Y:S01]  /*fbbd0*/  @P0 LOP3.LUT R45, R45, 0x1000000, RZ, 0xfc, !PT ;  /* 0x010000002d2d0812 */ /* 0x000fe200078efcff */
[----:B------:R-:W3:Y:S01]  /*fbbe0*/  LDL.LU.64 R24, [R1+0x3218] ;  /* 0x0032180001187983 */ /* 0x000ee20000300a00 */
[----:B------:R-:W-:-:S02]  /*fbbf0*/  LOP3.LUT P0, RZ, R55, 0x2000000, RZ, 0xc0, !PT ;  /* 0x0200000037ff7812 */ /* 0x000fc4000780c0ff */
[----:B------:R-:W-:Y:S01]  /*fbc00*/  LOP3.LUT P6, RZ, R55, 0x800000, RZ, 0xc0, !PT ;  /* 0x0080000037ff7812 */ /* 0x000fe200078cc0ff */
[----:B------:R-:W3:Y:S01]  /*fbc10*/  LDL.LU R43, [R1+0x444] ;  /* 0x00044400012b7983 */ /* 0x000ee20000300800 */
[----:B------:R-:W-:Y:S02]  /*fbc20*/  LOP3.LUT R45, R45, 0xfdffffff, RZ, 0xc0, !PT ;  /* 0xfdffffff2d2d7812 */ /* 0x000fe400078ec0ff */
[----:B------:R-:W-:Y:S01]  /*fbc30*/  PRMT R2, R37, 0x7771, RZ ;  /* 0x0000777125027816 */ /* 0x000fe200000000ff */
[----:B------:R-:W3:Y:S04]  /*fbc40*/  LDL.LU.64 R30, [R1+0x3210] ;  /* 0x00321000011e7983 */ /* 0x000ee80000300a00 */
[----:B------:R-:W3:Y:S02]  /*fbc50*/  LDL.LU.64 R28, [R1+0x3208] ;  /* 0x00320800011c7983 */ /* 0x000ee40000300a00 */
[----:B------:R-:W-:-:S02]  /*fbc60*/  @P0 LOP3.LUT R45, R45, 0x2000000, RZ, 0xfc, !PT ;  /* 0x020000002d2d0812 */ /* 0x000fc400078efcff */
        /* <DEDUP_REMOVED lines=8> */
[----:B--2---:R0:W-:Y:S01]  /*fbcf0*/  @P0 STG.E.U8 desc[UR4][R40.64], R2 ;  /* 0x0000000228000986 */ /* 0x0041e2000c101104 */
[----:B------:R-:W-:-:S03]  /*fbd00*/  LOP3.LUT P0, RZ, R45, 0x1000000, RZ, 0xc0, !PT ;  /* 0x010000002dff7812 */ /* 0x000fc6000780c0ff */
[----:B------:R-:W2:Y:S04]  /*fbd10*/  LDL.LU.64 R36, [R1+0x31f0] ;  /* 0x0031f00001247983 */ /* 0x000ea80000300a00 */
[----:B0-----:R-:W2:Y:S04]  /*fbd20*/  LDL.LU.64 R40, [R1+0x31e8] ;  /* 0x0031e80001287983 */ /* 0x001ea80000300a00 */
[----:B------:R-:W2:Y:S01]  /*fbd30*/  LDL.LU R33, [R1+0x434] ;  /* 0x0004340001217983 */ /* 0x000ea20000300800 */
[----:B----4-:R-:W-:-:S05]  /*fbd40*/  PRMT R2, R32, 0x7770, RZ ;  /* 0x0000777020027816 */ /* 0x010fca00000000ff */
[----:B------:R0:W-:Y:S04]  /*fbd50*/  @P0 STG.E.U8 desc[UR4][R58.64], R2 ;  /* 0x000000023a000986 */ /* 0x0001e8000c101104 */
[----:B0-----:R-:W4:Y:S01]  /*fbd60*/  LDL.LU.64 R58, [R1+0x31e0] ;  /* 0x0031e000013a7983 */ /* 0x001f220000300a00 */
        /* <DEDUP_REMOVED lines=77> */
[C---:B------:R-:W-:Y:S02]  /*fc240*/  LOP3.LUT P0, RZ, R56.reuse, 0x1000, RZ, 0xc0, !PT ;  /* 0x0000100038ff7812 */ /* 0x040fe4000780c0ff */
        /* <DEDUP_REMOVED lines=61> */
[----:B------:R-:W4:Y:S04]  /*fc620*/  LDL.LU.64 R40, [R1+0x32c0] ;  /* 0x0032c00001287983 */ /* 0x000f280000300a00 */
[----:B--2---:R0:W-:Y:S04]  /*fc630*/  @P6 STG.E.U8 desc[UR4][R58.64], R2 ;  /* 0x000000023a006986 */ /* 0x0041e8000c101104 */
[----:B0-----:R-:W2:Y:S04]  /*fc640*/  LDL.LU.64 R58, [R1+0x3338] ;  /* 0x00333800013a7983 */ /* 0x001ea80000300a00 */
[----:B------:R-:W2:Y:S04]  /*fc650*/  LDL.LU.64 R34, [R1+0x3330] ;  /* 0x0033300001227983 */ /* 0x000ea80000300a00 */
[----:B------:R-:W3:Y:S04]  /*fc660*/  LDL.LU R33, [R1+0x468] ;  /* 0x0004680001217983 */ /* 0x000ee80000300800 */
[----:B------:R-:W2:Y:S04]  /*fc670*/  LDL.LU.64 R36, [R1+0x3328] ;  /* 0x0033280001247983 */ /* 0x000ea80000300a00 */
[----:B------:R-:W2:Y:S04]  /*fc680*/  LDL.LU.64 R38, [R1+0x3320] ;  /* 0x0033200001267983 */ /* 0x000ea80000300a00 */
[----:B------:R-:W2:Y:S04]  /*fc690*/  LDL.LU.64 R42, [R1+0x3318] ;  /* 0x00331800012a7983 */ /* 0x000ea80000300a00 */
[----:B------:R-:W2:Y:S01]  /*fc6a0*/  LDL.LU R26, [R1+0x458] ;  /* 0x00045800011a7983 */ /* 0x000ea20000300800 */
[----:B------:R-:W-:-:S02]  /*fc6b0*/  LOP3.LUT P3, RZ, R56, 0x4000000, RZ, 0xc0, !PT ;  /* 0x0400000038ff7812 */ /* 0x000fc4000786c0ff */
[----:B------:R-:W-:Y:S02]  /*fc6c0*/  LOP3.LUT R45, R45, 0xfffffffb, RZ, 0xc0, !PT ;  /* 0xfffffffb2d2d7812 */ /* 0x000fe400078ec0ff */
[C---:B------:R-:W-:Y:S02]  /*fc6d0*/  LOP3.LUT P4, RZ, R56.reuse, 0x8000000, RZ, 0xc0, !PT ;  /* 0x0800000038ff7812 */ /* 0x040fe4000788c0ff */
[C---:B------:R-:W-:Y:S02]  /*fc6e0*/  LOP3.LUT P5, RZ, R56.reuse, 0x10000000, RZ, 0xc0, !PT ;  /* 0x1000000038ff7812 */ /* 0x040fe400078ac0ff */
[----:B------:R-:W-:Y:S02]  /*fc6f0*/  LOP3.LUT P6, RZ, R56, 0x20000000, RZ, 0xc0, !PT ;  /* 0x2000000038ff7812 */ /* 0x000fe400078cc0ff */
[----:B---3--:R-:W-:-:S05]  /*fc700*/  PRMT R2, R33, 0x7770, RZ ;  /* 0x0000777021027816 */ /* 0x008fca00000000ff */
[----:B----4-:R0:W-:Y:S04]  /*fc710*/  @P3 STG.E.U8 desc[UR4][R40.64], R2 ;  /* 0x0000000228003986 */ /* 0x0101e8000c101104 */
[----:B0-----:R-:W3:Y:S01]  /*fc720*/  LDL.LU.64 R40, [R1+0x3310] ;  /* 0x0033100001287983 */ /* 0x001ee20000300a00 */
[----:B------:R-:W-:-:S13]  /*fc730*/  LOP3.LUT P0, RZ, R57, 0x40, RZ, 0xc0, !PT ;  /* 0x0000004039ff7812 */ /* 0x000fda000780c0ff */
        /* <DEDUP_REMOVED lines=9> */
[----:B--2---:R0:W-:Y:S01]  /*fc7d0*/  @P4 STG.E.U8 desc[UR4][R58.64], R2 ;  /* 0x000000023a004986 */ /* 0x0041e2000c101104 */
[----:B------:R-:W-:-:S03]  /*fc7e0*/  LOP3.LUT R45, R45, 0xffffffdf, RZ, 0xc0, !PT ;  /* 0xffffffdf2d2d7812 */ /* 0x000fc600078ec0ff */
[----:B0-----:R-:W2:Y:S08]  /*fc7f0*/  LDL.LU.64 R58, [R1+0x3308] ;  /* 0x00330800013a7983 */ /* 0x001eb00000300a00 */
[----:B------:R-:W-:Y:S02]  /*fc800*/  @P0 LOP3.LUT R45, R45, 0x20, RZ, 0xfc, !PT ;  /* 0x000000202d2d0812 */ /* 0x000fe400078efcff */
[----:B------:R-:W-:Y:S01]  /*fc810*/  LOP3.LUT P0, RZ, R57, 0x4, RZ, 0xc0, !PT ;  /* 0x0000000439ff7812 */ /* 0x000fe2000780c0ff */
[----:B------:R-:W4:Y:S04]  /*fc820*/  LDL.LU.64 R6, [R1+0x3300] ;  /* 0x0033000001067983 */ /* 0x000f280000300a00 */
[----:B------:R-:W4:Y:S01]  /*fc830*/  LDL.LU R27, [R1+0x448] ;  /* 0x00044800011b7983 */ /* 0x000f220000300800 */
[----:B------:R-:W-:-:S03]  /*fc840*/  LOP3.LUT R45, R45, 0xffffffbf, RZ, 0xc0, !PT ;  /* 0xffffffbf2d2d7812 */ /* 0x000fc600078ec0ff */
[----:B------:R-:W4:Y:S04]  /*fc850*/  LDL.LU.64 R4, [R1+0x32f8] ;  /* 0x0032f80001047983 */ /* 0x000f280000300a00 */
[----:B------:R-:W-:Y:S01]  /*fc860*/  @P0 LOP3.LUT R45, R45, 0x40, RZ, 0xfc, !PT ;  /* 0x000000402d2d0812 */ /* 0x000fe200078efcff */
[----:B------:R-:W4:Y:S01]  /*fc870*/  LDL.LU.64 R22, [R1+0x32f0] ;  /* 0x0032f00001167983 */ /* 0x000f220000300a00 */
[----:B------:R-:W-:Y:S02]  /*fc880*/  LOP3.LUT P0, RZ, R57, 0x2, RZ, 0xc0, !PT ;  /* 0x0000000239ff7812 */ /* 0x000fe4000780c0ff */
[----:B------:R-:W-:Y:S01]  /*fc890*/  LOP3.LUT R45, R45, 0xffffff7f, RZ, 0xc0, !PT ;  /* 0xffffff7f2d2d7812 */ /* 0x000fe200078ec0ff */
[----:B------:R-:W4:Y:S10]  /*fc8a0*/  LDL.LU.64 R24, [R1+0x32e8] ;  /* 0x0032e80001187983 */ /* 0x000f340000300a00 */
[----:B------:R-:W-:-:S02]  /*fc8b0*/  @P0 LOP3.LUT R45, R45, 0x80, RZ, 0xfc, !PT ;  /* 0x000000802d2d0812 */ /* 0x000fc400078efcff */
[----:B------:R-:W-:Y:S02]  /*fc8c0*/  LOP3.LUT P0, RZ, R57, 0x1, RZ, 0xc0, !PT ;  /* 0x0000000139ff7812 */ /* 0x000fe4000780c0ff */
[----:B------:R-:W-:Y:S02]  /*fc8d0*/  LOP3.LUT R45, R45, 0xfffffeff, RZ, 0xc0, !PT ;  /* 0xfffffeff2d2d7812 */ /* 0x000fe400078ec0ff */
[----:B------:R-:W-:-:S09]  /*fc8e0*/  PRMT R2, R33, 0x7772, RZ ;  /* 0x0000777221027816 */ /* 0x000fd200000000ff */
[----:B------:R-:W-:Y:S02]  /*fc8f0*/  @P0 LOP3.LUT R45, R45, 0x100, RZ, 0xfc, !PT ;  /* 0x000001002d2d0812 */ /* 0x000fe400078efcff */
[----:B------:R-:W-:Y:S01]  /*fc900*/  LOP3.LUT P0, RZ, R56, 0x80000000, RZ, 0xc0, !PT ;  /* 0x8000000038ff7812 */ /* 0x000fe2000780c0ff */
[----:B------:R0:W-:Y:S01]  /*fc910*/  @P5 STG.E.U8 desc[UR4][R34.64], R2 ;  /* 0x0000000222005986 */ /* 0x0001e2000c101104 */
[----:B------:R-:W-:Y:S02]  /*fc920*/  LOP3.LUT R45, R45, 0xfffffdff, RZ, 0xc0, !PT ;  /* 0xfffffdff2d2d7812 */ /* 0x000fe400078ec0ff */
[----:B0-----:R-:W-:-:S09]  /*fc930*/  PRMT R2, R33, 0x7773, RZ ;  /* 0x0000777321027816 */ /* 0x001fd200000000ff */
[----:B------:R-:W-:Y:S02]  /*fc940*/  @P0 LOP3.LUT R45, R45, 0x200, RZ, 0xfc, !PT ;  /* 0x000002002d2d0812 */ /* 0x000fe400078efcff */
[----:B------:R-:W-:Y:S01]  /*fc950*/  LOP3.LUT P0, RZ, R56, 0x40000000, RZ, 0xc0, !PT ;  /* 0x4000000038ff7812 */ /* 0x000fe2000780c0ff */
        /* <DEDUP_REMOVED lines=16> */
[----:B---3--:R0:W-:Y:S04]  /*fca60*/  @P0 STG.E.U8 desc[UR4][R40.64], R2 ;  /* 0x0000000228000986 */ /* 0x0081e8000c101104 */
[----:B0-----:R-:W3:Y:S01]  /*fca70*/  LDL.LU.64 R40, [R1+0x3358] ;  /* 0x0033580001287983 */ /* 0x001ee20000300a00 */
[----:B------:R-:W-:Y:S02]  /*fca80*/  LOP3.LUT P0, RZ, R45, 0x80, RZ, 0xc0, !PT ;  /* 0x000000802dff7812 */ /* 0x000fe4000780c0ff */
[----:B------:R-:W-:-:S11]  /*fca90*/  PRMT R2, R26, 0x7773, RZ ;  /* 0x000077731a027816 */ /* 0x000fd600000000ff */
[----:B--2---:R4:W-:Y:S01]  /*fcaa0*/  @P0 STG.E.U8 desc[UR4][R58.64], R2 ;  /* 0x000000023a000986 */ /* 0x0049e2000c101104 */
[----:B------:R-:W-:Y:S02]  /*fcab0*/  LOP3.LUT P0, RZ, R45, 0x40, RZ, 0xc0, !PT ;  /* 0x000000402dff7812 */ /* 0x000fe4000780c0ff */
        /* <DEDUP_REMOVED lines=35> */
[----:B------:R-:W2:Y:S04]  /*fccf0*/  LDL.LU.64 R34, [R1+0x33a8] ;  /* 0x0033a80001227983 */ /* 0x000ea80000300a00 */
[----:B------:R-:W2:Y:S04]  /*fcd00*/  LDL.LU.64 R32, [R1+0x33a0] ;  /* 0x0033a00001207983 */ /* 0x000ea80000300a00 */
[----:B------:R-:W4:Y:S04]  /*fcd10*/  LDL.LU R36, [R1+0x418] ;  /* 0x0004180001247983 */ /* 0x000f280000300800 */
[----:B------:R-:W2:Y:S01]  /*fcd20*/  LDL.LU.64 R38, [R1+0x3398] ;  /* 0x0033980001267983 */ /* 0x000ea20000300a00 */
[----:B------:R-:W-:-:S03]  /*fcd30*/  LOP3.LUT P3, RZ, R57, 0x2000, RZ, 0xc0, !PT ;  /* 0x0000200039ff7812 */ /* 0x000fc6000786c0ff */
[----:B------:R-:W2:Y:S01]  /*fcd40*/  LDL.LU.64 R42, [R1+0x3390] ;  /* 0x00339000012a7983 */ /* 0x000ea20000300a00 */
        /* <DEDUP_REMOVED lines=20> */
[----:B------:R-:W-:Y:S01]  /*fce90*/  LOP3.LUT P0, RZ, R57, 0x100000, RZ, 0xc0, !PT ;  /* 0x0010000039ff7812 */ /* 0x000fe2000780c0ff */
[----:B------:R-:W3:Y:S01]  /*fcea0*/  LDL.LU.64 R22, [R1+0x3370] ;  /* 0x0033700001167983 */ /* 0x000ee20000300a00 */
[----:B------:R-:W-:-:S03]  /*fceb0*/  LOP3.LUT R46, R46, 0x7fffffff, RZ, 0xc0, !PT ;  /* 0x7fffffff2e2e7812 */ /* 0x000fc600078ec0ff */
[----:B------:R-:W3:Y:S01]  /*fcec0*/  LDL.LU.64 R26, [R1+0x3368] ;  /* 0x00336800011a7983 */ /* 0x000ee20000300a00 */
[----:B------:R-:W-:Y:S02]  /*fced0*/  LOP3.LUT R45, R45, 0xfffffffe, RZ, 0xc0, !PT ;  /* 0xfffffffe2d2d7812 */ /* 0x000fe400078ec0ff */
[C---:B------:R-:W-:Y:S01]  /*fcee0*/  LOP3.LUT P4, RZ, R57.reuse, 0x4000, RZ, 0xc0, !PT ;  /* 0x0000400039ff7812 */ /* 0x040fe2000788c0ff */
[----:B------:R-:W3:Y:S04]  /*fcef0*/  LDL.LU.64 R24, [R1+0x33d0] ;  /* 0x0033d00001187983 */ /* 0x000ee80000300a00 */
[----:B------:R-:W-:Y:S01]  /*fcf00*/  @P0 LOP3.LUT R46, R46, 0x80000000, RZ, 0xfc, !PT ;  /* 0x800000002e2e0812 */ /* 0x000fe200078efcff */
[----:B------:R-:W3:Y:S01]  /*fcf10*/  LDL.LU R37, [R1+0x46c] ;  /* 0x00046c0001257983 */ /* 0x000ee20000300800 */
[----:B------:R-:W-:-:S02]  /*fcf20*/  LOP3.LUT P0, RZ, R57, 0x80000, RZ, 0xc0, !PT ;  /* 0x0008000039ff7812 */ /* 0x000fc4000780c0ff */
[----:B------:R-:W-:Y:S01]  /*fcf30*/  LOP3.LUT P5, RZ, R57, 0x8000, RZ, 0xc0, !PT ;  /* 0x0000800039ff7812 */ /* 0x000fe200078ac0ff */
[----:B------:R-:W3:Y:S01]  /*fcf40*/  LDL.LU.64 R30, [R1+0x33c8] ;  /* 0x0033c800011e7983 */ /* 0x000ee20000300a00 */
[----:B----4-:R-:W-:-:S09]  /*fcf50*/  PRMT R2, R36, 0x7770, RZ ;  /* 0x0000777024027816 */ /* 0x010fd200000000ff */
[----:B------:R-:W-:Y:S02]  /*fcf60*/  @P0 LOP3.LUT R45, R45, 0x1, RZ, 0xfc, !PT ;  /* 0x000000012d2d0812 */ /* 0x000fe400078efcff */
[C---:B------:R-:W-:Y:S01]  /*fcf70*/  LOP3.LUT P0, RZ, R57.reuse, 0x40000, RZ, 0xc0, !PT ;  /* 0x0004000039ff7812 */ /* 0x040fe2000780c0ff */
[----:B------:R0:W-:Y:S01]  /*fcf80*/  @P4 STG.E.U8 desc[UR4][R28.64], R2 ;  /* 0x000000021c004986 */ /* 0x0001e2000c101104 */
[----:B------:R-:W-:Y:S02]  /*fcf90*/  LOP3.LUT P6, RZ, R57, 0x10000, RZ, 0xc0, !PT ;  /* 0x0001000039ff7812 */ /* 0x000fe400078cc0ff */
[----:B------:R-:W-:Y:S02]  /*fcfa0*/  LOP3.LUT R45, R45, 0xfffffffd, RZ, 0xc0, !PT ;  /* 0xfffffffd2d2d7812 */ /* 0x000fe400078ec0ff */
[----:B0-----:R-:W-:Y:S01]  /*fcfb0*/  PRMT R2, R36, 0x7771, RZ ;  /* 0x0000777124027816 */ /* 0x001fe200000000ff */
[----:B------:R-:W4:Y:S06]  /*fcfc0*/  LDL.LU.64 R28, [R1+0x33c0] ;  /* 0x0033c000011c7983 */ /* 0x000f2c0000300a00 */
[----:B------:R-:W-:-:S02]  /*fcfd0*/  @P0 LOP3.LUT R45, R45, 0x2, RZ, 0xfc, !PT ;  /* 0x000000022d2d0812 */ /* 0x000fc400078efcff */
[----:B------:R-:W-:Y:S01]  /*fcfe0*/  LOP3.LUT P0, RZ, R57, 0x20000, RZ, 0xc0, !PT ;  /* 0x0002000039ff7812 */ /* 0x000fe2000780c0ff */
[----:B--2---:R0:W-:Y:S02]  /*fcff0*/  @P5 STG.E.U8 desc[UR4][R34.64], R2 ;  /* 0x0000000222005986 */ /* 0x0041e4000c101104 */
[C---:B0-----:R-:W-:Y:S02]  /*fd000*/  PRMT R2, R36.reuse, 0x7772, RZ ;  /* 0x0000777224027816 */ /* 0x041fe400000000ff */
[----:B------:R-:W2:Y:S04]  /*fd010*/  LDL.LU.64 R34, [R1+0x3438] ;  /* 0x0034380001227983 */ /* 0x000ea80000300a00 */
[----:B------:R0:W-:Y:S02]  /*fd020*/  @P6 STG.E.U8 desc[UR4][R32.64], R2 ;  /* 0x0000000220006986 */ /* 0x0001e4000c101104 */
[----:B0-----:R-:W-:-:S02]  /*fd030*/  PRMT R2, R36, 0x7773, RZ ;  /* 0x0000777324027816 */ /* 0x001fc400000000ff */
[----:B------:R-:W2:Y:S04]  /*fd040*/  LDL.LU.64 R32, [R1+0x3430] ;  /* 0x0034300001207983 */ /* 0x000ea80000300a00 */
[----:B------:R0:W-:Y:S01]  /*fd050*/  @P0 STG.E.U8 desc[UR4][R38.64], R2 ;  /* 0x0000000226000986 */ /* 0x0001e2000c101104 */
[----:B------:R-:W-:-:S03]  /*fd060*/  LOP3.LUT P0, RZ, R45, 0x2, RZ, 0xc0, !PT ;  /* 0x000000022dff7812 */ /* 0x000fc6000780c0ff */
[----:B------:R-:W2:Y:S01]  /*fd070*/  LDL.LU R36, [R1+0x45c] ;  /* 0x00045c0001247983 */ /* 0x000ea20000300800 */
[----:B0-----:R-:W-:-:S03]  /*fd080*/  PRMT R2, R59, 0x7770, RZ ;  /* 0x000077703b027816 */ /* 0x001fc600000000ff */
[----:B------:R-:W2:Y:S06]  /*fd090*/  LDL.LU.64 R38, [R1+0x3428] ;  /* 0x0034280001267983 */ /* 0x000eac0000300a00 */
[----:B------:R0:W-:Y:S01]  /*fd0a0*/  @P0 STG.E.U8 desc[UR4][R42.64], R2 ;  /* 0x000000022a000986 */ /* 0x0001e2000c101104 */
[----:B------:R-:W-:-:S03]  /*fd0b0*/  LOP3.LUT P0, RZ, R45, 0x1, RZ, 0xc0, !PT ;  /* 0x000000012dff7812 */ /* 0x000fc6000780c0ff */
[----:B0-----:R-:W2:Y:S01]  /*fd0c0*/  LDL.LU.64 R42, [R1+0x3420] ;  /* 0x00342000012a7983 */ /* 0x001ea20000300a00 */
[----:B------:R-:W-:-:S09]  /*fd0d0*/  PRMT R2, R59, 0x7771, RZ ;  /* 0x000077713b027816 */ /* 0x000fd200000000ff */
[----:B---3--:R0:W-:Y:S04]  /*fd0e0*/  @P0 STG.E.U8 desc[UR4][R40.64], R2 ;  /* 0x0000000228000986 */ /* 0x0081e8000c101104 */
[----:B0-----:R-:W3:Y:S01]  /*fd0f0*/  LDL.LU.64 R40, [R1+0x3418] ;  /* 0x0034180001287983 */ /* 0x001ee20000300a00 */
[----:B------:R-:W-:Y:S02]  /*fd100*/  LOP3.LUT P0, RZ, R46, 0x80000000, RZ, 0xc0, !PT ;  /* 0x800000002eff7812 */ /* 0x000fe4000780c0ff */
[----:B------:R-:W-:-:S11]  /*fd110*/  PRMT R2, R59, 0x7772, RZ ;  /* 0x000077723b027816 */ /* 0x000fd600000000ff */
[----:B------:R0:W-:Y:S01]  /*fd120*/  @P0 STG.E.U8 desc[UR4][R6.64], R2 ;  /* 0x0000000206000986 */ /* 0x0001e2000c101104 */
[C---:B------:R-:W-:Y:S02]  /*fd130*/  LOP3.LUT P0, RZ, R46.reuse, 0x40000000, RZ, 0xc0, !PT ;  /* 0x400000002eff7812 */ /* 0x040fe4000780c0ff */
[----:B0-----:R-:W-:Y:S02]  /*fd140*/  PRMT R2, R59, 0x7773, RZ ;  /* 0x000077733b027816 */ /* 0x001fe400000000ff */
[----:B------:R-:W-:Y:S01]  /*fd150*/  LOP3.LUT P1, RZ, R57, 0x4000000, RZ, 0xc0, !PT ;  /* 0x0400000039ff7812 */ /* 0x000fe2000782c0ff */
[----:B------:R-:W3:Y:S08]  /*fd160*/  LDL.LU R59, [R1+0x569c] ;  /* 0x00569c00013b7983 */ /* 0x000ef00000300800 */
        /* <DEDUP_REMOVED lines=12> */
[----:B0-----:R-:W-:Y:S02]  /*fd230*/  PRMT R2, R58, 0x7773, RZ ;  /* 0x000077733a027816 */ /* 0x001fe400000000ff */
[C---:B------:R-:W-:Y:S01]  /*fd240*/  LOP3.LUT P3, RZ, R57.reuse, 0x10000000, RZ, 0xc0, !PT ;  /* 0x1000000039ff7812 */ /* 0x040fe2000786c0ff */
[----:B------:R-:W3:Y:S06]  /*fd250*/  LDL.LU R58, [R1+0x5698] ;  /* 0x00569800013a7983 */ /* 0x000eec0000300800 */
[----:B------:R0:W-:Y:S01]  /*fd260*/  @P0 STG.E.U8 desc[UR4][R30.64], R2 ;  /* 0x000000021e000986 */ /* 0x0001e2000c101104 */
[----:B------:R-:W-:-:S02]  /*fd270*/  LOP3.LUT P4, RZ, R57, 0x20000000, RZ, 0xc0, !PT ;  /* 0x2000000039ff7812 */ /* 0x000fc4000788c0ff */
[----:B0-----:R-:W-:-:S05]  /*fd280*/  PRMT R2, R37, 0x7770, RZ ;  /* 0x0000777025027816 */ /* 0x001fca00000000ff */
[----:B----4-:R0:W-:Y:S01]  /*fd290*/  @P1 STG.E.U8 desc[UR4][R28.64], R2 ;  /* 0x000000021c001986 */ /* 0x0101e2000c101104 */
[----:B------:R-:W-:Y:S02]  /*fd2a0*/  LOP3.LUT P5, RZ, R57, 0x40000000, RZ, 0xc0, !PT ;  /* 0x4000000039ff7812 */ /* 0x000fe400078ac0ff */
[----:B0-----:R-:W-:-:S05]  /*fd2b0*/  PRMT R2, R37, 0x7771, RZ ;  /* 0x0000777125027816 */ /* 0x001fca00000000ff */
[----:B--2---:R0:W-:Y:S01]  /*fd2c0*/  @P2 STG.E.U8 desc[UR4][R34.64], R2 ;  /* 0x0000000222002986 */ /* 0x0041e2000c101104 */
        /* <DEDUP_REMOVED lines=12> */
[----:B------:R-:W4:Y:S04]  /*fd390*/  LDL.LU.64 R32, [R1+0x33f8] ;  /* 0x0033f80001207983 */ /* 0x000f280000300a00 */
[----:B------:R-:W4:Y:S04]  /*fd3a0*/  LDL.LU.64 R38, [R1+0x33f0] ;  /* 0x0033f00001267983 */ /* 0x000f280000300a00 */
[----:B------:R-:W4:Y:S04]  /*fd3b0*/  LDL.LU R37, [R1+0x44c] ;  /* 0x00044c0001257983 */ /* 0x000f280000300800 */
[----:B------:R-:W4:Y:S01]  /*fd3c0*/  LDL.LU.64 R42, [R1+0x33e8] ;  /* 0x0033e800012a7983 */ /* 0x000f220000300a00 */
[----:B------:R-:W-:-:S03]  /*fd3d0*/  PRMT R2, R36, 0x7772, RZ ;  /* 0x0000777224027816 */ /* 0x000fc600000000ff */
[----:B------:R-:W4:Y:S01]  /*fd3e0*/  LDL.LU R60, [R1+0x43c] ;  /* 0x00043c00013c7983 */ /* 0x000f220000300800 */
[C---:B------:R-:W-:Y:S02]  /*fd3f0*/  LOP3.LUT P3, RZ, R58.reuse, 0x1, RZ, 0xc0, !PT ;  /* 0x000000013aff7812 */ /* 0x040fe4000786c0ff */
        /* <DEDUP_REMOVED lines=8> */
[----:B0-----:R-:W2:Y:S01]  /*fd480*/  LDL.LU.64 R40, [R1+0x33e0] ;  /* 0x0033e00001287983 */ /* 0x001ea20000300a00 */
[----:B------:R-:W-:-:S03]  /*fd490*/  LOP3.LUT R46, R46, 0xffefffff, RZ, 0xc0, !PT ;  /* 0xffefffff2e2e7812 */ /* 0x000fc600078ec0ff */
[----:B------:R-:W2:Y:S04]  /*fd4a0*/  LDL.LU.64 R6, [R1+0x33d8] ;  /* 0x0033d80001067983 */ /* 0x000ea80000300a00 */
[----:B------:R-:W-:Y:S02]  /*fd4b0*/  @P0 LOP3.LUT R46, R46, 0x100000, RZ, 0xfc, !PT ;  /* 0x001000002e2e0812 */ /* 0x000fe400078efcff */
[----:B------:R-:W-:Y:S01]  /*fd4c0*/  LOP3.LUT P0, RZ, R58, 0x200, RZ, 0xc0, !PT ;  /* 0x000002003aff7812 */ /* 0x000fe2000780c0ff */
[----:B------:R-:W2:Y:S01]  /*fd4d0*/  LDL.LU.64 R4, [R1+0x3450] ;  /* 0x0034500001047983 */ /* 0x000ea20000300a00 */
        /* <DEDUP_REMOVED lines=8> */
[----:B---3--:R0:W-:Y:S01]  /*fd560*/  @P4 STG.E.U8 desc[UR4][R34.64], R2 ;  /* 0x0000000222004986 */ /* 0x0081e2000c101104 */
[----:B------:R-:W-:-:S03]  /*fd570*/  LOP3.LUT R46, R46, 0xff7fffff, RZ, 0xc0, !PT ;  /* 0xff7fffff2e2e7812 */ /* 0x000fc600078ec0ff */
[----:B0-----:R-:W3:Y:S04]  /*fd580*/  LDL.LU R34, [R1+0x42c] ;  /* 0x00042c0001227983 */ /* 0x001ee80000300800 */
[----:B------:R-:W3:Y:S04]  /*fd590*/  LDL.LU.64 R22, [R1+0x3448] ;  /* 0x0034480001167983 */ /* 0x000ee80000300a00 */
[----:B------:R-:W-:Y:S02]  /*fd5a0*/  @P0 LOP3.LUT R46, R46, 0x800000, RZ, 0xfc, !PT ;  /* 0x008000002e2e0812 */ /* 0x000fe400078efcff */
[----:B------:R-:W-:Y:S01]  /*fd5b0*/  LOP3.LUT P0, RZ, R58, 0x40, RZ, 0xc0, !PT ;  /* 0x000000403aff7812 */ /* 0x000fe2000780c0ff */
[----:B------:R-:W3:Y:S01]  /*fd5c0*/  LDL.LU.64 R26, [R1+0x3440] ;  /* 0x00344000011a7983 */ /* 0x000ee20000300a00 */
[----:B------:R-:W-:-:S02]  /*fd5d0*/  LOP3.LUT R46, R46, 0xfeffffff, RZ, 0xc0, !PT ;  /* 0xfeffffff2e2e7812 */ /* 0x000fc400078ec0ff */
[C---:B------:R-:W-:Y:S01]  /*fd5e0*/  LOP3.LUT P5, RZ, R58.reuse, 0x4, RZ, 0xc0, !PT ;  /* 0x000000043aff7812 */ /* 0x040fe200078ac0ff */
[----:B------:R-:W3:Y:S01]  /*fd5f0*/  LDL.LU.64 R24, [R1+0x34b8] ;  /* 0x0034b80001187983 */ /* 0x000ee20000300a00 */
[----:B------:R-:W-:Y:S02]  /*fd600*/  LOP3.LUT P6, RZ, R58, 0x8, RZ, 0xc0, !PT ;  /* 0x000000083aff7812 */ /* 0x000fe400078cc0ff */
[----:B----4-:R-:W-:Y:S01]  /*fd610*/  PRMT R2, R37, 0x7770, RZ ;  /* 0x0000777025027816 */ /* 0x010fe200000000ff */
        /* <DEDUP_REMOVED lines=63> */
[----:B------:R-:W3:Y:S04]  /*fda10*/  LDL.LU.64 R42, [R1+0x3468] ;  /* 0x00346800012a7983 */ /* 0x000ee80000300a00 */
[----:B------:R-:W3:Y:S04]  /*fda20*/  LDL.LU.64 R32, [R1+0x3460] ;  /* 0x0034600001207983 */ /* 0x000ee80000300a00 */
[----:B------:R-:W3:Y:S04]  /*fda30*/  LDL.LU.64 R38, [R1+0x3458] ;  /* 0x0034580001267983 */ /* 0x000ee80000300a00 */
[----:B------:R-:W3:Y:S04]  /*fda40*/  LDL.LU.64 R36, [R1+0x34d0] ;  /* 0x0034d00001247983 */ /* 0x000ee80000300a00 */
[----:B------:R-:W3:Y:S01]  /*fda50*/  LDL.LU R22, [R1+0x3fc] ;  /* 0x0003fc0001167983 */ /* 0x000ee20000300800 */
        /* <DEDUP_REMOVED lines=24> */
[----:B------:R-:W-:Y:S02]  /*fdbe0*/  LOP3.LUT P4, RZ, R58, 0x100000, RZ, 0xc0, !PT ;  /* 0x001000003aff7812 */ /* 0x000fe4000788c0ff */
[----:B------:R-:W-:Y:S01]  /*fdbf0*/  LOP3.LUT R46, R46, 0xffff7fff, RZ, 0xc0, !PT ;  /* 0xffff7fff2e2e7812 */ /* 0x000fe200078ec0ff */
[----:B------:R-:W2:Y:S01]  /*fdc00*/  LDL.LU.64 R26, [R1+0x3528] ;  /* 0x00352800011a7983 */ /* 0x000ea20000300a00 */
        /* <DEDUP_REMOVED lines=9> */
[----:B---3--:R0:W-:Y:S01]  /*fdca0*/  @P5 STG.E.U8 desc[UR4][R42.64], R2 ;  /* 0x000000022a005986 */ /* 0x0081e2000c101104 */
[----:B------:R-:W-:Y:S02]  /*fdcb0*/  LOP3.LUT P6, RZ, R58, 0x400000, RZ, 0xc0, !PT ;  /* 0x004000003aff7812 */ /* 0x000fe400078cc0ff */
[----:B------:R-:W-:Y:S01]  /*fdcc0*/  LOP3.LUT R46, R46, 0xfffdffff, RZ, 0xc0, !PT ;  /* 0xfffdffff2e2e7812 */ /* 0x000fe200078ec0ff */
[----:B0-----:R-:W3:Y:S04]  /*fdcd0*/  LDL.LU R42, [R1+0x3d0] ;  /* 0x0003d000012a7983 */ /* 0x001ee80000300800 */
        /* <DEDUP_REMOVED lines=147> */
[----:B---3--:R0:W-:Y:S01]  /*fe610*/  @P1 STG.E.U8 desc[UR4][R28.64], R2 ;  /* 0x000000021c001986 */ /* 0x0081e2000c101104 */
[----:B------:R-:W-:Y:S02]  /*fe620*/  LOP3.LUT P4, RZ, R59, 0x400000, RZ, 0xc0, !PT ;  /* 0x004000003bff7812 */ /* 0x000fe4000788c0ff */
[----:B0-----:R-:W-:-:S05]  /*fe630*/  PRMT R2, R61, 0x7772, RZ ;  /* 0x000077723d027816 */ /* 0x001fca00000000ff */
[----:B----4-:R0:W-:Y:S01]  /*fe640*/  @P2 STG.E.U8 desc[UR4][R34.64], R2 ;  /* 0x0000000222002986 */ /* 0x0101e2000c101104 */
[----:B------:R-:W-:Y:S02]  /*fe650*/  LOP3.LUT P5, RZ, R59, 0x800000, RZ, 0xc0, !PT ;  /* 0x008000003bff7812 */ /* 0x000fe400078ac0ff */
        /* <DEDUP_REMOVED lines=16> */
[----:B------:R-:W4:Y:S01]  /*fe760*/  LDL.LU R24, [R1+0x3d4] ;  /* 0x0003d40001187983 */ /* 0x000f220000300800 */
[----:B------:R-:W-:-:S02]  /*fe770*/  PRMT R2, R43, 0x7773, RZ ;  /* 0x000077732b027816 */ /* 0x000fc400000000ff */
[----:B------:R-:W-:Y:S01]  /*fe780*/  LOP3.LUT P3, RZ, R59, 0x2000000, RZ, 0xc0, !PT ;  /* 0x020000003bff7812 */ /* 0x000fe2000786c0ff */
[----:B------:R-:W4:Y:S01]  /*fe790*/  LDL.LU.64 R42, [R1+0x3610] ;  /* 0x00361000012a7983 */ /* 0x000f220000300a00 */
[----:B------:R-:W-:Y:S02]  /*fe7a0*/  LOP3.LUT R47, R47, 0xfbffffff, RZ, 0xc0, !PT ;  /* 0xfbffffff2f2f7812 */ /* 0x000fe400078ec0ff */
[----:B------:R-:W-:Y:S02]  /*fe7b0*/  LOP3.LUT R46, R46, 0xfffffffe, RZ, 0xc0, !PT ;  /* 0xfffffffe2e2e7812 */ /* 0x000fe400078ec0ff */
[C---:B------:R-:W-:Y:S02]  /*fe7c0*/  LOP3.LUT P4, RZ, R59.reuse, 0x4000000, RZ, 0xc0, !PT ;  /* 0x040000003bff7812 */ /* 0x040fe4000788c0ff */
[----:B------:R-:W-:Y:S02]  /*fe7d0*/  LOP3.LUT P5, RZ, R59, 0x8000000, RZ, 0xc0, !PT ;  /* 0x080000003bff7812 */ /* 0x000fe400078ac0ff */
[----:B---3--:R-:W-:-:S03]  /*fe7e0*/  LOP3.LUT P0, RZ, R61, 0x20, RZ, 0xc0, !PT ;  /* 0x000000203dff7812 */ /* 0x008fc6000780c0ff */
[----:B--2---:R0:W-:Y:S04]  /*fe7f0*/  @P3 STG.E.U8 desc[UR4][R40.64], R2 ;  /* 0x0000000228003986 */ /* 0x0041e8000c101104 */
[----:B0-----:R-:W2:Y:S06]  /*fe800*/  LDL.LU.64 R40, [R1+0x3608] ;  /* 0x0036080001287983 */ /* 0x001eac0000300a00 */
[----:B------:R-:W-:-:S02]  /*fe810*/  @P0 LOP3.LUT R47, R47, 0x4000000, RZ, 0xfc, !PT ;  /* 0x040000002f2f0812 */ /* 0x000fc400078efcff */
[----:B------:R-:W-:Y:S01]  /*fe820*/  LOP3.LUT P0, RZ, R61, 0x10, RZ, 0xc0, !PT ;  /* 0x000000103dff7812 */ /* 0x000fe2000780c0ff */
[----:B------:R-:W3:Y:S01]  /*fe830*/  LDL.LU.64 R44, [R1+0x3600] ;  /* 0x00360000012c7983 */ /* 0x000ee20000300a00 */
[----:B------:R-:W-:-:S03]  /*fe840*/  LOP3.LUT R47, R47, 0xf7ffffff, RZ, 0xc0, !PT ;  /* 0xf7ffffff2f2f7812 */ /* 0x000fc600078ec0ff */
[----:B------:R-:W3:Y:S04]  /*fe850*/  LDL.LU.64 R6, [R1+0x35f8] ;  /* 0x0035f80001067983 */ /* 0x000ee80000300a00 */
[----:B------:R-:W3:Y:S04]  /*fe860*/  LDL.LU R25, [R1+0x3c4] ;  /* 0x0003c40001197983 */ /* 0x000ee80000300800 */
[----:B------:R-:W-:Y:S01]  /*fe870*/  @P0 LOP3.LUT R47, R47, 0x8000000, RZ, 0xfc, !PT ;  /* 0x080000002f2f0812 */ /* 0x000fe200078efcff */
[----:B------:R-:W3:Y:S01]  /*fe880*/  LDL.LU.64 R4, [R1+0x35f0] ;  /* 0x0035f00001047983 */ /* 0x000ee20000300a00 */
[----:B------:R-:W-:-:S02]  /*fe890*/  LOP3.LUT P0, RZ, R61, 0x8, RZ, 0xc0, !PT ;  /* 0x000000083dff7812 */ /* 0x000fc4000780c0ff */
[----:B------:R-:W-:Y:S01]  /*fe8a0*/  LOP3.LUT R47, R47, 0xefffffff, RZ, 0xc0, !PT ;  /* 0xefffffff2f2f7812 */ /* 0x000fe200078ec0ff */
[----:B------:R-:W3:Y:S01]  /*fe8b0*/  LDL.LU.64 R22, [R1+0x35e8] ;  /* 0x0035e80001167983 */ /* 0x000ee20000300a00 */
[----:B----4-:R-:W-:-:S03]  /*fe8c0*/  PRMT R2, R36, 0x7770, RZ ;  /* 0x0000777024027816 */ /* 0x010fc600000000ff */
[----:B------:R-:W4:Y:S06]  /*fe8d0*/  LDL.LU.64 R26, [R1+0x35e0] ;  /* 0x0035e000011a7983 */ /* 0x000f2c0000300a00 */
[----:B------:R-:W-:Y:S01]  /*fe8e0*/  @P0 LOP3.LUT R47, R47, 0x10000000, RZ, 0xfc, !PT ;  /* 0x100000002f2f0812 */ /* 0x000fe200078efcff */
[----:B------:R0:W-:Y:S01]  /*fe8f0*/  @P4 STG.E.U8 desc[UR4][R28.64], R2 ;  /* 0x000000021c004986 */ /* 0x0001e2000c101104 */
[----:B------:R-:W-:Y:S02]  /*fe900*/  LOP3.LUT P0, RZ, R61, 0x4, RZ, 0xc0, !PT ;  /* 0x000000043dff7812 */ /* 0x000fe4000780c0ff */
[----:B------:R-:W-:Y:S01]  /*fe910*/  LOP3.LUT R47, R47, 0xdfffffff, RZ, 0xc0, !PT ;  /* 0xdfffffff2f2f7812 */ /* 0x000fe200078ec0ff */
[----:B------:R-:W4:Y:S01]  /*fe920*/  LDL.LU R37, [R1+0x334] ;  /* 0x0003340001257983 */ /* 0x000f220000300800 */
[----:B------:R-:W-:-:S03]  /*fe930*/  LOP3.LUT P6, RZ, R59, 0x10000000, RZ, 0xc0, !PT ;  /* 0x100000003bff7812 */ /* 0x000fc600078cc0ff */
[----:B------:R-:W4:Y:S01]  /*fe940*/  LDL.LU.64 R30, [R1+0x35d8] ;  /* 0x0035d800011e7983 */ /* 0x000f220000300a00 */
[----:B0-----:R-:W-:-:S03]  /*fe950*/  PRMT R2, R36, 0x7771, RZ ;  /* 0x0000777124027816 */ /* 0x001fc600000000ff */
[----:B------:R-:W4:Y:S02]  /*fe960*/  LDL.LU.64 R28, [R1+0x3630] ;  /* 0x00363000011c7983 */ /* 0x000f240000300a00 */
[----:B------:R-:W-:Y:S02]  /*fe970*/  @P0 LOP3.LUT R47, R47, 0x20000000, RZ, 0xfc, !PT ;  /* 0x200000002f2f0812 */ /* 0x000fe400078efcff */
[----:B------:R-:W-:Y:S02]  /*fe980*/  LOP3.LUT P0, RZ, R61, 0x2, RZ, 0xc0, !PT ;  /* 0x000000023dff7812 */ /* 0x000fe4000780c0ff */
[----:B------:R-:W-:-:S11]  /*fe990*/  LOP3.LUT R47, R47, 0xbfffffff, RZ, 0xc0, !PT ;  /* 0xbfffffff2f2f7812 */ /* 0x000fd600078ec0ff */
[----:B------:R-:W-:Y:S02]  /*fe9a0*/  @P0 LOP3.LUT R47, R47, 0x40000000, RZ, 0xfc, !PT ;  /* 0x400000002f2f0812 */ /* 0x000fe400078efcff */
[----:B------:R-:W-:Y:S02]  /*fe9b0*/  LOP3.LUT P0, RZ, R61, 0x1, RZ, 0xc0, !PT ;  /* 0x000000013dff7812 */ /* 0x000fe4000780c0ff */
[----:B------:R-:W-:-:S11]  /*fe9c0*/  LOP3.LUT R47, R47, 0x7fffffff, RZ, 0xc0, !PT ;  /* 0x7fffffff2f2f7812 */ /* 0x000fd600078ec0ff */
[----:B------:R-:W-:Y:S02]  /*fe9d0*/  @P0 LOP3.LUT R47, R47, 0x80000000, RZ, 0xfc, !PT ;  /* 0x800000002f2f0812 */ /* 0x000fe400078efcff */
[----:B------:R-:W-:-:S13]  /*fe9e0*/  LOP3.LUT P0, RZ, R59, 0x80000000, RZ, 0xc0, !PT ;  /* 0x800000003bff7812 */ /* 0x000fda000780c0ff */
[----:B------:R-:W-:Y:S02]  /*fe9f0*/  @P0 LOP3.LUT R46, R46, 0x1, RZ, 0xfc, !PT ;  /* 0x000000012e2e0812 */ /* 0x000fe400078efcff */
[----:B------:R-:W-:Y:S02]  /*fea00*/  LOP3.LUT P0, RZ, R59, 0x40000000, RZ, 0xc0, !PT ;  /* 0x400000003bff7812 */ /* 0x000fe4000780c0ff */
        /* <DEDUP_REMOVED lines=85> */
[C---:B------:R-:W-:Y:S01]  /*fef60*/  LOP3.LUT P4, RZ, R61.reuse, 0x2000, RZ, 0xc0, !PT ;  /* 0x000020003dff7812 */ /* 0x040fe2000788c0ff */
[----:B------:R-:W2:Y:S01]  /*fef70*/  LDL.LU.64 R6, [R1+0x36a8] ;  /* 0x0036a80001067983 */ /* 0x000ea20000300a00 */
[C---:B------:R-:W-:Y:S02]  /*fef80*/  LOP3.LUT P0, RZ, R61.reuse, 0x80000, RZ, 0xc0, !PT ;  /* 0x000800003dff7812 */ /* 0x040fe4000780c0ff */
[----:B------:R-:W-:Y:S02]  /*fef90*/  LOP3.LUT P5, RZ, R61, 0x4000, RZ, 0xc0, !PT ;  /* 0x000040003dff7812 */ /* 0x000fe400078ac0ff */
[----:B------:R-:W-:Y:S02]  /*fefa0*/  PRMT R2, R36, 0x7773, RZ ;  /* 0x0000777324027816 */ /* 0x000fe400000000ff */
[----:B------:R-:W-:-:S05]  /*fefb0*/  LOP3.LUT R47, R47, 0xff7fffff, RZ, 0xc0, !PT ;  /* 0xff7fffff2f2f7812 */ /* 0x000fca00078ec0ff */
[----:B---3--:R4:W-:Y:S02]  /*fefc0*/  @P4 STG.E.U8 desc[UR4][R28.64], R2 ;  /* 0x000000021c004986 */ /* 0x0089e4000c101104 */
[----:B------:R-:W-:Y:S02]  /*fefd0*/  @P0 LOP3.LUT R47, R47, 0x800000, RZ, 0xfc, !PT ;  /* 0x008000002f2f0812 */ /* 0x000fe400078efcff */
[----:B------:R-:W-:Y:S02]  /*fefe0*/  LOP3.LUT P0, RZ, R61, 0x40000, RZ, 0xc0, !PT ;  /* 0x000400003dff7812 */ /* 0x000fe4000780c0ff */
[----:B----4-:R-:W-:-:S05]  /*feff0*/  PRMT R2, R37, 0x7770, RZ ;  /* 0x0000777025027816 */ /* 0x010fca00000000ff */
[----:B------:R0:W-:Y:S01]  /*ff000*/  @P5 STG.E.U8 desc[UR4][R38.64], R2 ;  /* 0x0000000226005986 */ /* 0x0001e2000c101104 */
[----:B------:R-:W-:-:S05]  /*ff010*/  LOP3.LUT R47, R47, 0xfeffffff, RZ, 0xc0, !PT ;  /* 0xfeffffff2f2f7812 */ /* 0x000fca00078ec0ff */
[----:B------:R-:W-:Y:S01]  /*ff020*/  @P0 LOP3.LUT R47, R47, 0x1000000, RZ, 0xfc, !PT ;  /* 0x010000002f2f0812 */ /* 0x000fe200078efcff */
[----:B0-----:R-:W3:Y:S01]  /*ff030*/  LDL.LU R38, [R1+0x2f4] ;  /* 0x0002f40001267983 */ /* 0x001ee20000300800 */
[----:B------:R-:W-:-:S03]  /*ff040*/  LOP3.LUT P0, RZ, R61, 0x20000, RZ, 0xc0, !PT ;  /* 0x000200003dff7812 */ /* 0x000fc6000780c0ff */
[----:B------:R-:W4:Y:S01]  /*ff050*/  LDL.LU.64 R4, [R1+0x36b0] ;  /* 0x0036b00001047983 */ /* 0x000f220000300a00 */
[----:B------:R-:W-:Y:S02]  /*ff060*/  LOP3.LUT P6, RZ, R61, 0x8000, RZ, 0xc0, !PT ;  /* 0x000080003dff7812 */ /* 0x000fe400078cc0ff */
[----:B------:R-:W-:Y:S01]  /*ff070*/  LOP3.LUT R47, R47, 0xfdffffff, RZ, 0xc0, !PT ;  /* 0xfdffffff2f2f7812 */ /* 0x000fe200078ec0ff */
[----:B------:R-:W4:Y:S01]  /*ff080*/  LDL.LU.64 R26, [R1+0x36b8] ;  /* 0x0036b800011a7983 */ /* 0x000f220000300a00 */
[----:B------:R-:W-:-:S03]  /*ff090*/  PRMT R2, R37, 0x7771, RZ ;  /* 0x0000777125027816 */ /* 0x000fc600000000ff */
[----:B------:R-:W4:Y:S02]  /*ff0a0*/  LDL.LU.64 R24, [R1+0x36c0] ;  /* 0x0036c00001187983 */ /* 0x000f240000300a00 */
        /* <DEDUP_REMOVED lines=14> */
[----:B------:R-:W4:Y:S01]  /*ff190*/  LDL.LU.64 R36, [R1+0x36e8] ;  /* 0x0036e80001247983 */ /* 0x000f220000300a00 */
[----:B0-----:R-:W-:-:S03]  /*ff1a0*/  PRMT R2, R60, 0x7770, RZ ;  /* 0x000077703c027816 */ /* 0x001fc600000000ff */
[----:B------:R-:W4:Y:S06]  /*ff1b0*/  LDL.LU.64 R42, [R1+0x36f0] ;  /* 0x0036f000012a7983 */ /* 0x000f2c0000300a00 */
[----:B--2---:R0:W-:Y:S04]  /*ff1c0*/  @P0 STG.E.U8 desc[UR4][R40.64], R2 ;  /* 0x0000000228000986 */ /* 0x0041e8000c101104 */
[----:B0-----:R-:W2:Y:S01]  /*ff1d0*/  LDL.LU R40, [R1+0x3d8] ;  /* 0x0003d80001287983 */ /* 0x001ea20000300800 */
[----:B------:R-:W-:-:S02]  /*ff1e0*/  LOP3.LUT P0, RZ, R47, 0x800000, RZ, 0xc0, !PT ;  /* 0x008000002fff7812 */ /* 0x000fc4000780c0ff */
[----:B------:R-:W-:Y:S01]  /*ff1f0*/  PRMT R2, R60, 0x7771, RZ ;  /* 0x000077713c027816 */ /* 0x000fe200000000ff */
[----:B------:R-:W2:Y:S10]  /*ff200*/  LDL.LU R41, [R1+0x340] ;  /* 0x0003400001297983 */ /* 0x000eb40000300800 */
[----:B------:R0:W-:Y:S01]  /*ff210*/  @P0 STG.E.U8 desc[UR4][R22.64], R2 ;  /* 0x0000000216000986 */ /* 0x0001e2000c101104 */
        /* <DEDUP_REMOVED lines=8> */
[----:B---3--:R-:W-:-:S11]  /*ff2a0*/  PRMT R2, R38, 0x7770, RZ ;  /* 0x0000777026027816 */ /* 0x008fd600000000ff */
[----:B----4-:R0:W-:Y:S01]  /*ff2b0*/  @P0 STG.E.U8 desc[UR4][R4.64], R2 ;  /* 0x0000000204000986 */ /* 0x0101e2000c101104 */
        /* <DEDUP_REMOVED lines=22> */
[----:B--2---:R-:W-:-:S05]  /*ff420*/  PRMT R2, R40, 0x7770, RZ ;  /* 0x0000777028027816 */ /* 0x004fca00000000ff */
[----:B------:R0:W-:Y:S04]  /*ff430*/  @P6 STG.E.U8 desc[UR4][R42.64], R2 ;  /* 0x000000022a006986 */ /* 0x0001e8000c101104 */
        /* <DEDUP_REMOVED lines=31> */
[----:B------:R-:W2:Y:S04]  /*ff630*/  LDL.LU R28, [R1+0x338] ;  /* 0x00033800011c7983 */ /* 0x000ea80000300800 */
[----:B------:R-:W2:Y:S04]  /*ff640*/  LDL.LU.64 R60, [R1+0x3730] ;  /* 0x00373000013c7983 */ /* 0x000ea80000300a00 */
[----:B------:R-:W2:Y:S04]  /*ff650*/  LDL.LU.64 R44, [R1+0x3738] ;  /* 0x00373800012c7983 */ /* 0x000ea80000300a00 */
[----:B------:R-:W2:Y:S04]  /*ff660*/  LDL.LU.64 R6, [R1+0x3740] ;  /* 0x0037400001067983 */ /* 0x000ea80000300a00 */
[----:B------:R-:W2:Y:S01]  /*ff670*/  LDL.LU.64 R4, [R1+0x3748] ;  /* 0x0037480001047983 */ /* 0x000ea20000300a00 */
[----:B------:R-:W-:-:S03]  /*ff680*/  LOP3.LUT P4, RZ, R41, 0x1, RZ, 0xc0, !PT ;  /* 0x0000000129ff7812 */ /* 0x000fc6000788c0ff */
[----:B------:R-:W2:Y:S01]  /*ff690*/  LDL.LU R29, [R1+0x328] ;  /* 0x00032800011d7983 */ /* 0x000ea20000300800 */
[----:B------:R-:W-:-:S03]  /*ff6a0*/  @P0 LOP3.LUT R47, R47, 0x10000, RZ, 0xfc, !PT ;  /* 0x000100002f2f0812 */ /* 0x000fc600078efcff */
[----:B------:R-:W2:Y:S01]  /*ff6b0*/  LDL.LU.64 R26, [R1+0x3750] ;  /* 0x00375000011a7983 */ /* 0x000ea20000300a00 */
[C---:B------:R-:W-:Y:S02]  /*ff6c0*/  LOP3.LUT P0, RZ, R41.reuse, 0x10, RZ, 0xc0, !PT ;  /* 0x0000001029ff7812 */ /* 0x040fe4000780c0ff */
[C---:B------:R-:W-:Y:S01]  /*ff6d0*/  LOP3.LUT P5, RZ, R41.reuse, 0x2, RZ, 0xc0, !PT ;  /* 0x0000000229ff7812 */ /* 0x040fe200078ac0ff */
[----:B------:R-:W2:Y:S01]  /*ff6e0*/  LDL.LU.64 R24, [R1+0x3758] ;  /* 0x0037580001187983 */ /* 0x000ea20000300a00 */
[----:B------:R-:W-:Y:S02]  /*ff6f0*/  PRMT R2, R40, 0x7772, RZ ;  /* 0x0000777228027816 */ /* 0x000fe400000000ff */
[----:B------:R-:W-:Y:S02]  /*ff700*/  LOP3.LUT P6, RZ, R41, 0x4, RZ, 0xc0, !PT ;  /* 0x0000000429ff7812 */ /* 0x000fe400078cc0ff */
[----:B------:R-:W-:Y:S01]  /*ff710*/  LOP3.LUT R47, R47, 0xfffdffff, RZ, 0xc0, !PT ;  /* 0xfffdffff2f2f7812 */ /* 0x000fe200078ec0ff */
[----:B---3--:R0:W-:Y:S04]  /*ff720*/  @P4 STG.E.U8 desc[UR4][R30.64], R2 ;  /* 0x000000021e004986 */ /* 0x0081e8000c101104 */
[----:B------:R-:W-:-:S02]  /*ff730*/  @P0 LOP3.LUT R47, R47, 0x20000, RZ, 0xfc, !PT ;  /* 0x000200002f2f0812 */ /* 0x000fc400078efcff */
[----:B------:R-:W-:Y:S02]  /*ff740*/  LOP3.LUT P0, RZ, R41, 0x8, RZ, 0xc0, !PT ;  /* 0x0000000829ff7812 */ /* 0x000fe4000780c0ff */
[----:B0-----:R-:W-:Y:S02]  /*ff750*/  PRMT R2, R40, 0x7773, RZ ;  /* 0x0000777328027816 */ /* 0x001fe400000000ff */
[----:B------:R-:W3:Y:S04]  /*ff760*/  LDL.LU R40, [R1+0x318] ;  /* 0x0003180001287983 */ /* 0x000ee80000300800 */
[----:B----4-:R0:W-:Y:S04]  /*ff770*/  @P5 STG.E.U8 desc[UR4][R34.64], R2 ;  /* 0x0000000222005986 */ /* 0x0101e8000c101104 */
[----:B------:R-:W4:Y:S01]  /*ff780*/  LDL.LU.64 R30, [R1+0x3760] ;  /* 0x00376000011e7983 */ /* 0x000f220000300a00 */
[----:B0-----:R-:W-:-:S03]  /*ff790*/  PRMT R2, R46, 0x7770, RZ ;  /* 0x000077702e027816 */ /* 0x001fc600000000ff */
        /* <DEDUP_REMOVED lines=11> */
[----:B------:R-:W-:-:S11]  /*ff850*/  PRMT R2, R46, 0x7773, RZ ;  /* 0x000077732e027816 */ /* 0x000fd600000000ff */
        /* <DEDUP_REMOVED lines=24> */
[----:B----4-:R0:W-:Y:S01]  /*ff9e0*/  @P1 STG.E.U8 desc[UR4][R30.64], R2 ;  /* 0x000000021e001986 */ /* 0x0101e2000c101104 */
[----:B------:R-:W-:Y:S02]  /*ff9f0*/  LOP3.LUT P4, RZ, R41, 0x8000, RZ, 0xc0, !PT ;  /* 0x0000800029ff7812 */ /* 0x000fe4000788c0ff */
[----:B0-----:R-:W-:Y:S01]  /*ffa00*/  PRMT R2, R29, 0x7773, RZ ;  /* 0x000077731d027816 */ /* 0x001fe200000000ff */
[----:B------:R-:W4:Y:S04]  /*ffa10*/  LDL.LU.64 R30, [R1+0x3790] ;  /* 0x00379000011e7983 */ /* 0x000f280000300a00 */
[----:B---3--:R0:W-:Y:S01]  /*ffa20*/  @P2 STG.E.U8 desc[UR4][R34.64], R2 ;  /* 0x0000000222002986 */ /* 0x0081e2000c101104 */
[----:B------:R-:W-:-:S03]  /*ffa30*/  LOP3.LUT P5, RZ, R41, 0x10000, RZ, 0xc0, !PT ;  /* 0x0001000029ff7812 */ /* 0x000fc600078ac0ff */
[----:B------:R-:W3:Y:S01]  /*ffa40*/  LDL.LU.64 R28, [R1+0x3798] ;  /* 0x00379800011c7983 */ /* 0x000ee20000300a00 */
[----:B0-----:R-:W-:-:S03]  /*ffa50*/  PRMT R2, R40, 0x7770, RZ ;  /* 0x0000777028027816 */ /* 0x001fc600000000ff */
[----:B------:R-:W3:Y:S04]  /*ffa60*/  LDL.LU.64 R34, [R1+0x37a0] ;  /* 0x0037a00001227983 */ /* 0x000ee80000300a00 */
[----:B------:R0:W-:Y:S02]  /*ffa70*/  @P3 STG.E.U8 desc[UR4][R32.64], R2 ;  /* 0x0000000220003986 */ /* 0x0001e4000c101104 */
[----:B0-----:R-:W-:-:S05]  /*ffa80*/  PRMT R2, R40, 0x7771, RZ ;  /* 0x0000777128027816 */ /* 0x001fca00000000ff */
[----:B------:R0:W-:Y:S02]  /*ffa90*/  @P4 STG.E.U8 desc[UR4][R38.64], R2 ;  /* 0x0000000226004986 */ /* 0x0001e4000c101104 */
[----:B0-----:R-:W-:-:S05]  /*ffaa0*/  PRMT R2, R40, 0x7772, RZ ;  /* 0x0000777228027816 */ /* 0x001fca00000000ff */
[----:B------:R0:W-:Y:S04]  /*ffab0*/  @P5 STG.E.U8 desc[UR4][R36.64], R2 ;  /* 0x0000000224005986 */ /* 0x0001e8000c101104 */
[----:B0-----:R-:W4:Y:S01]  /*ffac0*/  LDL.LU R36, [R1+0x308] ;  /* 0x0003080001247983 */ /* 0x001f220000300800 */
[C---:B------:R-:W-:Y:S02]  /*ffad0*/  LOP3.LUT P6, RZ, R41.reuse, 0x20000, RZ, 0xc0, !PT ;  /* 0x0002000029ff7812 */ /* 0x040fe400078cc0ff */
[----:B------:R-:W-:Y:S01]  /*ffae0*/  PRMT R2, R40, 0x7773, RZ ;  /* 0x0000777328027816 */ /* 0x000fe200000000ff */
[----:B------:R-:W3:Y:S04]  /*ffaf0*/  LDL.LU.64 R32, [R1+0x37a8] ;  /* 0x0037a80001207983 */ /* 0x000ee80000300a00 */
[----:B------:R-:W3:Y:S01]  /*ffb00*/  LDL.LU.64 R38, [R1+0x37b0] ;  /* 0x0037b00001267983 */ /* 0x000ee20000300a00 */
[----:B------:R-:W-:-:S05]  /*ffb10*/  LOP3.LUT P0, RZ, R41, 0x40000000, RZ, 0xc0, !PT ;  /* 0x4000000029ff7812 */ /* 0x000fca000780c0ff */
[----:B--2---:R0:W-:Y:S04]  /*ffb20*/  @P6 STG.E.U8 desc[UR4][R42.64], R2 ;  /* 0x000000022a006986 */ /* 0x0041e8000c101104 */
[----:B0-----:R-:W2:Y:S04]  /*ffb30*/  LDL.LU.64 R42, [R1+0x37b8] ;  /* 0x0037b800012a7983 */ /* 0x001ea80000300a00 */
[----:B------:R-:W2:Y:S01]  /*ffb40*/  LDL.LU R46, [R1+0x2f8] ;  /* 0x0002f800012e7983 */ /* 0x000ea20000300800 */
[----:B------:R-:W-:Y:S02]  /*ffb50*/  LOP3.LUT R47, R47, 0xfffffffb, RZ, 0xc0, !PT ;  /* 0xfffffffb2f2f7812 */ /* 0x000fe400078ec0ff */
[----:B------:R-:W-:Y:S01]  /*ffb60*/  LOP3.LUT P3, RZ, R41, 0x40000, RZ, 0xc0, !PT ;  /* 0x0004000029ff7812 */ /* 0x000fe2000786c0ff */
[----:B------:R-:W2:Y:S01]  /*ffb70*/  LDL.LU R37, [R1+0x344] ;  /* 0x0003440001257983 */ /* 0x000ea20000300800 */
        /* <DEDUP_REMOVED lines=21> */
[C---:B------:R-:W-:Y:S02]  /*ffcd0*/  LOP3.LUT P4, RZ, R41.reuse, 0x80000, RZ, 0xc0, !PT ;  /* 0x0008000029ff7812 */ /* 0x040fe4000788c0ff */
[C---:B------:R-:W-:Y:S02]  /*ffce0*/  LOP3.LUT P5, RZ, R41.reuse, 0x100000, RZ, 0xc0, !PT ;  /* 0x0010000029ff7812 */ /* 0x040fe400078ac0ff */
[----:B------:R-:W-:-:S02]  /*ffcf0*/  LOP3.LUT P6, RZ, R41, 0x200000, RZ, 0xc0, !PT ;  /* 0x0020000029ff7812 */ /* 0x000fc400078cc0ff */
[----:B------:R-:W-:-:S03]  /*ffd00*/  LOP3.LUT P1, RZ, R41, 0x80000000, RZ, 0xc0, !PT ;  /* 0x8000000029ff7812 */ /* 0x000fc6000782c0ff */
[----:B------:R-:W-:Y:S02]  /*ffd10*/  @P0 LOP3.LUT R47, R47, 0x200, RZ, 0xfc, !PT ;  /* 0x000002002f2f0812 */ /* 0x000fe400078efcff */
[----:B------:R-:W-:Y:S02]  /*ffd20*/  LOP3.LUT P0, RZ, R41, 0x400000, RZ, 0xc0, !PT ;  /* 0x0040000029ff7812 */ /* 0x000fe4000780c0ff */
[----:B------:R-:W2:Y:S04]  /*ffd30*/  LDL.LU.64 R40, [R1+0x37c0] ;  /* 0x0037c00001287983 */ /* 0x000ea80000300a00 */
[----:B------:R-:W2:Y:S04]  /*ffd40*/  LDL.LU.64 R60, [R1+0x37c8] ;  /* 0x0037c800013c7983 */ /* 0x000ea80000300a00 */
[----:B------:R-:W2:Y:S01]  /*ffd50*/  LDL.LU.64 R44, [R1+0x37d0] ;  /* 0x0037d000012c7983 */ /* 0x000ea20000300a00 */
[----:B----4-:R-:W-:-:S05]  /*ffd60*/  PRMT R2, R36, 0x7770, RZ ;  /* 0x0000777024027816 */ /* 0x010fca00000000ff */
[----:B------:R0:W-:Y:S04]  /*ffd70*/  @P3 STG.E.U8 desc[UR4][R30.64], R2 ;  /* 0x000000021e003986 */ /* 0x0001e8000c101104 */
[----:B0-----:R-:W4:Y:S04]  /*ffd80*/  LDL.LU R30, [R1+0x3ec] ;  /* 0x0003ec00011e7983 */ /* 0x001f280000300800 */
[----:B------:R-:W4:Y:S04]  /*ffd90*/  LDL.LU.64 R6, [R1+0x37d8] ;  /* 0x0037d80001067983 */ /* 0x000f280000300a00 */
[----:B------:R-:W4:Y:S01]  /*ffda0*/  LDL.LU.64 R4, [R1+0x37e0] ;  /* 0x0037e00001047983 */ /* 0x000f220000300a00 */
[----:B------:R-:W-:-:S03]  /*ffdb0*/  PRMT R2, R36, 0x7771, RZ ;  /* 0x0000777124027816 */ /* 0x000fc600000000ff */
[----:B------:R-:W4:Y:S04]  /*ffdc0*/  LDL.LU.64 R26, [R1+0x37e8] ;  /* 0x0037e800011a7983 */ /* 0x000f280000300a00 */
[----:B---3--:R0:W-:Y:S02]  /*ffdd0*/  @P4 STG.E.U8 desc[UR4][R28.64], R2 ;  /* 0x000000021c004986 */ /* 0x0081e4000c101104 */
[----:B0-----:R-:W-:-:S05]  /*ffde0*/  PRMT R2, R36, 0x7772, RZ ;  /* 0x0000777224027816 */ /* 0x001fca00000000ff */
[----:B------:R0:W-:Y:S02]  /*ffdf0*/  @P5 STG.E.U8 desc[UR4][R34.64], R2 ;  /* 0x0000000222005986 */ /* 0x0001e4000c101104 */
[----:B0-----:R-:W-:Y:S02]  /*ffe00*/  PRMT R2, R36, 0x7773, RZ ;  /* 0x0000777324027816 */ /* 0x001fe400000000ff */
[----:B------:R-:W3:Y:S04]  /*ffe10*/  LDL.LU R36, [R1+0x3dc] ;  /* 0x0003dc0001247983 */ /* 0x000ee80000300800 */
[----:B------:R-:W3:Y:S04]  /*ffe20*/  LDL.LU.64 R24, [R1+0x37f0] ;  /* 0x0037f00001187983 */ /* 0x000ee80000300a00 */
[----:B------:R-:W3:Y:S04]  /*ffe30*/  LDL.LU.64 R28, [R1+0x37f8] ;  /* 0x0037f800011c7983 */ /* 0x000ee80000300a00 */
[----:B------:R0:W-:Y:S04]  /*ffe40*/  @P6 STG.E.U8 desc[UR4][R32.64], R2 ;  /* 0x0000000220006986 */ /* 0x0001e8000c101104 */
[----:B------:R-:W3:Y:S04]  /*ffe50*/  LDL.LU.64 R34, [R1+0x3800] ;  /* 0x0038000001227983 */ /* 0x000ee80000300a00 */
[----:B0-----:R-:W3:Y:S04]  /*ffe60*/  LDL.LU.64 R32, [R1+0x3808] ;  /* 0x0038080001207983 */ /* 0x001ee80000300a00 */
[----:B------:R-:W3:Y:S01]  /*ffe70*/  LDL.LU R31, [R1+0x3cc] ;  /* 0x0003cc00011f7983 */ /* 0x000ee20000300800 */
[----:B--2---:R-:W-:-:S05]  /*ffe80*/  PRMT R2, R46, 0x7770, RZ ;  /* 0x000077702e027816 */ /* 0x004fca00000000ff */
[----:B------:R0:W-:Y:S01]  /*ffe90*/  @P0 STG.E.U8 desc[UR4][R38.64], R2 ;  /* 0x0000000226000986 */ /* 0x0001e2000c101104 */
[C---:B------:R-:W-:Y:S02]  /*ffea0*/  LOP3.LUT P0, RZ, R47.reuse, 0x200, RZ, 0xc0, !PT ;  /* 0x000002002fff7812 */ /* 0x040fe4000780c0ff */
[----:B0-----:R-:W-:Y:S01]  /*ffeb0*/  PRMT R2, R46, 0x7771, RZ ;  /* 0x000077712e027816 */ /* 0x001fe200000000ff */
[----:B------:R-:W2:Y:S10]  /*ffec0*/  LDL.LU.64 R38, [R1+0x3810] ;  /* 0x0038100001267983 */ /* 0x000eb40000300a00 */
[----:B------:R0:W-:Y:S04]  /*ffed0*/  @P0 STG.E.U8 desc[UR4][R42.64], R2 ;  /* 0x000000022a000986 */ /* 0x0001e8000c101104 */
[----:B0-----:R-:W2:Y:S01]  /*ffee0*/  LDL.LU.64 R42, [R1+0x3818] ;  /* 0x00381800012a7983 */ /* 0x001ea20000300a00 */
[----:B------:R-:W-:-:S02]  /*ffef0*/  LOP3.LUT P0, RZ, R47, 0x100, RZ, 0xc0, !PT ;  /* 0x000001002fff7812 */ /* 0x000fc4000780c0ff */
[----:B------:R-:W-:-:S11]  /*fff00*/  PRMT R2, R46, 0x7772, RZ ;  /* 0x000077722e027816 */ /* 0x000fd600000000ff */
[----:B------:R0:W-:Y:S01]  /*fff10*/  @P0 STG.E.U8 desc[UR4][R40.64], R2 ;  /* 0x0000000228000986 */ /* 0x0001e2000c101104 */
[----:B------:R-:W-:-:S03]  /*fff20*/  LOP3.LUT P0, RZ, R47, 0x80, RZ, 0xc0, !PT ;  /* 0x000000802fff7812 */ /* 0x000fc6000780c0ff */
[----:B0-----:R-:W2:Y:S01]  /*fff30*/  LDL.LU.64 R40, [R1+0x3820] ;  /* 0x0038200001287983 */ /* 0x001ea20000300a00 */
[----:B------:R-:W-:-:S09]  /*fff40*/  PRMT R2, R46, 0x7773, RZ ;  /* 0x000077732e027816 */ /* 0x000fd200000000ff */
[----:B------:R4:W-:Y:S01]  /*fff50*/  @P0 STG.E.U8 desc[UR4][R60.64], R2 ;  /* 0x000000023c000986 */ /* 0x0009e2000c101104 */
[----:B------:R-:W-:Y:S02]  /*fff60*/  LOP3.LUT P0, RZ, R47, 0x40, RZ, 0xc0, !PT ;  /* 0x000000402fff7812 */ /* 0x000fe4000780c0ff */
[----:B------:R-:W-:Y:S02]  /*fff70*/  LOP3.LUT P2, RZ, R37, 0x1, RZ, 0xc0, !PT ;  /* 0x0000000125ff7812 */ /* 0x000fe4000784c0ff */
[----:B----4-:R-:W-:-:S09]  /*fff80*/  PRMT R2, R30, 0x7770, RZ ;  /* 0x000077701e027816 */ /* 0x010fd200000000ff */
        /* <DEDUP_REMOVED lines=23> */
[----:B--2---:R0:W-:Y:S02]  /*100100*/  @P4 STG.E.U8 desc[UR4][R38.64], R2 ;  /* 0x0000000226004986 */ /* 0x0041e4000c101104 */
[----:B0-----:R-:W-:-:S05]  /*100110*/  PRMT R2, R31, 0x7771, RZ ;  /* 0x000077711f027816 */ /* 0x001fca00000000ff */
[----:B------:R0:W-:Y:S04]  /*100120*/  @P5 STG.E.U8 desc[UR4][R42.64], R2 ;  /* 0x000000022a005986 */ /* 0x0001e8000c101104 */
[----:B0-----:R-:W2:Y:S04]  /*100130*/  LDL.LU.64 R42, [R1+0x3828] ;  /* 0x00382800012a7983 */ /* 0x001ea80000300a00 */
[----:B------:R-:W3:Y:S04]  /*100140*/  LDL.LU.64 R28, [R1+0x3830] ;  /* 0x00383000011c7983 */ /* 0x000ee80000300a00 */
[----:B------:R-:W4:Y:S04]  /*100150*/  LDL.LU.64 R34, [R1+0x3838] ;  /* 0x0038380001227983 */ /* 0x000f280000300a00 */
[----:B------:R-:W4:Y:S04]  /*100160*/  LDL.LU.64 R32, [R1+0x3840] ;  /* 0x0038400001207983 */ /* 0x000f280000300a00 */
[----:B------:R-:W3:Y:S01]  /*100170*/  LDL.LU R36, [R1+0x33c] ;  /* 0x00033c0001247983 */ /* 0x000ee20000300800 */
[----:B------:R-:W-:-:S03]  /*100180*/  LOP3.LUT P6, RZ, R37, 0x10, RZ, 0xc0, !PT ;  /* 0x0000001025ff7812 */ /* 0x000fc600078cc0ff */
[----:B------:R-:W4:Y:S01]  /*100190*/  LDL.LU.64 R38, [R1+0x3848] ;  /* 0x0038480001267983 */ /* 0x000f220000300a00 */
[----:B------:R-:W-:-:S09]  /*1001a0*/  PRMT R2, R31, 0x7772, RZ ;  /* 0x000077721f027816 */ /* 0x000fd200000000ff */
[----:B------:R0:W-:Y:S04]  /*1001b0*/  @P6 STG.E.U8 desc[UR4][R40.64], R2 ;  /* 0x0000000228006986 */ /* 0x0001e8000c101104 */
[----:B0-----:R-:W4:Y:S04]  /*1001c0*/  LDL.LU.64 R40, [R1+0x3850] ;  /* 0x0038500001287983 */ /* 0x001f280000300a00 */
[----:B------:R-:W4:Y:S01]  /*1001d0*/  LDL.LU R26, [R1+0x32c] ;  /* 0x00032c00011a7983 */ /* 0x000f220000300800 */
[----:B------:R-:W-:Y:S02]  /*1001e0*/  LOP3.LUT P3, RZ, R37, 0x20, RZ, 0xc0, !PT ;  /* 0x0000002025ff7812 */ /* 0x000fe4000786c0ff */
[----:B------:R-:W-:-:S02]  /*1001f0*/  PRMT R2, R31, 0x7773, RZ ;  /* 0x000077731f027816 */ /* 0x000fc400000000ff */
        /* <DEDUP_REMOVED lines=21> */
[----:B------:R-:W2:Y:S01]  /*100350*/  LDL.LU R27, [R1+0x31c] ;  /* 0x00031c00011b7983 */ /* 0x000ea20000300800 */
[----:B------:R-:W-:Y:S02]  /*100360*/  LOP3.LUT R47, R47, 0xfffffffe, RZ, 0xc0, !PT ;  /* 0xfffffffe2f2f7812 */ /* 0x000fe400078ec0ff */
[C---:B------:R-:W-:Y:S01]  /*100370*/  LOP3.LUT P4, RZ, R37.reuse, 0x40, RZ, 0xc0, !PT ;  /* 0x0000004025ff7812 */ /* 0x040fe2000788c0ff */
[----:B------:R-:W2:Y:S01]  /*100380*/  LDL.LU.64 R60, [R1+0x3868] ;  /* 0x00386800013c7983 */ /* 0x000ea20000300a00 */
[----:B------:R-:W-:Y:S02]  /*100390*/  LOP3.LUT P5, RZ, R37, 0x80, RZ, 0xc0, !PT ;  /* 0x0000008025ff7812 */ /* 0x000fe400078ac0ff */
[----:B---3--:R-:W-:Y:S01]  /*1003a0*/  PRMT R2, R36, 0x7770, RZ ;  /* 0x0000777024027816 */ /* 0x008fe200000000ff */
[----:B------:R-:W3:Y:S04]  /*1003b0*/  LDL.LU.64 R44, [R1+0x3870] ;  /* 0x00387000012c7983 */ /* 0x000ee80000300a00 */
[----:B------:R-:W-:Y:S01]  /*1003c0*/  @P0 LOP3.LUT R47, R47, 0x1, RZ, 0xfc, !PT ;  /* 0x000000012f2f0812 */ /* 0x000fe200078efcff */
[----:B------:R-:W3:Y:S01]  /*1003d0*/  LDL.LU.64 R6, [R1+0x3878] ;  /* 0x0038780001067983 */ /* 0x000ee20000300a00 */
[----:B------:R-:W-:-:S02]  /*1003e0*/  LOP3.LUT P0, RZ, R37, 0x400, RZ, 0xc0, !PT ;  /* 0x0000040025ff7812 */ /* 0x000fc4000780c0ff */
[----:B------:R-:W-:Y:S01]  /*1003f0*/  LOP3.LUT P6, RZ, R37, 0x100, RZ, 0xc0, !PT ;  /* 0x0000010025ff7812 */ /* 0x000fe200078cc0ff */
[----:B------:R0:W-:Y:S01]  /*100400*/  @P4 STG.E.U8 desc[UR4][R28.64], R2 ;  /* 0x000000021c004986 */ /* 0x0001e2000c101104 */
[----:B------:R-:W-:-:S03]  /*100410*/  LOP3.LUT R47, R47, 0xfffffffd, RZ, 0xc0, !PT ;  /* 0xfffffffd2f2f7812 */ /* 0x000fc600078ec0ff */
[----:B------:R-:W3:Y:S01]  /*100420*/  LDL.LU.64 R4, [R1+0x3880] ;  /* 0x0038800001047983 */ /* 0x000ee20000300a00 */
[----:B0-----:R-:W-:-:S05]  /*100430*/  PRMT R2, R36, 0x7771, RZ ;  /* 0x0000777124027816 */ /* 0x001fca00000000ff */
[----:B------:R-:W-:Y:S02]  /*100440*/  @P0 LOP3.LUT R47, R47, 0x2, RZ, 0xfc, !PT ;  /* 0x000000022f2f0812 */ /* 0x000fe400078efcff */
[----:B------:R-:W-:Y:S01]  /*100450*/  LOP3.LUT P0, RZ, R37, 0x200, RZ, 0xc0, !PT ;  /* 0x0000020025ff7812 */ /* 0x000fe2000780c0ff */
[----:B----4-:R0:W-:Y:S02]  /*100460*/  @P5 STG.E.U8 desc[UR4][R34.64], R2 ;  /* 0x0000000222005986 */ /* 0x0101e4000c101104 */
[----:B0-----:R-:W-:-:S05]  /*100470*/  PRMT R2, R36, 0x7772, RZ ;  /* 0x0000777224027816 */ /* 0x001fca00000000ff */
[----:B------:R0:W-:Y:S02]  /*100480*/  @P6 STG.E.U8 desc[UR4][R32.64], R2 ;  /* 0x0000000220006986 */ /* 0x0001e4000c101104 */
[----:B0-----:R-:W-:Y:S02]  /*100490*/  PRMT R2, R36, 0x7773, RZ ;  /* 0x0000777324027816 */ /* 0x001fe400000000ff */
[----:B------:R-:W4:Y:S04]  /*1004a0*/  LDL.LU R36, [R1+0x30c] ;  /* 0x00030c0001247983 */ /* 0x000f280000300800 */
[----:B------:R0:W-:Y:S01]  /*1004b0*/  @P0 STG.E.U8 desc[UR4][R38.64], R2 ;  /* 0x0000000226000986 */ /* 0x0001e2000c101104 */
[----:B------:R-:W-:-:S03]  /*1004c0*/  LOP3.LUT P0, RZ, R47, 0x2, RZ, 0xc0, !PT ;  /* 0x000000022fff7812 */ /* 0x000fc6000780c0ff */
[----:B------:R-:W4:Y:S04]  /*1004d0*/  LDL.LU.64 R24, [R1+0x3888] ;  /* 0x0038880001187983 */ /* 0x000f280000300a00 */
[----:B------:R-:W4:Y:S01]  /*1004e0*/  LDL.LU.64 R30, [R1+0x3890] ;  /* 0x00389000011e7983 */ /* 0x000f220000300a00 */
[----:B0-----:R-:W-:-:S03]  /*1004f0*/  PRMT R2, R26, 0x7770, RZ ;  /* 0x000077701a027816 */ /* 0x001fc600000000ff */
[----:B------:R-:W4:Y:S04]  /*100500*/  LDL.LU.64 R28, [R1+0x3898] ;  /* 0x00389800011c7983 */ /* 0x000f280000300a00 */
[----:B------:R-:W4:Y:S04]  /*100510*/  LDL.LU.64 R34, [R1+0x38a0] ;  /* 0x0038a00001227983 */ /* 0x000f280000300a00 */
[----:B------:R-:W4:Y:S04]  /*100520*/  LDL.LU.64 R32, [R1+0x38a8] ;  /* 0x0038a80001207983 */ /* 0x000f280000300a00 */
[----:B------:R0:W-:Y:S01]  /*100530*/  @P0 STG.E.U8 desc[UR4][R40.64], R2 ;  /* 0x0000000228000986 */ /* 0x0001e2000c101104 */
[----:B------:R-:W-:-:S03]  /*100540*/  LOP3.LUT P0, RZ, R47, 0x1, RZ, 0xc0, !PT ;  /* 0x000000012fff7812 */ /* 0x000fc6000780c0ff */
[----:B------:R-:W4:Y:S04]  /*100550*/  LDL.LU.64 R38, [R1+0x38b0] ;  /* 0x0038b00001267983 */ /* 0x000f280000300a00 */
[----:B0-----:R-:W4:Y:S04]  /*100560*/  LDL.LU R41, [R1+0x2fc] ;  /* 0x0002fc0001297983 */ /* 0x001f280000300800 */
[----:B------:R-:W3:Y:S01]  /*100570*/  LDL.LU.64 R46, [R1+0x3860] ;  /* 0x00386000012e7983 */ /* 0x000ee20000300a00 */
[----:B------:R-:W-:-:S05]  /*100580*/  PRMT R2, R26, 0x7771, RZ ;  /* 0x000077711a027816 */ /* 0x000fca00000000ff */
[----:B--2---:R0:W-:Y:S04]  /*100590*/  @P0 STG.E.U8 desc[UR4][R42.64], R2 ;  /* 0x000000022a000986 */ /* 0x0041e8000c101104 */
[----:B0-----:R-:W2:Y:S04]  /*1005a0*/  LDL.LU.64 R42, [R1+0x38b8] ;  /* 0x0038b800012a7983 */ /* 0x001ea80000300a00 */
[----:B------:R-:W2:Y:S01]  /*1005b0*/  LDL.LU R40, [R1+0x348] ;  /* 0x0003480001287983 */ /* 0x000ea20000300800 */
[----:B------:R-:W-:Y:S02]  /*1005c0*/  LOP3.LUT P0, RZ, R48, 0x80000000, RZ, 0xc0, !PT ;  /* 0x8000000030ff7812 */ /* 0x000fe4000780c0ff */
[----:B------:R-:W-:-:S02]  /*1005d0*/  PRMT R2, R26, 0x7772, RZ ;  /* 0x000077721a027816 */ /* 0x000fc400000000ff */
[C---:B------:R-:W-:Y:S02]  /*1005e0*/  LOP3.LUT P1, RZ, R37.reuse, 0x40000, RZ, 0xc0, !PT ;  /* 0x0004000025ff7812 */ /* 0x040fe4000782c0ff */
[C---:B------:R-:W-:Y:S02]  /*1005f0*/  LOP3.LUT P2, RZ, R37.reuse, 0x80000, RZ, 0xc0, !PT ;  /* 0x0008000025ff7812 */ /* 0x040fe4000784c0ff */
[C---:B------:R-:W-:Y:S02]  /*100600*/  LOP3.LUT P3, RZ, R37.reuse, 0x100000, RZ, 0xc0, !PT ;  /* 0x0010000025ff7812 */ /* 0x040fe4000786c0ff */
[----:B------:R-:W-:-:S03]  /*100610*/  LOP3.LUT P4, RZ, R37, 0x200000, RZ, 0xc0, !PT ;  /* 0x0020000025ff7812 */ /* 0x000fc6000788c0ff */
        /* <DEDUP_REMOVED lines=30> */
[----:B0-----:R-:W2:Y:S01]  /*100800*/  LDL.LU.64 R42, [R1+0x38c0] ;  /* 0x0038c000012a7983 */ /* 0x001ea20000300a00 */
[----:B------:R-:W-:Y:S02]  /*100810*/  LOP3.LUT P0, RZ, R40, 0x10, RZ, 0xc0, !PT ;  /* 0x0000001028ff7812 */ /* 0x000fe4000780c0ff */
[----:B------:R-:W-:Y:S01]  /*100820*/  LOP3.LUT R48, R48, 0xfffbffff, RZ, 0xc0, !PT ;  /* 0xfffbffff30307812 */ /* 0x000fe200078ec0ff */
[----:B------:R-:W3:Y:S04]  /*100830*/  LDL.LU.64 R30, [R1+0x38c8] ;  /* 0x0038c800011e7983 */ /* 0x000ee80000300a00 */
[----:B------:R-:W4:Y:S04]  /*100840*/  LDL.LU.64 R28, [R1+0x38d0] ;  /* 0x0038d000011c7983 */ /* 0x000f280000300a00 */
[----:B------:R-:W4:Y:S02]  /*100850*/  LDL.LU.64 R34, [R1+0x38d8] ;  /* 0x0038d80001227983 */ /* 0x000f240000300a00 */
[----:B------:R-:W-:-:S02]  /*100860*/  @P0 LOP3.LUT R48, R48, 0x40000, RZ, 0xfc, !PT ;  /* 0x0004000030300812 */ /* 0x000fc400078efcff */
[----:B------:R-:W-:Y:S01]  /*100870*/  LOP3.LUT P0, RZ, R40, 0x8, RZ, 0xc0, !PT ;  /* 0x0000000828ff7812 */ /* 0x000fe2000780c0ff */
[----:B------:R-:W4:Y:S01]  /*100880*/  LDL.LU.64 R32, [R1+0x38e0] ;  /* 0x0038e00001207983 */ /* 0x000f220000300a00 */
[----:B------:R-:W-:-:S03]  /*100890*/  LOP3.LUT R48, R48, 0xfff7ffff, RZ, 0xc0, !PT ;  /* 0xfff7ffff30307812 */ /* 0x000fc600078ec0ff */
[----:B------:R-:W4:Y:S08]  /*1008a0*/  LDL.LU R39, [R1+0x2e0] ;  /* 0x0002e00001277983 */ /* 0x000f300000300800 */
[----:B------:R-:W-:Y:S02]  /*1008b0*/  @P0 LOP3.LUT R48, R48, 0x80000, RZ, 0xfc, !PT ;  /* 0x0008000030300812 */ /* 0x000fe400078efcff */
[----:B------:R-:W-:-:S02]  /*1008c0*/  LOP3.LUT P0, RZ, R40, 0x4, RZ, 0xc0, !PT ;  /* 0x0000000428ff7812 */ /* 0x000fc4000780c0ff */
        /* <DEDUP_REMOVED lines=15> */
[----:B------:R-:W-:Y:S02]  /*1009c0*/  LOP3.LUT R48, R48, 0xfdffffff, RZ, 0xc0, !PT ;  /* 0xfdffffff30307812 */ /* 0x000fe400078ec0ff */
[C---:B------:R-:W-:Y:S02]  /*1009d0*/  LOP3.LUT P3, RZ, R37.reuse, 0x1000000, RZ, 0xc0, !PT ;  /* 0x0100000025ff7812 */ /* 0x040fe4000786c0ff */
[C---:B------:R-:W-:Y:S02]  /*1009e0*/  LOP3.LUT P4, RZ, R37.reuse, 0x2000000, RZ, 0xc0, !PT ;  /* 0x0200000025ff7812 */ /* 0x040fe4000788c0ff */
[----:B------:R-:W-:-:S02]  /*1009f0*/  LOP3.LUT P5, RZ, R37, 0x4000000, RZ, 0xc0, !PT ;  /* 0x0400000025ff7812 */ /* 0x000fc400078ac0ff */
[----:B------:R-:W-:-:S03]  /*100a00*/  LOP3.LUT P6, RZ, R37, 0x8000000, RZ, 0xc0, !PT ;  /* 0x0800000025ff7812 */ /* 0x000fc600078cc0ff */
[----:B------:R-:W-:Y:S02]  /*100a10*/  @P0 LOP3.LUT R48, R48, 0x2000000, RZ, 0xfc, !PT ;  /* 0x0200000030300812 */ /* 0x000fe400078efcff */
[----:B------:R-:W-:Y:S02]  /*100a20*/  LOP3.LUT P0, RZ, R37, 0x10000000, RZ, 0xc0, !PT ;  /* 0x1000000025ff7812 */ /* 0x000fe4000780c0ff */
[----:B------:R-:W4:Y:S01]  /*100a30*/  LDL.LU.64 R36, [R1+0x38e8] ;  /* 0x0038e80001247983 */ /* 0x000f220000300a00 */
[----:B------:R-:W-:-:S03]  /*100a40*/  PRMT R2, R41, 0x7772, RZ ;  /* 0x0000777229027816 */ /* 0x000fc600000000ff */
[----:B------:R-:W4:Y:S04]  /*100a50*/  LDL.LU R60, [R1+0x2d0] ;  /* 0x0002d000013c7983 */ /* 0x000f280000300800 */
[----:B--2---:R0:W-:Y:S04]  /*100a60*/  @P3 STG.E.U8 desc[UR4][R42.64], R2 ;  /* 0x000000022a003986 */ /* 0x0041e8000c101104 */
[----:B0-----:R-:W2:Y:S04]  /*100a70*/  LDL.LU.64 R42, [R1+0x38f0] ;  /* 0x0038f000012a7983 */ /* 0x001ea80000300a00 */
[----:B------:R-:W2:Y:S04]  /*100a80*/  LDL.LU.64 R46, [R1+0x38f8] ;  /* 0x0038f800012e7983 */ /* 0x000ea80000300a00 */
[----:B------:R-:W2:Y:S01]  /*100a90*/  LDL.LU.64 R44, [R1+0x3900] ;  /* 0x00390000012c7983 */ /* 0x000ea20000300a00 */
[----:B------:R-:W-:-:S03]  /*100aa0*/  PRMT R2, R41, 0x7773, RZ ;  /* 0x0000777329027816 */ /* 0x000fc600000000ff */
[----:B------:R-:W2:Y:S04]  /*100ab0*/  LDL.LU.64 R6, [R1+0x3908] ;  /* 0x0039080001067983 */ /* 0x000ea80000300a00 */
[----:B---3--:R4:W-:Y:S02]  /*100ac0*/  @P4 STG.E.U8 desc[UR4][R30.64], R2 ;  /* 0x000000021e004986 */ /* 0x0089e4000c101104 */
[----:B----4-:R-:W-:-:S05]  /*100ad0*/  PRMT R2, R39, 0x7770, RZ ;  /* 0x0000777027027816 */ /* 0x010fca00000000ff */
[----:B------:R0:W-:Y:S04]  /*100ae0*/  @P5 STG.E.U8 desc[UR4][R28.64], R2 ;  /* 0x000000021c005986 */ /* 0x0001e8000c101104 */
[----:B0-----:R-:W3:Y:S04]  /*100af0*/  LDL.LU R28, [R1+0x2c0] ;  /* 0x0002c000011c7983 */ /* 0x001ee80000300800 */
[----:B------:R-:W4:Y:S04]  /*100b00*/  LDL.LU.64 R4, [R1+0x3910] ;  /* 0x0039100001047983 */ /* 0x000f280000300a00 */
[----:B------:R-:W4:Y:S01]  /*100b10*/  LDL.LU.64 R26, [R1+0x3918] ;  /* 0x00391800011a7983 */ /* 0x000f220000300a00 */
[----:B------:R-:W-:-:S03]  /*100b20*/  PRMT R2, R39, 0x7771, RZ ;  /* 0x0000777127027816 */ /* 0x000fc600000000ff */
[----:B------:R-:W4:Y:S04]  /*100b30*/  LDL.LU R41, [R1+0x2b0] ;  /* 0x0002b00001297983 */ /* 0x000f280000300800 */
[----:B------:R-:W4:Y:S04]  /*100b40*/  LDL.LU.64 R24, [R1+0x3920] ;  /* 0x0039200001187983 */ /* 0x000f280000300a00 */
[----:B------:R0:W-:Y:S04]  /*100b50*/  @P6 STG.E.U8 desc[UR4][R34.64], R2 ;  /* 0x0000000222006986 */ /* 0x0001e8000c101104 */
[----:B------:R-:W4:Y:S01]  /*100b60*/  LDL.LU.64 R30, [R1+0x3928] ;  /* 0x00392800011e7983 */ /* 0x000f220000300a00 */
[----:B0-----:R-:W-:-:S03]  /*100b70*/  PRMT R2, R39, 0x7772, RZ ;  /* 0x0000777227027816 */ /* 0x001fc600000000ff */
[----:B------:R-:W4:Y:S04]  /*100b80*/  LDL.LU.64 R34, [R1+0x3930] ;  /* 0x0039300001227983 */ /* 0x000f280000300a00 */
[----:B------:R0:W-:Y:S01]  /*100b90*/  @P0 STG.E.U8 desc[UR4][R32.64], R2 ;  /* 0x0000000220000986 */ /* 0x0001e2000c101104 */
[C---:B------:R-:W-:Y:S02]  /*100ba0*/  LOP3.LUT P0, RZ, R48.reuse, 0x2000000, RZ, 0xc0, !PT ;  /* 0x0200000030ff7812 */ /* 0x040fe4000780c0ff */
[----:B0-----:R-:W-:Y:S01]  /*100bb0*/  PRMT R2, R39, 0x7773, RZ ;  /* 0x0000777327027816 */ /* 0x001fe200000000ff */
[----:B------:R-:W4:Y:S04]  /*100bc0*/  LDL.LU.64 R32, [R1+0x3938] ;  /* 0x0039380001207983 */ /* 0x000f280000300a00 */
        /* <DEDUP_REMOVED lines=72> */
[----:B------:R-:W-:Y:S02]  /*101050*/  LOP3.LUT P4, RZ, R40, 0x1000, RZ, 0xc0, !PT ;  /* 0x0000100028ff7812 */ /* 0x000fe4000788c0ff */
[----:B------:R-:W-:Y:S01]  /*101060*/  @P0 LOP3.LUT R48, R48, 0x4000, RZ, 0xfc, !PT ;  /* 0x0000400030300812 */ /* 0x000fe200078efcff */
[----:B------:R-:W2:Y:S01]  /*101070*/  LDL.LU.64 R6, [R1+0x39a0] ;  /* 0x0039a00001067983 */ /* 0x000ea20000300a00 */
[C---:B------:R-:W-:Y:S02]  /*101080*/  LOP3.LUT P0, RZ, R40.reuse, 0x40000, RZ, 0xc0, !PT ;  /* 0x0004000028ff7812 */ /* 0x040fe4000780c0ff */
[----:B------:R-:W-:Y:S02]  /*101090*/  LOP3.LUT P5, RZ, R40, 0x2000, RZ, 0xc0, !PT ;  /* 0x0000200028ff7812 */ /* 0x000fe400078ac0ff */
[----:B------:R-:W-:Y:S02]  /*1010a0*/  PRMT R2, R29, 0x7772, RZ ;  /* 0x000077721d027816 */ /* 0x000fe400000000ff */
[----:B------:R-:W-:-:S03]  /*1010b0*/  LOP3.LUT R48, R48, 0xffff7fff, RZ, 0xc0, !PT ;  /* 0xffff7fff30307812 */ /* 0x000fc600078ec0ff */
[----:B---3--:R0:W-:Y:S04]  /*1010c0*/  @P4 STG.E.U8 desc[UR4][R30.64], R2 ;  /* 0x000000021e004986 */ /* 0x0081e8000c101104 */
[----:B------:R-:W-:Y:S02]  /*1010d0*/  @P0 LOP3.LUT R48, R48, 0x8000, RZ, 0xfc, !PT ;  /* 0x0000800030300812 */ /* 0x000fe400078efcff */
[----:B------:R-:W-:Y:S02]  /*1010e0*/  LOP3.LUT P0, RZ, R40, 0x20000, RZ, 0xc0, !PT ;  /* 0x0002000028ff7812 */ /* 0x000fe4000780c0ff */
[----:B0-----:R-:W-:-:S05]  /*1010f0*/  PRMT R2, R29, 0x7773, RZ ;  /* 0x000077731d027816 */ /* 0x001fca00000000ff */
[----:B----4-:R0:W-:Y:S01]  /*101100*/  @P5 STG.E.U8 desc[UR4][R36.64], R2 ;  /* 0x0000000224005986 */ /* 0x0101e2000c101104 */
[----:B------:R-:W-:-:S03]  /*101110*/  LOP3.LUT R48, R48, 0xfffeffff, RZ, 0xc0, !PT ;  /* 0xfffeffff30307812 */ /* 0x000fc600078ec0ff */
[----:B0-----:R-:W3:Y:S04]  /*101120*/  LDL.LU R36, [R1+0x270] ;  /* 0x0002700001247983 */ /* 0x001ee80000300800 */
[----:B------:R-:W4:Y:S01]  /*101130*/  LDL.LU.64 R4, [R1+0x39a8] ;  /* 0x0039a80001047983 */ /* 0x000f220000300a00 */
[----:B------:R-:W-:Y:S02]  /*101140*/  @P0 LOP3.LUT R48, R48, 0x10000, RZ, 0xfc, !PT ;  /* 0x0001000030300812 */ /* 0x000fe400078efcff */
[C---:B------:R-:W-:Y:S01]  /*101150*/  LOP3.LUT P0, RZ, R40.reuse, 0x10000, RZ, 0xc0, !PT ;  /* 0x0001000028ff7812 */ /* 0x040fe2000780c0ff */
[----:B------:R-:W3:Y:S01]  /*101160*/  LDL.LU.64 R26, [R1+0x39b0] ;  /* 0x0039b000011a7983 */ /* 0x000ee20000300a00 */
[----:B------:R-:W-:Y:S02]  /*101170*/  LOP3.LUT P6, RZ, R40, 0x4000, RZ, 0xc0, !PT ;  /* 0x0000400028ff7812 */ /* 0x000fe400078cc0ff */
[----:B------:R-:W-:Y:S01]  /*101180*/  LOP3.LUT R48, R48, 0xfffdffff, RZ, 0xc0, !PT ;  /* 0xfffdffff30307812 */ /* 0x000fe200078ec0ff */
[----:B------:R-:W3:Y:S01]  /*101190*/  LDL.LU.64 R24, [R1+0x39b8] ;  /* 0x0039b80001187983 */ /* 0x000ee20000300a00 */
[----:B------:R-:W-:-:S03]  /*1011a0*/  PRMT R2, R41, 0x7770, RZ ;  /* 0x0000777029027816 */ /* 0x000fc600000000ff */
[----:B------:R-:W3:Y:S04]  /*1011b0*/  LDL.LU.64 R30, [R1+0x39c0] ;  /* 0x0039c000011e7983 */ /* 0x000ee80000300a00 */
[----:B------:R-:W-:Y:S01]  /*1011c0*/  @P0 LOP3.LUT R48, R48, 0x20000, RZ, 0xfc, !PT ;  /* 0x0002000030300812 */ /* 0x000fe200078efcff */
[----:B------:R-:W3:Y:S01]  /*1011d0*/  LDL.LU.64 R28, [R1+0x39c8] ;  /* 0x0039c800011c7983 */ /* 0x000ee20000300a00 */
[----:B------:R-:W-:-:S03]  /*1011e0*/  LOP3.LUT P0, RZ, R40, 0x8000, RZ, 0xc0, !PT ;  /* 0x0000800028ff7812 */ /* 0x000fc6000780c0ff */
[----:B------:R0:W-:Y:S04]  /*1011f0*/  @P6 STG.E.U8 desc[UR4][R34.64], R2 ;  /* 0x0000000222006986 */ /* 0x0001e8000c101104 */
[----:B------:R-:W3:Y:S01]  /*101200*/  LDL.LU R37, [R1+0x2e4] ;  /* 0x0002e40001257983 */ /* 0x000ee20000300800 */
[----:B0-----:R-:W-:-:S03]  /*101210*/  PRMT R2, R41, 0x7771, RZ ;  /* 0x0000777129027816 */ /* 0x001fc600000000ff */
[----:B------:R-:W3:Y:S04]  /*101220*/  LDL.LU.64 R34, [R1+0x39d0] ;  /* 0x0039d00001227983 */ /* 0x000ee80000300a00 */
[----:B------:R0:W-:Y:S01]  /*101230*/  @P0 STG.E.U8 desc[UR4][R32.64], R2 ;  /* 0x0000000220000986 */ /* 0x0001e2000c101104 */
[C---:B------:R-:W-:Y:S02]  /*101240*/  LOP3.LUT P0, RZ, R48.reuse, 0x20000, RZ, 0xc0, !PT ;  /* 0x0002000030ff7812 */ /* 0x040fe4000780c0ff */
[----:B0-----:R-:W-:Y:S01]  /*101250*/  PRMT R2, R41, 0x7772, RZ ;  /* 0x0000777229027816 */ /* 0x001fe200000000ff */
[----:B------:R-:W3:Y:S10]  /*101260*/  LDL.LU.64 R32, [R1+0x39d8] ;  /* 0x0039d80001207983 */ /* 0x000ef40000300a00 */
[----:B------:R0:W-:Y:S01]  /*101270*/  @P0 STG.E.U8 desc[UR4][R38.64], R2 ;  /* 0x0000000226000986 */ /* 0x0001e2000c101104 */
[----:B------:R-:W-:-:S02]  /*101280*/  LOP3.LUT P0, RZ, R48, 0x10000, RZ, 0xc0, !PT ;  /* 0x0001000030ff7812 */ /* 0x000fc4000780c0ff */
[----:B0-----:R-:W-:Y:S01]  /*101290*/  PRMT R2, R41, 0x7773, RZ ;  /* 0x0000777329027816 */ /* 0x001fe200000000ff */
[----:B------:R-:W3:Y:S10]  /*1012a0*/  LDL.LU.64 R38, [R1+0x39e0] ;  /* 0x0039e00001267983 */ /* 0x000ef40000300a00 */
[----:B--2---:R0:W-:Y:S04]  /*1012b0*/  @P0 STG.E.U8 desc[UR4][R42.64], R2 ;  /* 0x000000022a000986 */ /* 0x0041e8000c101104 */
[----:B0-----:R-:W2:Y:S01]  /*1012c0*/  LDL.LU.64 R42, [R1+0x39e8] ;  /* 0x0039e800012a7983 */ /* 0x001ea20000300a00 */
[----:B------:R-:W-:-:S02]  /*1012d0*/  LOP3.LUT P0, RZ, R48, 0x8000, RZ, 0xc0, !PT ;  /* 0x0000800030ff7812 */ /* 0x000fc4000780c0ff */
[----:B------:R-:W-:Y:S01]  /*1012e0*/  PRMT R2, R60, 0x7770, RZ ;  /* 0x000077703c027816 */ /* 0x000fe200000000ff */
[----:B------:R-:W2:Y:S10]  /*1012f0*/  LDL.LU R41, [R1+0x34c] ;  /* 0x00034c0001297983 */ /* 0x000eb40000300800 */
        /* <DEDUP_REMOVED lines=11> */
[----:B---3--:R-:W-:-:S11]  /*1013b0*/  PRMT R2, R36, 0x7770, RZ ;  /* 0x0000777024027816 */ /* 0x008fd600000000ff */
        /* <DEDUP_REMOVED lines=19> */
[----:B------:R0:W-:Y:S01]  /*1014f0*/  @P5 STG.E.U8 desc[UR4][R38.64], R2 ;  /* 0x0000000226005986 */ /* 0x0001e2000c101104 */
[C---:B------:R-:W-:Y:S02]  /*101500*/  LOP3.LUT P3, RZ, R40.reuse, 0x40000000, RZ, 0xc0, !PT ;  /* 0x4000000028ff7812 */ /* 0x040fe4000786c0ff */
[----:B------:R-:W-:Y:S02]  /*101510*/  LOP3.LUT P4, RZ, R40, 0x80000000, RZ, 0xc0, !PT ;  /* 0x8000000028ff7812 */ /* 0x000fe4000788c0ff */
        /* <DEDUP_REMOVED lines=32> */
[----:B0-----:R-:W2:Y:S01]  /*101720*/  LDL.LU.64 R42, [R1+0x3a20] ;  /* 0x003a2000012a7983 */ /* 0x001ea20000300a00 */
[----:B------:R-:W-:-:S03]  /*101730*/  PRMT R2, R40, 0x7771, RZ ;  /* 0x0000777128027816 */ /* 0x000fc600000000ff */
[----:B------:R-:W2:Y:S04]  /*101740*/  LDL.LU.64 R60, [R1+0x3a28] ;  /* 0x003a2800013c7983 */ /* 0x000ea80000300a00 */
[----:B---3--:R0:W-:Y:S04]  /*101750*/  @P4 STG.E.U8 desc[UR4][R34.64], R2 ;  /* 0x0000000222004986 */ /* 0x0081e8000c101104 */
[----:B------:R-:W3:Y:S04]  /*101760*/  LDL.LU.64 R44, [R1+0x3a30] ;  /* 0x003a3000012c7983 */ /* 0x000ee80000300a00 */
[----:B0-----:R-:W3:Y:S04]  /*101770*/  LDL.LU R34, [R1+0x2b4] ;  /* 0x0002b40001227983 */ /* 0x001ee80000300800 */
[----:B------:R-:W3:Y:S04]  /*101780*/  LDL.LU.64 R6, [R1+0x3a38] ;  /* 0x003a380001067983 */ /* 0x000ee80000300a00 */
[----:B------:R-:W3:Y:S01]  /*101790*/  LDL.LU.64 R4, [R1+0x3a40] ;  /* 0x003a400001047983 */ /* 0x000ee20000300a00 */
[----:B------:R-:W-:-:S03]  /*1017a0*/  @P0 LOP3.LUT R48, R48, 0x100, RZ, 0xfc, !PT ;  /* 0x0000010030300812 */ /* 0x000fc600078efcff */
[----:B------:R-:W3:Y:S01]  /*1017b0*/  LDL.LU.64 R26, [R1+0x3a48] ;  /* 0x003a4800011a7983 */ /* 0x000ee20000300a00 */
[C---:B------:R-:W-:Y:S02]  /*1017c0*/  LOP3.LUT P0, RZ, R41.reuse, 0x8, RZ, 0xc0, !PT ;  /* 0x0000000829ff7812 */ /* 0x040fe4000780c0ff */
[C---:B------:R-:W-:Y:S01]  /*1017d0*/  LOP3.LUT P5, RZ, R41.reuse, 0x1, RZ, 0xc0, !PT ;  /* 0x0000000129ff7812 */ /* 0x040fe200078ac0ff */
[----:B------:R-:W3:Y:S01]  /*1017e0*/  LDL.LU R35, [R1+0x2a4] ;  /* 0x0002a40001237983 */ /* 0x000ee20000300800 */
[----:B------:R-:W-:Y:S02]  /*1017f0*/  LOP3.LUT P6, RZ, R41, 0x2, RZ, 0xc0, !PT ;  /* 0x0000000229ff7812 */ /* 0x000fe400078cc0ff */
[----:B------:R-:W-:Y:S01]  /*101800*/  LOP3.LUT R48, R48, 0xfffffdff, RZ, 0xc0, !PT ;  /* 0xfffffdff30307812 */ /* 0x000fe200078ec0ff */
[----:B------:R-:W3:Y:S01]  /*101810*/  LDL.LU.64 R24, [R1+0x3a50] ;  /* 0x003a500001187983 */ /* 0x000ee20000300a00 */
[----:B------:R-:W-:-:S03]  /*101820*/  PRMT R2, R40, 0x7772, RZ ;  /* 0x0000777228027816 */ /* 0x000fc600000000ff */
[----:B------:R-:W3:Y:S02]  /*101830*/  LDL.LU.64 R30, [R1+0x3a58] ;  /* 0x003a5800011e7983 */ /* 0x000ee40000300a00 */
[----:B------:R-:W-:Y:S02]  /*101840*/  @P0 LOP3.LUT R48, R48, 0x200, RZ, 0xfc, !PT ;  /* 0x0000020030300812 */ /* 0x000fe400078efcff */
        /* <DEDUP_REMOVED lines=12> */
[----:B------:R0:W-:Y:S04]  /*101910*/  @P0 STG.E.U8 desc[UR4][R36.64], R2 ;  /* 0x0000000224000986 */ /* 0x0001e8000c101104 */
[----:B0-----:R-:W4:Y:S01]  /*101920*/  LDL.LU.64 R36, [R1+0x3a78] ;  /* 0x003a780001247983 */ /* 0x001f220000300a00 */
        /* <DEDUP_REMOVED lines=24> */
[C---:B------:R-:W-:Y:S02]  /*101ab0*/  LOP3.LUT P3, RZ, R41.reuse, 0x2000, RZ, 0xc0, !PT ;  /* 0x0000200029ff7812 */ /* 0x040fe4000786c0ff */
[----:B------:R-:W-:Y:S02]  /*101ac0*/  LOP3.LUT P0, RZ, R41, 0x20000000, RZ, 0xc0, !PT ;  /* 0x2000000029ff7812 */ /* 0x000fe4000780c0ff */
[----:B0-----:R-:W-:-:S05]  /*101ad0*/  PRMT R2, R35, 0x7771, RZ ;  /* 0x0000777123027816 */ /* 0x001fca00000000ff */
[----:B------:R0:W-:Y:S01]  /*101ae0*/  @P1 STG.E.U8 desc[UR4][R30.64], R2 ;  /* 0x000000021e001986 */ /* 0x0001e2000c101104 */
[----:B------:R-:W-:Y:S02]  /*101af0*/  LOP3.LUT P4, RZ, R41, 0x4000, RZ, 0xc0, !PT ;  /* 0x0000400029ff7812 */ /* 0x000fe4000788c0ff */
[----:B------:R-:W-:Y:S02]  /*101b00*/  LOP3.LUT R49, R49, 0xfbffffff, RZ, 0xc0, !PT ;  /* 0xfbffffff31317812 */ /* 0x000fe400078ec0ff */
[----:B0-----:R-:W-:Y:S01]  /*101b10*/  PRMT R2, R35, 0x7772, RZ ;  /* 0x0000777223027816 */ /* 0x001fe200000000ff */
[----:B------:R-:W3:Y:S04]  /*101b20*/  LDL.LU.64 R30, [R1+0x3a88] ;  /* 0x003a8800011e7983 */ /* 0x000ee80000300a00 */
[----:B----4-:R0:W-:Y:S01]  /*101b30*/  @P2 STG.E.U8 desc[UR4][R28.64], R2 ;  /* 0x000000021c002986 */ /* 0x0101e2000c101104 */
[----:B------:R-:W-:-:S02]  /*101b40*/  LOP3.LUT P5, RZ, R41, 0x8000, RZ, 0xc0, !PT ;  /* 0x0000800029ff7812 */ /* 0x000fc400078ac0ff */
[----:B------:R-:W-:Y:S02]  /*101b50*/  @P0 LOP3.LUT R49, R49, 0x4000000, RZ, 0xfc, !PT ;  /* 0x0400000031310812 */ /* 0x000fe400078efcff */
[----:B------:R-:W-:Y:S02]  /*101b60*/  LOP3.LUT P0, RZ, R41, 0x10000000, RZ, 0xc0, !PT ;  /* 0x1000000029ff7812 */ /* 0x000fe4000780c0ff */
[----:B0-----:R-:W-:-:S05]  /*101b70*/  PRMT R2, R35, 0x7773, RZ ;  /* 0x0000777323027816 */ /* 0x001fca00000000ff */
[----:B------:R0:W-:Y:S01]  /*101b80*/  @P3 STG.E.U8 desc[UR4][R32.64], R2 ;  /* 0x0000000220003986 */ /* 0x0001e2000c101104 */
[----:B------:R-:W-:Y:S02]  /*101b90*/  LOP3.LUT R49, R49, 0xf7ffffff, RZ, 0xc0, !PT ;  /* 0xf7ffffff31317812 */ /* 0x000fe400078ec0ff */
[----:B0-----:R-:W-:Y:S01]  /*101ba0*/  PRMT R2, R40, 0x7770, RZ ;  /* 0x0000777028027816 */ /* 0x001fe200000000ff */
[----:B------:R-:W4:Y:S04]  /*101bb0*/  LDL.LU.64 R32, [R1+0x3a90] ;  /* 0x003a900001207983 */ /* 0x000f280000300a00 */
[----:B------:R0:W-:Y:S04]  /*101bc0*/  @P4 STG.E.U8 desc[UR4][R38.64], R2 ;  /* 0x0000000226004986 */ /* 0x0001e8000c101104 */
[----:B------:R-:W4:Y:S01]  /*101bd0*/  LDL.LU.64 R28, [R1+0x3a98] ;  /* 0x003a9800011c7983 */ /* 0x000f220000300a00 */
[----:B------:R-:W-:-:S03]  /*101be0*/  @P0 LOP3.LUT R49, R49, 0x8000000, RZ, 0xfc, !PT ;  /* 0x0800000031310812 */ /* 0x000fc600078efcff */
[----:B------:R-:W4:Y:S01]  /*101bf0*/  LDL.LU.64 R34, [R1+0x3aa0] ;  /* 0x003aa00001227983 */ /* 0x000f220000300a00 */
[----:B0-----:R-:W-:-:S05]  /*101c00*/  PRMT R2, R40, 0x7771, RZ ;  /* 0x0000777128027816 */ /* 0x001fca00000000ff */
[----:B------:R0:W-:Y:S01]  /*101c10*/  @P5 STG.E.U8 desc[UR4][R36.64], R2 ;  /* 0x0000000224005986 */ /* 0x0001e2000c101104 */
[----:B------:R-:W-:-:S03]  /*101c20*/  LOP3.LUT P0, RZ, R41, 0x8000000, RZ, 0xc0, !PT ;  /* 0x0800000029ff7812 */ /* 0x000fc6000780c0ff */
[----:B0-----:R-:W4:Y:S01]  /*101c30*/  LDL.LU R36, [R1+0x284] ;  /* 0x0002840001247983 */ /* 0x001f220000300800 */
[----:B------:R-:W-:Y:S02]  /*101c40*/  LOP3.LUT R49, R49, 0xefffffff, RZ, 0xc0, !PT ;  /* 0xefffffff31317812 */ /* 0x000fe400078ec0ff */
[----:B------:R-:W-:Y:S01]  /*101c50*/  LOP3.LUT P6, RZ, R41, 0x10000, RZ, 0xc0, !PT ;  /* 0x0001000029ff7812 */ /* 0x000fe200078cc0ff */
[----:B------:R-:W4:Y:S06]  /*101c60*/  LDL.LU.64 R38, [R1+0x3aa8] ;  /* 0x003aa80001267983 */ /* 0x000f2c0000300a00 */
[----:B------:R-:W-:-:S02]  /*101c70*/  @P0 LOP3.LUT R49, R49, 0x10000000, RZ, 0xfc, !PT ;  /* 0x1000000031310812 */ /* 0x000fc400078efcff */
[----:B------:R-:W-:Y:S01]  /*101c80*/  LOP3.LUT P0, RZ, R41, 0x4000000, RZ, 0xc0, !PT ;  /* 0x0400000029ff7812 */ /* 0x000fe2000780c0ff */
[----:B------:R-:W4:Y:S01]  /*101c90*/  LDL.LU R60, [R1+0x274] ;  /* 0x00027400013c7983 */ /* 0x000f220000300800 */
[----:B------:R-:W-:Y:S02]  /*101ca0*/  LOP3.LUT R49, R49, 0xdfffffff, RZ, 0xc0, !PT ;  /* 0xdfffffff31317812 */ /* 0x000fe400078ec0ff */
[----:B------:R-:W-:Y:S01]  /*101cb0*/  PRMT R2, R40, 0x7772, RZ ;  /* 0x0000777228027816 */ /* 0x000fe200000000ff */
[----:B------:R-:W4:Y:S08]  /*101cc0*/  LDL.LU R37, [R1+0x350] ;  /* 0x0003500001257983 */ /* 0x000f300000300800 */
        /* <DEDUP_REMOVED lines=15> */
[C---:B------:R-:W-:Y:S02]  /*101dc0*/  LOP3.LUT P1, RZ, R41.reuse, 0x40000000, RZ, 0xc0, !PT ;  /* 0x4000000029ff7812 */ /* 0x040fe4000782c0ff */
[C---:B------:R-:W-:Y:S02]  /*101dd0*/  LOP3.LUT P2, RZ, R41.reuse, 0x80000000, RZ, 0xc0, !PT ;  /* 0x8000000029ff7812 */ /* 0x040fe4000784c0ff */
[----:B------:R-:W-:Y:S02]  /*101de0*/  @P0 LOP3.LUT R48, R48, 0x2, RZ, 0xfc, !PT ;  /* 0x0000000230300812 */ /* 0x000fe400078efcff */
[C---:B------:R-:W-:Y:S01]  /*101df0*/  LOP3.LUT P0, RZ, R41.reuse, 0x200000, RZ, 0xc0, !PT ;  /* 0x0020000029ff7812 */ /* 0x040fe2000780c0ff */
[----:B--2---:R0:W-:Y:S04]  /*101e00*/  @P6 STG.E.U8 desc[UR4][R42.64], R2 ;  /* 0x000000022a006986 */ /* 0x0041e8000c101104 */
[----:B0-----:R-:W2:Y:S01]  /*101e10*/  LDL.LU.64 R42, [R1+0x3ab0] ;  /* 0x003ab000012a7983 */ /* 0x001ea20000300a00 */
[----:B------:R-:W-:-:S02]  /*101e20*/  LOP3.LUT P6, RZ, R41, 0x100000, RZ, 0xc0, !PT ;  /* 0x0010000029ff7812 */ /* 0x000fc400078cc0ff */
[----:B------:R-:W-:Y:S02]  /*101e30*/  PRMT R2, R40, 0x7773, RZ ;  /* 0x0000777328027816 */ /* 0x000fe400000000ff */
[----:B------:R-:W2:Y:S04]  /*101e40*/  LDL.LU.64 R40, [R1+0x3ab8] ;  /* 0x003ab80001287983 */ /* 0x000ea80000300a00 */
[----:B------:R-:W2:Y:S04]  /*101e50*/  LDL.LU.64 R46, [R1+0x3ac0] ;  /* 0x003ac000012e7983 */ /* 0x000ea80000300a00 */
[----:B------:R-:W2:Y:S04]  /*101e60*/  LDL.LU.64 R44, [R1+0x3ac8] ;  /* 0x003ac800012c7983 */ /* 0x000ea80000300a00 */
[----:B---3--:R4:W-:Y:S02]  /*101e70*/  @P3 STG.E.U8 desc[UR4][R30.64], R2 ;  /* 0x000000021e003986 */ /* 0x0089e4000c101104 */
[----:B----4-:R-:W-:-:S05]  /*101e80*/  PRMT R2, R36, 0x7770, RZ ;  /* 0x0000777024027816 */ /* 0x010fca00000000ff */
[----:B------:R0:W-:Y:S04]  /*101e90*/  @P4 STG.E.U8 desc[UR4][R32.64], R2 ;  /* 0x0000000220004986 */ /* 0x0001e8000c101104 */
[----:B0-----:R-:W3:Y:S04]  /*101ea0*/  LDL.LU R32, [R1+0x2e8] ;  /* 0x0002e80001207983 */ /* 0x001ee80000300800 */
[----:B------:R-:W4:Y:S04]  /*101eb0*/  LDL.LU.64 R6, [R1+0x3ad0] ;  /* 0x003ad00001067983 */ /* 0x000f280000300a00 */
[----:B------:R-:W4:Y:S04]  /*101ec0*/  LDL.LU.64 R4, [R1+0x3ad8] ;  /* 0x003ad80001047983 */ /* 0x000f280000300a00 */
        /* <DEDUP_REMOVED lines=16> */
[----:B--2---:R0:W-:Y:S01]  /*101fd0*/  @P0 STG.E.U8 desc[UR4][R42.64], R2 ;  /* 0x000000022a000986 */ /* 0x0041e2000c101104 */
[----:B------:R-:W-:-:S03]  /*101fe0*/  LOP3.LUT P0, RZ, R48, 0x1, RZ, 0xc0, !PT ;  /* 0x0000000130ff7812 */ /* 0x000fc6000780c0ff */
[----:B0-----:R-:W2:Y:S01]  /*101ff0*/  LDL.LU.64 R42, [R1+0x3b10] ;  /* 0x003b1000012a7983 */ /* 0x001ea20000300a00 */
[----:B------:R-:W-:-:S09]  /*102000*/  PRMT R2, R60, 0x7771, RZ ;  /* 0x000077713c027816 */ /* 0x000fd200000000ff */
[----:B------:R0:W-:Y:S04]  /*102010*/  @P0 STG.E.U8 desc[UR4][R40.64], R2 ;  /* 0x0000000228000986 */ /* 0x0001e8000c101104 */
        /* <DEDUP_REMOVED lines=11> */
[----:B------:R-:W-:Y:S02]  /*1020d0*/  LOP3.LUT P6, RZ, R37, 0x8, RZ, 0xc0, !PT ;  /* 0x0000000825ff7812 */ /* 0x000fe400078cc0ff */
[----:B---3--:R-:W-:-:S05]  /*1020e0*/  PRMT R2, R32, 0x7770, RZ ;  /* 0x0000777020027816 */ /* 0x008fca00000000ff */
        /* <DEDUP_REMOVED lines=52> */
[----:B------:R-:W2:Y:S01]  /*102430*/  LDL.LU.64 R44, [R1+0x3b68] ;  /* 0x003b6800012c7983 */ /* 0x000ea20000300a00 */
[----:B------:R-:W-:-:S03]  /*102440*/  LOP3.LUT R49, R49, 0xff7fffff, RZ, 0xc0, !PT ;  /* 0xff7fffff31317812 */ /* 0x000fc600078ec0ff */
[----:B------:R-:W2:Y:S01]  /*102450*/  LDL.LU R25, [R1+0x298] ;  /* 0x0002980001197983 */ /* 0x000ea20000300800 */
[----:B------:R-:W-:-:S03]  /*102460*/  LOP3.LUT P4, RZ, R37, 0x20, RZ, 0xc0, !PT ;  /* 0x0000002025ff7812 */ /* 0x000fc6000788c0ff */
[----:B------:R-:W2:Y:S04]  /*102470*/  LDL.LU.64 R6, [R1+0x3b70] ;  /* 0x003b700001067983 */ /* 0x000ea80000300a00 */
[----:B------:R-:W-:Y:S01]  /*102480*/  @P0 LOP3.LUT R49, R49, 0x800000, RZ, 0xfc, !PT ;  /* 0x0080000031310812 */ /* 0x000fe200078efcff */
[----:B------:R-:W2:Y:S01]  /*102490*/  LDL.LU.64 R4, [R1+0x3b78] ;  /* 0x003b780001047983 */ /* 0x000ea20000300a00 */
[----:B------:R-:W-:Y:S02]  /*1024a0*/  LOP3.LUT P0, RZ, R37, 0x400, RZ, 0xc0, !PT ;  /* 0x0000040025ff7812 */ /* 0x000fe4000780c0ff */
[----:B------:R-:W-:Y:S01]  /*1024b0*/  LOP3.LUT R49, R49, 0xfeffffff, RZ, 0xc0, !PT ;  /* 0xfeffffff31317812 */ /* 0x000fe200078ec0ff */
[----:B------:R-:W2:Y:S01]  /*1024c0*/  LDL.LU.64 R26, [R1+0x3b80] ;  /* 0x003b8000011a7983 */ /* 0x000ea20000300a00 */
[----:B------:R-:W-:-:S02]  /*1024d0*/  LOP3.LUT P5, RZ, R37, 0x40, RZ, 0xc0, !PT ;  /* 0x0000004025ff7812 */ /* 0x000fc400078ac0ff */
[----:B------:R-:W-:Y:S02]  /*1024e0*/  PRMT R2, R36, 0x7773, RZ ;  /* 0x0000777324027816 */ /* 0x000fe400000000ff */
[----:B------:R-:W-:Y:S01]  /*1024f0*/  LOP3.LUT P6, RZ, R37, 0x80, RZ, 0xc0, !PT ;  /* 0x0000008025ff7812 */ /* 0x000fe200078cc0ff */
[----:B------:R-:W2:Y:S04]  /*102500*/  LDL.LU R36, [R1+0x288] ;  /* 0x0002880001247983 */ /* 0x000ea80000300800 */
[----:B------:R-:W-:Y:S02]  /*102510*/  @P0 LOP3.LUT R49, R49, 0x1000000, RZ, 0xfc, !PT ;  /* 0x0100000031310812 */ /* 0x000fe400078efcff */
[----:B------:R-:W-:Y:S01]  /*102520*/  LOP3.LUT P0, RZ, R37, 0x200, RZ, 0xc0, !PT ;  /* 0x0000020025ff7812 */ /* 0x000fe2000780c0ff */
[----:B---3--:R4:W-:Y:S01]  /*102530*/  @P4 STG.E.U8 desc[UR4][R30.64], R2 ;  /* 0x000000021e004986 */ /* 0x0089e2000c101104 */
[----:B------:R-:W-:-:S02]  /*102540*/  LOP3.LUT R49, R49, 0xfdffffff, RZ, 0xc0, !PT ;  /* 0xfdffffff31317812 */ /* 0x000fc400078ec0ff */
[----:B----4-:R-:W-:Y:S01]  /*102550*/  PRMT R2, R39, 0x7770, RZ ;  /* 0x0000777027027816 */ /* 0x010fe200000000ff */
[----:B------:R-:W3:Y:S08]  /*102560*/  LDL.LU.64 R30, [R1+0x3b88] ;  /* 0x003b8800011e7983 */ /* 0x000ef00000300a00 */
[----:B------:R-:W-:Y:S02]  /*102570*/  @P0 LOP3.LUT R49, R49, 0x2000000, RZ, 0xfc, !PT ;  /* 0x0200000031310812 */ /* 0x000fe400078efcff */
[----:B------:R-:W-:Y:S01]  /*102580*/  LOP3.LUT P0, RZ, R37, 0x100, RZ, 0xc0, !PT ;  /* 0x0000010025ff7812 */ /* 0x000fe2000780c0ff */
[----:B------:R0:W-:Y:S02]  /*102590*/  @P5 STG.E.U8 desc[UR4][R28.64], R2 ;  /* 0x000000021c005986 */ /* 0x0001e4000c101104 */
[----:B0-----:R-:W-:-:S02]  /*1025a0*/  PRMT R2, R39, 0x7771, RZ ;  /* 0x0000777127027816 */ /* 0x001fc400000000ff */
        /* <DEDUP_REMOVED lines=10> */
[----:B------:R-:W4:Y:S01]  /*102650*/  LDL.LU.64 R38, [R1+0x3ba8] ;  /* 0x003ba80001267983 */ /* 0x000f220000300a00 */
[----:B0-----:R-:W-:-:S09]  /*102660*/  PRMT R2, R24, 0x7770, RZ ;  /* 0x0000777018027816 */ /* 0x001fd200000000ff */
[----:B--2---:R0:W-:Y:S04]  /*102670*/  @P0 STG.E.U8 desc[UR4][R40.64], R2 ;  /* 0x0000000228000986 */ /* 0x0041e8000c101104 */
[----:B0-----:R-:W2:Y:S04]  /*102680*/  LDL.LU.64 R40, [R1+0x3bb0] ;  /* 0x003bb00001287983 */ /* 0x001ea80000300a00 */
[----:B------:R-:W2:Y:S04]  /*102690*/  LDL.LU R42, [R1+0x278] ;  /* 0x00027800012a7983 */ /* 0x000ea80000300800 */
[----:B------:R-:W2:Y:S01]  /*1026a0*/  LDL.LU R43, [R1+0x354] ;  /* 0x00035400012b7983 */ /* 0x000ea20000300800 */
        /* <DEDUP_REMOVED lines=72> */
[----:B------:R-:W-:-:S05]  /*102b30*/  PRMT R2, R42, 0x7771, RZ ;  /* 0x000077712a027816 */ /* 0x000fca00000000ff */
[----:B--2---:R0:W-:Y:S04]  /*102b40*/  @P3 STG.E.U8 desc[UR4][R40.64], R2 ;  /* 0x0000000228003986 */ /* 0x0041e8000c101104 */
[----:B0-----:R-:W2:Y:S04]  /*102b50*/  LDL.LU.64 R40, [R1+0x3be8] ;  /* 0x003be80001287983 */ /* 0x001ea80000300a00 */
[----:B------:R-:W2:Y:S04]  /*102b60*/  LDL.LU R28, [R1+0x2dc] ;  /* 0x0002dc00011c7983 */ /* 0x000ea80000300800 */
[----:B------:R-:W2:Y:S04]  /*102b70*/  LDL.LU.64 R60, [R1+0x3bf0] ;  /* 0x003bf000013c7983 */ /* 0x000ea80000300a00 */
[----:B------:R-:W2:Y:S04]  /*102b80*/  LDL.LU.64 R44, [R1+0x3bf8] ;  /* 0x003bf800012c7983 */ /* 0x000ea80000300a00 */
[----:B------:R-:W2:Y:S04]  /*102b90*/  LDL.LU.64 R6, [R1+0x3c00] ;  /* 0x003c000001067983 */ /* 0x000ea80000300a00 */
[----:B------:R-:W2:Y:S01]  /*102ba0*/  LDL.LU.64 R4, [R1+0x3c08] ;  /* 0x003c080001047983 */ /* 0x000ea20000300a00 */
[----:B------:R-:W-:-:S03]  /*102bb0*/  PRMT R2, R42, 0x7772, RZ ;  /* 0x000077722a027816 */ /* 0x000fc600000000ff */
[----:B------:R-:W2:Y:S04]  /*102bc0*/  LDL.LU R29, [R1+0x2cc] ;  /* 0x0002cc00011d7983 */ /* 0x000ea80000300800 */
[----:B------:R-:W2:Y:S04]  /*102bd0*/  LDL.LU.64 R26, [R1+0x3c10] ;  /* 0x003c1000011a7983 */ /* 0x000ea80000300a00 */
[----:B---3--:R0:W-:Y:S04]  /*102be0*/  @P4 STG.E.U8 desc[UR4][R30.64], R2 ;  /* 0x000000021e004986 */ /* 0x0081e8000c101104 */
[----:B------:R-:W3:Y:S01]  /*102bf0*/  LDL.LU.64 R24, [R1+0x3c18] ;  /* 0x003c180001187983 */ /* 0x000ee20000300a00 */
[----:B0-----:R-:W-:-:S03]  /*102c00*/  PRMT R2, R42, 0x7773, RZ ;  /* 0x000077732a027816 */ /* 0x001fc600000000ff */
[----:B------:R-:W3:Y:S04]  /*102c10*/  LDL.LU R42, [R1+0x2bc] ;  /* 0x0002bc00012a7983 */ /* 0x000ee80000300800 */
        /* <DEDUP_REMOVED lines=52> */
[----:B------:R-:W3:Y:S04]  /*102f60*/  LDL.LU.64 R36, [R1+0x3c50] ;  /* 0x003c500001247983 */ /* 0x000ee80000300a00 */
[----:B------:R-:W4:Y:S04]  /*102f70*/  LDL.LU.64 R30, [R1+0x3c58] ;  /* 0x003c5800011e7983 */ /* 0x000f280000300a00 */
[----:B------:R-:W4:Y:S04]  /*102f80*/  LDL.LU.64 R28, [R1+0x3c60] ;  /* 0x003c6000011c7983 */ /* 0x000f280000300a00 */
[----:B--2---:R0:W-:Y:S04]  /*102f90*/  @P6 STG.E.U8 desc[UR4][R40.64], R2 ;  /* 0x0000000228006986 */ /* 0x0041e8000c101104 */
[----:B0-----:R-:W2:Y:S04]  /*102fa0*/  LDL.LU R41, [R1+0x2ac] ;  /* 0x0002ac0001297983 */ /* 0x001ea80000300800 */
        /* <DEDUP_REMOVED lines=20> */
[----:B---3--:R0:W-:Y:S04]  /*1030f0*/  @P3 STG.E.U8 desc[UR4][R36.64], R2 ;  /* 0x0000000224003986 */ /* 0x0081e8000c101104 */
[----:B0-----:R-:W2:Y:S04]  /*103100*/  LDL.LU.64 R36, [R1+0x3c80] ;  /* 0x003c800001247983 */ /* 0x001ea80000300a00 */
[----:B------:R-:W3:Y:S04]  /*103110*/  LDL.LU.64 R24, [R1+0x3c88] ;  /* 0x003c880001187983 */ /* 0x000ee80000300a00 */
[----:B------:R-:W3:Y:S04]  /*103120*/  LDL.LU R60, [R1+0x28c] ;  /* 0x00028c00013c7983 */ /* 0x000ee80000300800 */
[----:B------:R-:W3:Y:S01]  /*103130*/  LDL.LU.64 R46, [R1+0x3c90] ;  /* 0x003c9000012e7983 */ /* 0x000ee20000300a00 */
[----:B------:R-:W-:-:S02]  /*103140*/  @P0 LOP3.LUT R49, R49, 0x40, RZ, 0xfc, !PT ;  /* 0x0000004031310812 */ /* 0x000fc400078efcff */
[----:B------:R-:W-:Y:S01]  /*103150*/  LOP3.LUT P0, RZ, R43, 0x20000, RZ, 0xc0, !PT ;  /* 0x000200002bff7812 */ /* 0x000fe2000780c0ff */
[----:B------:R-:W3:Y:S01]  /*103160*/  LDL.LU.64 R44, [R1+0x3c98] ;  /* 0x003c9800012c7983 */ /* 0x000ee20000300a00 */
[----:B------:R-:W-:-:S03]  /*103170*/  LOP3.LUT R49, R49, 0xffffff7f, RZ, 0xc0, !PT ;  /* 0xffffff7f31317812 */ /* 0x000fc600078ec0ff */
[----:B------:R-:W3:Y:S01]  /*103180*/  LDL.LU.64 R6, [R1+0x3ca0] ;  /* 0x003ca00001067983 */ /* 0x000ee20000300a00 */
[C---:B------:R-:W-:Y:S02]  /*103190*/  LOP3.LUT P4, RZ, R43.reuse, 0x800, RZ, 0xc0, !PT ;  /* 0x000008002bff7812 */ /* 0x040fe4000788c0ff */
[----:B------:R-:W-:Y:S01]  /*1031a0*/  LOP3.LUT P5, RZ, R43, 0x1000, RZ, 0xc0, !PT ;  /* 0x000010002bff7812 */ /* 0x000fe200078ac0ff */
[----:B------:R-:W3:Y:S04]  /*1031b0*/  LDL.LU.64 R4, [R1+0x3ca8] ;  /* 0x003ca80001047983 */ /* 0x000ee80000300a00 */
[----:B------:R-:W-:Y:S01]  /*1031c0*/  @P0 LOP3.LUT R49, R49, 0x80, RZ, 0xfc, !PT ;  /* 0x0000008031310812 */ /* 0x000fe200078efcff */
[----:B------:R-:W3:Y:S01]  /*1031d0*/  LDL.LU R42, [R1+0x27c] ;  /* 0x00027c00012a7983 */ /* 0x000ee20000300800 */
[----:B------:R-:W-:-:S02]  /*1031e0*/  LOP3.LUT P0, RZ, R43, 0x10000, RZ, 0xc0, !PT ;  /* 0x000100002bff7812 */ /* 0x000fc4000780c0ff */
[----:B------:R-:W-:Y:S01]  /*1031f0*/  LOP3.LUT R49, R49, 0xfffffeff, RZ, 0xc0, !PT ;  /* 0xfffffeff31317812 */ /* 0x000fe200078ec0ff */
[----:B------:R-:W3:Y:S01]  /*103200*/  LDL.LU.64 R26, [R1+0x3cb0] ;  /* 0x003cb000011a7983 */ /* 0x000ee20000300a00 */
        /* <DEDUP_REMOVED lines=10> */
[----:B------:R0:W-:Y:S02]  /*1032b0*/  @P5 STG.E.U8 desc[UR4][R28.64], R2 ;  /* 0x000000021c005986 */ /* 0x0001e4000c101104 */
[----:B0-----:R-:W-:Y:S02]  /*1032c0*/  PRMT R2, R41, 0x7773, RZ ;  /* 0x0000777329027816 */ /* 0x001fe400000000ff */
[----:B------:R-:W4:Y:S04]  /*1032d0*/  LDL.LU.64 R28, [R1+0x3cc0] ;  /* 0x003cc000011c7983 */ /* 0x000f280000300a00 */
[----:B------:R0:W-:Y:S04]  /*1032e0*/  @P6 STG.E.U8 desc[UR4][R34.64], R2 ;  /* 0x0000000222006986 */ /* 0x0001e8000c101104 */
[----:B------:R-:W4:Y:S01]  /*1032f0*/  LDL.LU R41, [R1+0x260] ;  /* 0x0002600001297983 */ /* 0x000f220000300800 */
        /* <DEDUP_REMOVED lines=15> */
[----:B------:R-:W-:-:S03]  /*1033f0*/  LOP3.LUT P0, RZ, R49, 0x40, RZ, 0xc0, !PT ;  /* 0x0000004031ff7812 */ /* 0x000fc6000780c0ff */
[----:B0-----:R-:W3:Y:S01]  /*103400*/  LDL.LU.64 R24, [R1+0x5680] ;  /* 0x0056800001187983 */ /* 0x001ee20000300a00 */
[----:B------:R-:W-:-:S03]  /*103410*/  PRMT R2, R60, 0x7770, RZ ;  /* 0x000077703c027816 */ /* 0x000fc600000000ff */
[----:B------:R-:W3:Y:S06]  /*103420*/  LDL.LU R40, [R1+0x358] ;  /* 0x0003580001287983 */ /* 0x000eec0000300800 */
        /* <DEDUP_REMOVED lines=31> */
[----:B0-----:R-:W-:Y:S02]  /*103620*/  PRMT R2, R41, 0x7772, RZ ;  /* 0x0000777229027816 */ /* 0x001fe400000000ff */
[----:B------:R-:W-:-:S03]  /*103630*/  LOP3.LUT P5, RZ, R43, 0x80000000, RZ, 0xc0, !PT ;  /* 0x800000002bff7812 */ /* 0x000fc600078ac0ff */
        /* <DEDUP_REMOVED lines=9> */
[----:B---3--:R-:W-:-:S02]  /*1036d0*/  LOP3.LUT P0, RZ, R40, 0x200, RZ, 0xc0, !PT ;  /* 0x0000020028ff7812 */ /* 0x008fc4000780c0ff */
        /* <DEDUP_REMOVED lines=21> */
[C---:B------:R-:W-:Y:S02]  /*103830*/  LOP3.LUT P0, RZ, R40.reuse, 0x4, RZ, 0xc0, !PT ;  /* 0x0000000428ff7812 */ /* 0x040fe4000780c0ff */
[----:B------:R-:W-:Y:S02]  /*103840*/  LOP3.LUT P6, RZ, R40, 0x1, RZ, 0xc0, !PT ;  /* 0x0000000128ff7812 */ /* 0x000fe400078cc0ff */
[----:B------:R-:W-:-:S09]  /*103850*/  LOP3.LUT R49, R49, 0xfffffffd, RZ, 0xc0, !PT ;  /* 0xfffffffd31317812 */ /* 0x000fd200078ec0ff */
[----:B------:R-:W-:Y:S02]  /*103860*/  @P0 LOP3.LUT R49, R49, 0x2, RZ, 0xfc, !PT ;  /* 0x0000000231310812 */ /* 0x000fe400078efcff */
[----:B------:R-:W-:Y:S01]  /*103870*/  LOP3.LUT P0, RZ, R40, 0x2, RZ, 0xc0, !PT ;  /* 0x0000000228ff7812 */ /* 0x000fe2000780c0ff */
[----:B--2---:R0:W-:Y:S04]  /*103880*/  @P3 STG.E.U8 desc[UR4][R36.64], R2 ;  /* 0x0000000224003986 */ /* 0x0041e8000c101104 */
        /* <DEDUP_REMOVED lines=10> */
[----:B------:R-:W4:Y:S01]  /*103930*/  LDL.LU R41, [R1+0x220] ;  /* 0x0002200001297983 */ /* 0x000f220000300800 */
[----:B0-----:R-:W-:-:S03]  /*103940*/  PRMT R2, R43, 0x7772, RZ ;  /* 0x000077722b027816 */ /* 0x001fc600000000ff */
[----:B------:R-:W4:Y:S04]  /*103950*/  LDL.LU.64 R26, [R1+0x3d48] ;  /* 0x003d4800011a7983 */ /* 0x000f280000300a00 */
[----:B------:R0:W-:Y:S04]  /*103960*/  @P6 STG.E.U8 desc[UR4][R34.64], R2 ;  /* 0x0000000222006986 */ /* 0x0001e8000c101104 */
[----:B------:R-:W4:Y:S04]  /*103970*/  LDL.LU.64 R30, [R1+0x3d50] ;  /* 0x003d5000011e7983 */ /* 0x000f280000300a00 */
        /* <DEDUP_REMOVED lines=12> */
[----:B------:R-:W-:-:S05]  /*103a40*/  PRMT R2, R46, 0x7771, RZ ;  /* 0x000077712e027816 */ /* 0x000fca00000000ff */
[----:B--2---:R0:W-:Y:S01]  /*103a50*/  @P0 STG.E.U8 desc[UR4][R36.64], R2 ;  /* 0x0000000224000986 */ /* 0x0041e2000c101104 */
[----:B------:R-:W-:Y:S02]  /*103a60*/  LOP3.LUT P0, RZ, R50, 0x80000000, RZ, 0xc0, !PT ;  /* 0x8000000032ff7812 */ /* 0x000fe4000780c0ff */
        /* <DEDUP_REMOVED lines=17> */
[----:B------:R0:W-:Y:S04]  /*103b80*/  @P0 STG.E.U8 desc[UR4][R26.64], R2 ;  /* 0x000000021a000986 */ /* 0x0001e8000c101104 */
[----:B0-----:R-:W3:Y:S01]  /*103b90*/  LDL.LU.64 R26, [R1+0x3d80] ;  /* 0x003d8000011a7983 */ /* 0x001ee20000300a00 */
[C---:B------:R-:W-:Y:S02]  /*103ba0*/  LOP3.LUT P1, RZ, R40.reuse, 0x400, RZ, 0xc0, !PT ;  /* 0x0000040028ff7812 */ /* 0x040fe4000782c0ff */
[C---:B------:R-:W-:Y:S02]  /*103bb0*/  LOP3.LUT P2, RZ, R40.reuse, 0x800, RZ, 0xc0, !PT ;  /* 0x0000080028ff7812 */ /* 0x040fe4000784c0ff */
[----:B------:R-:W-:Y:S02]  /*103bc0*/  PRMT R2, R41, 0x7770, RZ ;  /* 0x0000777029027816 */ /* 0x000fe400000000ff */
[----:B------:R-:W-:-:S02]  /*103bd0*/  LOP3.LUT P3, RZ, R40, 0x1000, RZ, 0xc0, !PT ;  /* 0x0000100028ff7812 */ /* 0x000fc4000786c0ff */
[----:B------:R-:W-:-:S05]  /*103be0*/  LOP3.LUT P4, RZ, R40, 0x2000, RZ, 0xc0, !PT ;  /* 0x0000200028ff7812 */ /* 0x000fca000788c0ff */
[----:B------:R0:W-:Y:S02]  /*103bf0*/  @P1 STG.E.U8 desc[UR4][R30.64], R2 ;  /* 0x000000021e001986 */ /* 0x0001e4000c101104 */
[C---:B0-----:R-:W-:Y:S02]  /*103c00*/  PRMT R2, R41.reuse, 0x7771, RZ ;  /* 0x0000777129027816 */ /* 0x041fe400000000ff */
[----:B------:R-:W4:Y:S04]  /*103c10*/  LDL.LU.64 R30, [R1+0x3d88] ;  /* 0x003d8800011e7983 */ /* 0x000f280000300a00 */
[----:B------:R0:W-:Y:S02]  /*103c20*/  @P2 STG.E.U8 desc[UR4][R28.64], R2 ;  /* 0x000000021c002986 */ /* 0x0001e4000c101104 */
[----:B0-----:R-:W-:-:S02]  /*103c30*/  PRMT R2, R41, 0x7772, RZ ;  /* 0x0000777229027816 */ /* 0x001fc400000000ff */
[----:B------:R-:W4:Y:S04]  /*103c40*/  LDL.LU.64 R28, [R1+0x3d90] ;  /* 0x003d9000011c7983 */ /* 0x000f280000300a00 */
[----:B------:R0:W-:Y:S02]  /*103c50*/  @P3 STG.E.U8 desc[UR4][R34.64], R2 ;  /* 0x0000000222003986 */ /* 0x0001e4000c101104 */
[----:B0-----:R-:W-:Y:S02]  /*103c60*/  PRMT R2, R41, 0x7773, RZ ;  /* 0x0000777329027816 */ /* 0x001fe400000000ff */
[----:B------:R-:W4:Y:S04]  /*103c70*/  LDL.LU.64 R34, [R1+0x3d98] ;  /* 0x003d980001227983 */ /* 0x000f280000300a00 */
[----:B------:R0:W-:Y:S04]  /*103c80*/  @P4 STG.E.U8 desc[UR4][R32.64], R2 ;  /* 0x0000000220004986 */ /* 0x0001e8000c101104 */
[----:B0-----:R-:W4:Y:S04]  /*103c90*/  LDL.LU.64 R32, [R1+0x3da0] ;  /* 0x003da00001207983 */ /* 0x001f280000300a00 */
[----:B------:R-:W4:Y:S01]  /*103ca0*/  LDL.LU R41, [R1+0x200] ;  /* 0x0002000001297983 */ /* 0x000f220000300800 */
[----:B------:R-:W-:-:S02]  /*103cb0*/  LOP3.LUT P5, RZ, R40, 0x4000, RZ, 0xc0, !PT ;  /* 0x0000400028ff7812 */ /* 0x000fc400078ac0ff */
[C---:B------:R-:W-:Y:S02]  /*103cc0*/  LOP3.LUT P6, RZ, R40.reuse, 0x8000, RZ, 0xc0, !PT ;  /* 0x0000800028ff7812 */ /* 0x040fe400078cc0ff */
[----:B------:R-:W-:Y:S02]  /*103cd0*/  PRMT R2, R43, 0x7770, RZ ;  /* 0x000077702b027816 */ /* 0x000fe400000000ff */
[----:B------:R-:W-:-:S07]  /*103ce0*/  LOP3.LUT P3, RZ, R40, 0x10000, RZ, 0xc0, !PT ;  /* 0x0001000028ff7812 */ /* 0x000fce000786c0ff */
[----:B------:R0:W-:Y:S04]  /*103cf0*/  @P5 STG.E.U8 desc[UR4][R38.64], R2 ;  /* 0x0000000226005986 */ /* 0x0001e8000c101104 */
[----:B0-----:R-:W4:Y:S01]  /*103d00*/  LDL.LU.64 R38, [R1+0x3da8] ;  /* 0x003da80001267983 */ /* 0x001f220000300a00 */
[----:B------:R-:W-:-:S05]  /*103d10*/  PRMT R2, R43, 0x7771, RZ ;  /* 0x000077712b027816 */ /* 0x000fca00000000ff */
[----:B--2---:R0:W-:Y:S02]  /*103d20*/  @P6 STG.E.U8 desc[UR4][R36.64], R2 ;  /* 0x0000000224006986 */ /* 0x0041e4000c101104 */
[----:B0-----:R-:W-:Y:S02]  /*103d30*/  PRMT R2, R43, 0x7772, RZ ;  /* 0x000077722b027816 */ /* 0x001fe400000000ff */
[----:B------:R-:W2:Y:S04]  /*103d40*/  LDL.LU R37, [R1+0x35c] ;  /* 0x00035c0001257983 */ /* 0x000ea80000300800 */
[----:B------:R-:W2:Y:S01]  /*103d50*/  LDL.LU R60, [R1+0x1f0] ;  /* 0x0001f000013c7983 */ /* 0x000ea20000300800 */
[----:B------:R-:W-:-:S03]  /*103d60*/  LOP3.LUT P0, RZ, R40, 0x10000000, RZ, 0xc0, !PT ;  /* 0x1000000028ff7812 */ /* 0x000fc6000780c0ff */
[----:B---3--:R0:W-:Y:S02]  /*103d70*/  @P3 STG.E.U8 desc[UR4][R26.64], R2 ;  /* 0x000000021a003986 */ /* 0x0081e4000c101104 */
[----:B0-----:R-:W-:Y:S02]  /*103d80*/  PRMT R2, R43, 0x7773, RZ ;  /* 0x000077732b027816 */ /* 0x001fe400000000ff */
[----:B------:R-:W3:Y:S01]  /*103d90*/  LDL.LU.64 R42, [R1+0x3db0] ;  /* 0x003db000012a7983 */ /* 0x000ee20000300a00 */
[----:B------:R-:W-:-:S03]  /*103da0*/  LOP3.LUT R50, R50, 0xfffbffff, RZ, 0xc0, !PT ;  /* 0xfffbffff32327812 */ /* 0x000fc600078ec0ff */
[----:B------:R-:W3:Y:S02]  /*103db0*/  LDL.LU.64 R48, [R1+0x3db8] ;  /* 0x003db80001307983 */ /* 0x000ee40000300a00 */
[----:B------:R-:W-:Y:S02]  /*103dc0*/  @P0 LOP3.LUT R50, R50, 0x40000, RZ, 0xfc, !PT ;  /* 0x0004000032320812 */ /* 0x000fe400078efcff */
        /* <DEDUP_REMOVED lines=9> */
[----:B------:R-:W3:Y:S10]  /*103e60*/  LDL.LU.64 R4, [R1+0x3dd8] ;  /* 0x003dd80001047983 */ /* 0x000ef40000300a00 */
        /* <DEDUP_REMOVED lines=13> */
[----:B------:R-:W-:-:S07]  /*103f40*/  LOP3.LUT P5, RZ, R40, 0x40000, RZ, 0xc0, !PT ;  /* 0x0004000028ff7812 */ /* 0x000fce00078ac0ff */
[----:B------:R-:W-:Y:S02]  /*103f50*/  @P0 LOP3.LUT R50, R50, 0x1000000, RZ, 0xfc, !PT ;  /* 0x0100000032320812 */ /* 0x000fe400078efcff */
[C---:B------:R-:W-:Y:S02]  /*103f60*/  LOP3.LUT P0, RZ, R40.reuse, 0x200000, RZ, 0xc0, !PT ;  /* 0x0020000028ff7812 */ /* 0x040fe4000780c0ff */
[----:B------:R-:W-:Y:S01]  /*103f70*/  LOP3.LUT P6, RZ, R40, 0x80000, RZ, 0xc0, !PT ;  /* 0x0008000028ff7812 */ /* 0x000fe200078cc0ff */
[----:B----4-:R0:W-:Y:S01]  /*103f80*/  @P4 STG.E.U8 desc[UR4][R30.64], R2 ;  /* 0x000000021e004986 */ /* 0x0101e2000c101104 */
[----:B------:R-:W-:Y:S02]  /*103f90*/  LOP3.LUT R50, R50, 0xfdffffff, RZ, 0xc0, !PT ;  /* 0xfdffffff32327812 */ /* 0x000fe400078ec0ff */
[----:B------:R-:W-:Y:S02]  /*103fa0*/  LOP3.LUT P1, RZ, R40, 0x20000000, RZ, 0xc0, !PT ;  /* 0x2000000028ff7812 */ /* 0x000fe4000782c0ff */
[----:B0-----:R-:W-:-:S05]  /*103fb0*/  PRMT R2, R41, 0x7770, RZ ;  /* 0x0000777029027816 */ /* 0x001fca00000000ff */
[----:B------:R-:W-:Y:S02]  /*103fc0*/  @P0 LOP3.LUT R50, R50, 0x2000000, RZ, 0xfc, !PT ;  /* 0x0200000032320812 */ /* 0x000fe400078efcff */
[C---:B------:R-:W-:Y:S01]  /*103fd0*/  LOP3.LUT P0, RZ, R40.reuse, 0x100000, RZ, 0xc0, !PT ;  /* 0x0010000028ff7812 */ /* 0x040fe2000780c0ff */
[----:B------:R0:W-:Y:S01]  /*103fe0*/  @P5 STG.E.U8 desc[UR4][R28.64], R2 ;  /* 0x000000021c005986 */ /* 0x0001e2000c101104 */
[C---:B------:R-:W-:Y:S02]  /*103ff0*/  LOP3.LUT P2, RZ, R40.reuse, 0x40000000, RZ, 0xc0, !PT ;  /* 0x4000000028ff7812 */ /* 0x040fe4000784c0ff */
[----:B------:R-:W-:Y:S02]  /*104000*/  LOP3.LUT P3, RZ, R40, 0x80000000, RZ, 0xc0, !PT ;  /* 0x8000000028ff7812 */ /* 0x000fe4000786c0ff */
[----:B------:R-:W4:Y:S04]  /*104010*/  LDL.LU R40, [R1+0x254] ;  /* 0x0002540001287983 */ /* 0x000f280000300800 */
        /* <DEDUP_REMOVED lines=14> */
[----:B--2---:R-:W-:-:S03]  /*104100*/  PRMT R2, R60, 0x7770, RZ ;  /* 0x000077703c027816 */ /* 0x004fc600000000ff */
[----:B------:R-:W2:Y:S06]  /*104110*/  LDL.LU R41, [R1+0x244] ;  /* 0x0002440001297983 */ /* 0x000eac0000300800 */
[----:B---3--:R0:W-:Y:S04]  /*104120*/  @P0 STG.E.U8 desc[UR4][R42.64], R2 ;  /* 0x000000022a000986 */ /* 0x0081e8000c101104 */
[----:B0-----:R-:W3:Y:S01]  /*104130*/  LDL.LU.64 R42, [R1+0x3e10] ;  /* 0x003e1000012a7983 */ /* 0x001ee20000300a00 */
        /* <DEDUP_REMOVED lines=17> */
[----:B------:R-:W-:-:S09]  /*104250*/  LOP3.LUT P4, RZ, R37, 0x1, RZ, 0xc0, !PT ;  /* 0x0000000125ff7812 */ /* 0x000fd2000788c0ff */
        /* <DEDUP_REMOVED lines=13> */
[----:B--2---:R-:W-:-:S05]  /*104330*/  PRMT R2, R41, 0x7770, RZ ;  /* 0x0000777029027816 */ /* 0x004fca00000000ff */
[----:B---3--:R0:W-:Y:S04]  /*104340*/  @P6 STG.E.U8 desc[UR4][R42.64], R2 ;  /* 0x000000022a006986 */ /* 0x0081e8000c101104 */
        /* <DEDUP_REMOVED lines=29> */
[----:B------:R-:W-:Y:S01]  /*104520*/  LOP3.LUT P0, RZ, R37, 0x400, RZ, 0xc0, !PT ;  /* 0x0000040025ff7812 */ /* 0x000fe2000780c0ff */
[----:B------:R-:W2:Y:S01]  /*104530*/  LDL.LU.64 R44, [R1+0x3e60] ;  /* 0x003e6000012c7983 */ /* 0x000ea20000300a00 */
[----:B------:R-:W-:-:S03]  /*104540*/  LOP3.LUT R50, R50, 0xffff7fff, RZ, 0xc0, !PT ;  /* 0xffff7fff32327812 */ /* 0x000fc600078ec0ff */
[----:B------:R-:W2:Y:S04]  /*104550*/  LDL.LU R36, [R1+0x214] ;  /* 0x0002140001247983 */ /* 0x000ea80000300800 */
[----:B------:R-:W2:Y:S04]  /*104560*/  LDL.LU.64 R6, [R1+0x3e68] ;  /* 0x003e680001067983 */ /* 0x000ea80000300a00 */
[----:B------:R-:W-:Y:S01]  /*104570*/  @P0 LOP3.LUT R50, R50, 0x8000, RZ, 0xfc, !PT ;  /* 0x0000800032320812 */ /* 0x000fe200078efcff */
[----:B------:R-:W2:Y:S01]  /*104580*/  LDL.LU.64 R4, [R1+0x3e70] ;  /* 0x003e700001047983 */ /* 0x000ea20000300a00 */
[----:B------:R-:W-:-:S02]  /*104590*/  LOP3.LUT P0, RZ, R37, 0x200, RZ, 0xc0, !PT ;  /* 0x0000020025ff7812 */ /* 0x000fc4000780c0ff */
[----:B------:R-:W-:Y:S01]  /*1045a0*/  LOP3.LUT R50, R50, 0xfffeffff, RZ, 0xc0, !PT ;  /* 0xfffeffff32327812 */ /* 0x000fe200078ec0ff */
[----:B------:R-:W2:Y:S01]  /*1045b0*/  LDL.LU.64 R26, [R1+0x3e78] ;  /* 0x003e7800011a7983 */ /* 0x000ea20000300a00 */
[C---:B------:R-:W-:Y:S02]  /*1045c0*/  LOP3.LUT P4, RZ, R37.reuse, 0x10, RZ, 0xc0, !PT ;  /* 0x0000001025ff7812 */ /* 0x040fe4000788c0ff */
[----:B------:R-:W-:Y:S02]  /*1045d0*/  LOP3.LUT P5, RZ, R37, 0x20, RZ, 0xc0, !PT ;  /* 0x0000002025ff7812 */ /* 0x000fe400078ac0ff */
[----:B------:R-:W-:-:S05]  /*1045e0*/  PRMT R2, R41, 0x7772, RZ ;  /* 0x0000777229027816 */ /* 0x000fca00000000ff */
[----:B------:R-:W-:Y:S02]  /*1045f0*/  @P0 LOP3.LUT R50, R50, 0x10000, RZ, 0xfc, !PT ;  /* 0x0001000032320812 */ /* 0x000fe400078efcff */
[C---:B------:R-:W-:Y:S02]  /*104600*/  LOP3.LUT P0, RZ, R37.reuse, 0x100, RZ, 0xc0, !PT ;  /* 0x0000010025ff7812 */ /* 0x040fe4000780c0ff */
[----:B------:R-:W-:Y:S01]  /*104610*/  LOP3.LUT P6, RZ, R37, 0x40, RZ, 0xc0, !PT ;  /* 0x0000004025ff7812 */ /* 0x000fe200078cc0ff */
[----:B---3--:R0:W-:Y:S01]  /*104620*/  @P4 STG.E.U8 desc[UR4][R30.64], R2 ;  /* 0x000000021e004986 */ /* 0x0081e2000c101104 */
[----:B------:R-:W-:Y:S02]  /*104630*/  LOP3.LUT R50, R50, 0xfffdffff, RZ, 0xc0, !PT ;  /* 0xfffdffff32327812 */ /* 0x000fe400078ec0ff */
[----:B0-----:R-:W-:Y:S01]  /*104640*/  PRMT R2, R41, 0x7773, RZ ;  /* 0x0000777329027816 */ /* 0x001fe200000000ff */
[----:B------:R-:W3:Y:S06]  /*104650*/  LDL.LU.64 R30, [R1+0x3e80] ;  /* 0x003e8000011e7983 */ /* 0x000eec0000300a00 */
[----:B------:R-:W-:-:S02]  /*104660*/  @P0 LOP3.LUT R50, R50, 0x20000, RZ, 0xfc, !PT ;  /* 0x0002000032320812 */ /* 0x000fc400078efcff */
[----:B------:R-:W-:Y:S01]  /*104670*/  LOP3.LUT P0, RZ, R37, 0x80, RZ, 0xc0, !PT ;  /* 0x0000008025ff7812 */ /* 0x000fe2000780c0ff */
[----:B----4-:R0:W-:Y:S02]  /*104680*/  @P5 STG.E.U8 desc[UR4][R28.64], R2 ;  /* 0x000000021c005986 */ /* 0x0101e4000c101104 */
[C---:B0-----:R-:W-:Y:S02]  /*104690*/  PRMT R2, R40.reuse, 0x7770, RZ ;  /* 0x0000777028027816 */ /* 0x041fe400000000ff */
[----:B------:R-:W4:Y:S04]  /*1046a0*/  LDL.LU.64 R28, [R1+0x3e88] ;  /* 0x003e8800011c7983 */ /* 0x000f280000300a00 */
[----:B------:R0:W-:Y:S04]  /*1046b0*/  @P6 STG.E.U8 desc[UR4][R34.64], R2 ;  /* 0x0000000222006986 */ /* 0x0001e8000c101104 */
[----:B------:R-:W4:Y:S01]  /*1046c0*/  LDL.LU R41, [R1+0x204] ;  /* 0x0002040001297983 */ /* 0x000f220000300800 */
[----:B0-----:R-:W-:-:S03]  /*1046d0*/  PRMT R2, R40, 0x7771, RZ ;  /* 0x0000777128027816 */ /* 0x001fc600000000ff */
[----:B------:R-:W4:Y:S04]  /*1046e0*/  LDL.LU.64 R34, [R1+0x3e90] ;  /* 0x003e900001227983 */ /* 0x000f280000300a00 */
[----:B------:R0:W-:Y:S01]  /*1046f0*/  @P0 STG.E.U8 desc[UR4][R32.64], R2 ;  /* 0x0000000220000986 */ /* 0x0001e2000c101104 */
[----:B------:R-:W-:Y:S02]  /*104700*/  LOP3.LUT P0, RZ, R50, 0x20000, RZ, 0xc0, !PT ;  /* 0x0002000032ff7812 */ /* 0x000fe4000780c0ff */
[----:B0-----:R-:W-:Y:S01]  /*104710*/  PRMT R2, R40, 0x7772, RZ ;  /* 0x0000777228027816 */ /* 0x001fe200000000ff */
[----:B------:R-:W4:Y:S10]  /*104720*/  LDL.LU.64 R32, [R1+0x3e98] ;  /* 0x003e980001207983 */ /* 0x000f340000300a00 */
[----:B------:R0:W-:Y:S01]  /*104730*/  @P0 STG.E.U8 desc[UR4][R38.64], R2 ;  /* 0x0000000226000986 */ /* 0x0001e2000c101104 */
[----:B------:R-:W-:-:S02]  /*104740*/  LOP3.LUT P0, RZ, R50, 0x10000, RZ, 0xc0, !PT ;  /* 0x0001000032ff7812 */ /* 0x000fc4000780c0ff */
[----:B0-----:R-:W-:Y:S01]  /*104750*/  PRMT R2, R40, 0x7773, RZ ;  /* 0x0000777328027816 */ /* 0x001fe200000000ff */
[----:B------:R-:W4:Y:S10]  /*104760*/  LDL.LU.64 R38, [R1+0x3ea0] ;  /* 0x003ea00001267983 */ /* 0x000f340000300a00 */
[----:B--2---:R0:W-:Y:S04]  /*104770*/  @P0 STG.E.U8 desc[UR4][R42.64], R2 ;  /* 0x000000022a000986 */ /* 0x0041e8000c101104 */
[----:B0-----:R-:W2:Y:S01]  /*104780*/  LDL.LU.64 R42, [R1+0x3ea8] ;  /* 0x003ea800012a7983 */ /* 0x001ea20000300a00 */
[----:B------:R-:W-:-:S03]  /*104790*/  LOP3.LUT P0, RZ, R50, 0x8000, RZ, 0xc0, !PT ;  /* 0x0000800032ff7812 */ /* 0x000fc6000780c0ff */
[----:B------:R-:W2:Y:S01]  /*1047a0*/  LDL.LU R40, [R1+0x360] ;  /* 0x0003600001287983 */ /* 0x000ea20000300800 */
[----:B------:R-:W-:-:S09]  /*1047b0*/  PRMT R2, R60, 0x7770, RZ ;  /* 0x000077703c027816 */ /* 0x000fd200000000ff */
        /* <DEDUP_REMOVED lines=37> */
[----:B------:R-:W2:Y:S01]  /*104a10*/  LDL.LU R41, [R1+0x1f4] ;  /* 0x0001f40001297983 */ /* 0x000ea20000300800 */
[----:B------:R-:W-:-:S02]  /*104a20*/  LOP3.LUT P0, RZ, R40, 0x4, RZ, 0xc0, !PT ;  /* 0x0000000428ff7812 */ /* 0x000fc4000780c0ff */
[----:B------:R-:W-:Y:S01]  /*104a30*/  LOP3.LUT R50, R50, 0xfffffffb, RZ, 0xc0, !PT ;  /* 0xfffffffb32327812 */ /* 0x000fe200078ec0ff */
[----:B------:R-:W4:Y:S04]  /*104a40*/  LDL.LU.64 R32, [R1+0x3ec8] ;  /* 0x003ec80001207983 */ /* 0x000f280000300a00 */
[----:B------:R-:W4:Y:S04]  /*104a50*/  LDL.LU.64 R38, [R1+0x3ed0] ;  /* 0x003ed00001267983 */ /* 0x000f280000300a00 */
[----:B------:R-:W4:Y:S02]  /*104a60*/  LDL.LU R48, [R1+0x268] ;  /* 0x0002680001307983 */ /* 0x000f240000300800 */
        /* <DEDUP_REMOVED lines=38> */
[----:B------:R-:W-:-:S03]  /*104cd0*/  PRMT R2, R41, 0x7772, RZ ;  /* 0x0000777229027816 */ /* 0x000fc600000000ff */
[----:B------:R-:W3:Y:S04]  /*104ce0*/  LDL.LU.64 R4, [R1+0x3f08] ;  /* 0x003f080001047983 */ /* 0x000ee80000300a00 */
[----:B----4-:R0:W-:Y:S02]  /*104cf0*/  @P5 STG.E.U8 desc[UR4][R34.64], R2 ;  /* 0x0000000222005986 */ /* 0x0101e4000c101104 */
[----:B0-----:R-:W-:Y:S02]  /*104d00*/  PRMT R2, R41, 0x7773, RZ ;  /* 0x0000777329027816 */ /* 0x001fe400000000ff */
[----:B------:R-:W4:Y:S04]  /*104d10*/  LDL.LU R41, [R1+0x248] ;  /* 0x0002480001297983 */ /* 0x000f280000300800 */
        /* <DEDUP_REMOVED lines=80> */
[----:B---3--:R-:W-:-:S05]  /*105220*/  PRMT R2, R41, 0x7770, RZ ;  /* 0x0000777029027816 */ /* 0x008fca00000000ff */
[----:B------:R0:W-:Y:S04]  /*105230*/  @P4 STG.E.U8 desc[UR4][R32.64], R2 ;  /* 0x0000000220004986 */ /* 0x0001e8000c101104 */
[----:B0-----:R-:W3:Y:S04]  /*105240*/  LDL.LU R32, [R1+0x208] ;  /* 0x0002080001207983 */ /* 0x001ee80000300800 */
[----:B------:R-:W3:Y:S04]  /*105250*/  LDL.LU.64 R46, [R1+0x3f88] ;  /* 0x003f8800012e7983 */ /* 0x000ee80000300a00 */
[----:B------:R-:W3:Y:S04]  /*105260*/  LDL.LU.64 R60, [R1+0x3f90] ;  /* 0x003f9000013c7983 */ /* 0x000ee80000300a00 */
[----:B------:R-:W3:Y:S04]  /*105270*/  LDL.LU.64 R44, [R1+0x3f98] ;  /* 0x003f9800012c7983 */ /* 0x000ee80000300a00 */
[----:B------:R-:W3:Y:S04]  /*105280*/  LDL.LU.64 R6, [R1+0x3fa0] ;  /* 0x003fa00001067983 */ /* 0x000ee80000300a00 */
[----:B------:R-:W3:Y:S04]  /*105290*/  LDL.LU R33, [R1+0x1f8] ;  /* 0x0001f80001217983 */ /* 0x000ee80000300800 */
[----:B------:R-:W3:Y:S04]  /*1052a0*/  LDL.LU.64 R4, [R1+0x3fa8] ;  /* 0x003fa80001047983 */ /* 0x000ee80000300a00 */
[----:B------:R-:W3:Y:S01]  /*1052b0*/  LDL.LU.64 R26, [R1+0x3fb0] ;  /* 0x003fb000011a7983 */ /* 0x000ee20000300a00 */
[----:B------:R-:W-:-:S04]  /*1052c0*/  LOP3.LUT R51, R51, 0xbfffffff, RZ, 0xc0, !PT ;  /* 0xbfffffff33337812 */ /* 0x000fc800078ec0ff */
        /* <DEDUP_REMOVED lines=10> */
[----:B------:R-:W-:Y:S02]  /*105370*/  LOP3.LUT R50, R50, 0xfffffffd, RZ, 0xc0, !PT ;  /* 0xfffffffd32327812 */ /* 0x000fe400078ec0ff */
[----:B------:R-:W-:-:S05]  /*105380*/  PRMT R2, R41, 0x7771, RZ ;  /* 0x0000777129027816 */ /* 0x000fca00000000ff */
[----:B----4-:R0:W-:Y:S02]  /*105390*/  @P5 STG.E.U8 desc[UR4][R30.64], R2 ;  /* 0x000000021e005986 */ /* 0x0101e4000c101104 */
        /* <DEDUP_REMOVED lines=14> */
[----:B------:R-:W4:Y:S04]  /*105480*/  LDL.LU.64 R36, [R1+0x3fd0] ;  /* 0x003fd00001247983 */ /* 0x000f280000300a00 */
[----:B------:R-:W4:Y:S01]  /*105490*/  LDL.LU R41, [R1+0x26c] ;  /* 0x00026c0001297983 */ /* 0x000f220000300800 */
[----:B------:R-:W-:-:S05]  /*1054a0*/  LOP3.LUT P1, RZ, R40, 0x400000, RZ, 0xc0, !PT ;  /* 0x0040000028ff7812 */ /* 0x000fca000782c0ff */
[----:B--2---:R0:W-:Y:S01]  /*1054b0*/  @P0 STG.E.U8 desc[UR4][R42.64], R2 ;  /* 0x000000022a000986 */ /* 0x0041e2000c101104 */
[C---:B------:R-:W-:Y:S02]  /*1054c0*/  LOP3.LUT P0, RZ, R51.reuse, 0x80000000, RZ, 0xc0, !PT ;  /* 0x8000000033ff7812 */ /* 0x040fe4000780c0ff */
[----:B0-----:R-:W-:Y:S01]  /*1054d0*/  PRMT R2, R28, 0x7772, RZ ;  /* 0x000077721c027816 */ /* 0x001fe200000000ff */
[----:B------:R-:W2:Y:S10]  /*1054e0*/  LDL.LU.64 R42, [R1+0x3fd8] ;  /* 0x003fd800012a7983 */ /* 0x000eb40000300a00 */
[----:B------:R0:W-:Y:S01]  /*1054f0*/  @P0 STG.E.U8 desc[UR4][R48.64], R2 ;  /* 0x0000000230000986 */ /* 0x0001e2000c101104 */
[----:B------:R-:W-:-:S03]  /*105500*/  LOP3.LUT P0, RZ, R51, 0x40000000, RZ, 0xc0, !PT ;  /* 0x4000000033ff7812 */ /* 0x000fc6000780c0ff */
[----:B------:R-:W2:Y:S01]  /*105510*/  LDL.LU R29, [R1+0x364] ;  /* 0x00036400011d7983 */ /* 0x000ea20000300800 */
[----:B0-----:R-:W-:-:S09]  /*105520*/  PRMT R2, R28, 0x7773, RZ ;  /* 0x000077731c027816 */ /* 0x001fd200000000ff */
        /* <DEDUP_REMOVED lines=14> */
[----:B------:R0:W-:Y:S04]  /*105610*/  @P1 STG.E.U8 desc[UR4][R26.64], R2 ;  /* 0x000000021a001986 */ /* 0x0001e8000c101104 */
[----:B0-----:R-:W3:Y:S01]  /*105620*/  LDL.LU.64 R26, [R1+0x3fe0] ;  /* 0x003fe000011a7983 */ /* 0x001ee20000300a00 */
[C---:B------:R-:W-:Y:S02]  /*105630*/  LOP3.LUT P2, RZ, R40.reuse, 0x800000, RZ, 0xc0, !PT ;  /* 0x0080000028ff7812 */ /* 0x040fe4000784c0ff */
[C---:B------:R-:W-:Y:S02]  /*105640*/  LOP3.LUT P3, RZ, R40.reuse, 0x1000000, RZ, 0xc0, !PT ;  /* 0x0100000028ff7812 */ /* 0x040fe4000786c0ff */
[----:B------:R-:W-:Y:S02]  /*105650*/  PRMT R2, R33, 0x7771, RZ ;  /* 0x0000777121027816 */ /* 0x000fe400000000ff */
[----:B------:R-:W-:-:S02]  /*105660*/  LOP3.LUT P4, RZ, R40, 0x2000000, RZ, 0xc0, !PT ;  /* 0x0200000028ff7812 */ /* 0x000fc4000788c0ff */
[----:B------:R-:W-:-:S05]  /*105670*/  LOP3.LUT P5, RZ, R40, 0x4000000, RZ, 0xc0, !PT ;  /* 0x0400000028ff7812 */ /* 0x000fca00078ac0ff */
[----:B----4-:R0:W-:Y:S01]  /*105680*/  @P2 STG.E.U8 desc[UR4][R30.64], R2 ;  /* 0x000000021e002986 */ /* 0x0101e2000c101104 */
[----:B------:R-:W-:Y:S02]  /*105690*/  LOP3.LUT P6, RZ, R40, 0x8000000, RZ, 0xc0, !PT ;  /* 0x0800000028ff7812 */ /* 0x000fe400078cc0ff */
[C---:B0-----:R-:W-:Y:S01]  /*1056a0*/  PRMT R2, R33.reuse, 0x7772, RZ ;  /* 0x0000777221027816 */ /* 0x041fe200000000ff */
[----:B------:R-:W4:Y:S04]  /*1056b0*/  LDL.LU.64 R30, [R1+0x3fe8] ;  /* 0x003fe800011e7983 */ /* 0x000f280000300a00 */
[----:B------:R0:W-:Y:S02]  /*1056c0*/  @P3 STG.E.U8 desc[UR4][R34.64], R2 ;  /* 0x0000000222003986 */ /* 0x0001e4000c101104 */
[----:B0-----:R-:W-:-:S02]  /*1056d0*/  PRMT R2, R33, 0x7773, RZ ;  /* 0x0000777321027816 */ /* 0x001fc400000000ff */
[----:B------:R-:W4:Y:S04]  /*1056e0*/  LDL.LU.64 R34, [R1+0x3ff0] ;  /* 0x003ff00001227983 */ /* 0x000f280000300a00 */
[----:B------:R0:W-:Y:S04]  /*1056f0*/  @P4 STG.E.U8 desc[UR4][R38.64], R2 ;  /* 0x0000000226004986 */ /* 0x0001e8000c101104 */
[----:B------:R-:W4:Y:S01]  /*105700*/  LDL.LU.64 R32, [R1+0x3ff8] ;  /* 0x003ff80001207983 */ /* 0x000f220000300a00 */
[----:B0-----:R-:W-:-:S03]  /*105710*/  PRMT R2, R41, 0x7770, RZ ;  /* 0x0000777029027816 */ /* 0x001fc600000000ff */
[----:B------:R-:W4:Y:S04]  /*105720*/  LDL.LU.64 R38, [R1+0x4000] ;  /* 0x0040000001267983 */ /* 0x000f280000300a00 */
[----:B------:R0:W-:Y:S02]  /*105730*/  @P5 STG.E.U8 desc[UR4][R36.64], R2 ;  /* 0x0000000224005986 */ /* 0x0001e4000c101104 */
[----:B0-----:R-:W-:Y:S02]  /*105740*/  PRMT R2, R41, 0x7771, RZ ;  /* 0x0000777129027816 */ /* 0x001fe400000000ff */
[C---:B------:R-:W-:Y:S02]  /*105750*/  LOP3.LUT P3, RZ, R40.reuse, 0x10000000, RZ, 0xc0, !PT ;  /* 0x1000000028ff7812 */ /* 0x040fe4000786c0ff */
[----:B------:R-:W-:-:S02]  /*105760*/  LOP3.LUT P4, RZ, R40, 0x20000000, RZ, 0xc0, !PT ;  /* 0x2000000028ff7812 */ /* 0x000fc4000788c0ff */
[----:B------:R-:W-:Y:S01]  /*105770*/  LOP3.LUT P5, RZ, R40, 0x40000000, RZ, 0xc0, !PT ;  /* 0x4000000028ff7812 */ /* 0x000fe200078ac0ff */
[----:B--2---:R0:W-:Y:S04]  /*105780*/  @P6 STG.E.U8 desc[UR4][R42.64], R2 ;  /* 0x000000022a006986 */ /* 0x0041e8000c101104 */
[----:B0-----:R-:W2:Y:S04]  /*105790*/  LDL.LU R42, [R1+0x25c] ;  /* 0x00025c00012a7983 */ /* 0x001ea80000300800 */
[----:B------:R-:W2:Y:S01]  /*1057a0*/  LDL.LU.64 R36, [R1+0x4008] ;  /* 0x0040080001247983 */ /* 0x000ea20000300a00 */
[----:B------:R-:W-:-:S03]  /*1057b0*/  PRMT R2, R41, 0x7772, RZ ;  /* 0x0000777229027816 */ /* 0x000fc600000000ff */
[----:B------:R-:W2:Y:S01]  /*1057c0*/  LDL.LU R60, [R1+0x24c] ;  /* 0x00024c00013c7983 */ /* 0x000ea20000300800 */
[----:B------:R-:W-:-:S03]  /*1057d0*/  LOP3.LUT P6, RZ, R40, 0x80000000, RZ, 0xc0, !PT ;  /* 0x8000000028ff7812 */ /* 0x000fc600078cc0ff */
[----:B---3--:R0:W-:Y:S02]  /*1057e0*/  @P3 STG.E.U8 desc[UR4][R26.64], R2 ;  /* 0x000000021a003986 */ /* 0x0081e4000c101104 */
[----:B0-----:R-:W-:Y:S02]  /*1057f0*/  PRMT R2, R41, 0x7773, RZ ;  /* 0x0000777329027816 */ /* 0x001fe400000000ff */
[----:B------:R-:W3:Y:S01]  /*105800*/  LDL.LU.64 R40, [R1+0x4010] ;  /* 0x0040100001287983 */ /* 0x000ee20000300a00 */
[----:B------:R-:W-:Y:S02]  /*105810*/  LOP3.LUT P0, RZ, R29, 0x100, RZ, 0xc0, !PT ;  /* 0x000001001dff7812 */ /* 0x000fe4000780c0ff */
[----:B------:R-:W-:Y:S01]  /*105820*/  LOP3.LUT R51, R51, 0xfffbffff, RZ, 0xc0, !PT ;  /* 0xfffbffff33337812 */ /* 0x000fe200078ec0ff */
[----:B------:R-:W3:Y:S04]  /*105830*/  LDL.LU.64 R48, [R1+0x4018] ;  /* 0x0040180001307983 */ /* 0x000ee80000300a00 */
[----:B------:R-:W3:Y:S04]  /*105840*/  LDL.LU.64 R46, [R1+0x4020] ;  /* 0x00402000012e7983 */ /* 0x000ee80000300a00 */
[----:B------:R-:W3:Y:S02]  /*105850*/  LDL.LU.64 R44, [R1+0x4028] ;  /* 0x00402800012c7983 */ /* 0x000ee40000300a00 */
[----:B------:R-:W-:-:S02]  /*105860*/  @P0 LOP3.LUT R51, R51, 0x40000, RZ, 0xfc, !PT ;  /* 0x0004000033330812 */ /* 0x000fc400078efcff */
[----:B------:R-:W-:Y:S01]  /*105870*/  LOP3.LUT P0, RZ, R29, 0x80, RZ, 0xc0, !PT ;  /* 0x000000801dff7812 */ /* 0x000fe2000780c0ff */
[----:B------:R-:W3:Y:S01]  /*105880*/  LDL.LU R28, [R1+0x23c] ;  /* 0x00023c00011c7983 */ /* 0x000ee20000300800 */
[----:B------:R-:W-:-:S03]  /*105890*/  LOP3.LUT R51, R51, 0xfff7ffff, RZ, 0xc0, !PT ;  /* 0xfff7ffff33337812 */ /* 0x000fc600078ec0ff */
[----:B------:R-:W3:Y:S04]  /*1058a0*/  LDL.LU.64 R6, [R1+0x4030] ;  /* 0x0040300001067983 */ /* 0x000ee80000300a00 */
[----:B------:R-:W3:Y:S04]  /*1058b0*/  LDL.LU.64 R4, [R1+0x4038] ;  /* 0x0040380001047983 */ /* 0x000ee80000300a00 */
[----:B------:R-:W-:Y:S01]  /*1058c0*/  @P0 LOP3.LUT R51, R51, 0x80000, RZ, 0xfc, !PT ;  /* 0x0008000033330812 */ /* 0x000fe200078efcff */
[----:B----4-:R0:W-:Y:S01]  /*1058d0*/  @P4 STG.E.U8 desc[UR4][R30.64], R2 ;  /* 0x000000021e004986 */ /* 0x0101e2000c101104 */
[----:B------:R-:W-:-:S02]  /*1058e0*/  LOP3.LUT P0, RZ, R29, 0x40, RZ, 0xc0, !PT ;  /* 0x000000401dff7812 */ /* 0x000fc4000780c0ff */
[----:B------:R-:W-:Y:S01]  /*1058f0*/  LOP3.LUT R51, R51, 0xffefffff, RZ, 0xc0, !PT ;  /* 0xffefffff33337812 */ /* 0x000fe200078ec0ff */
[----:B------:R-:W4:Y:S04]  /*105900*/  LDL.LU R43, [R1+0x22c] ;  /* 0x00022c00012b7983 */ /* 0x000f280000300800 */
[----:B------:R-:W4:Y:S04]  /*105910*/  LDL.LU.64 R26, [R1+0x4040] ;  /* 0x00404000011a7983 */ /* 0x000f280000300a00 */
[----:B0-----:R-:W4:Y:S02]  /*105920*/  LDL.LU.64 R30, [R1+0x4048] ;  /* 0x00404800011e7983 */ /* 0x001f240000300a00 */
        /* <DEDUP_REMOVED lines=18> */
[----:B------:R0:W-:Y:S02]  /*105a50*/  @P5 STG.E.U8 desc[UR4][R34.64], R2 ;  /* 0x0000000222005986 */ /* 0x0001e4000c101104 */
[C---:B0-----:R-:W-:Y:S02]  /*105a60*/  PRMT R2, R42.reuse, 0x7771, RZ ;  /* 0x000077712a027816 */ /* 0x041fe400000000ff */
[----:B------:R-:W2:Y:S04]  /*105a70*/  LDL.LU.64 R34, [R1+0x4050] ;  /* 0x0040500001227983 */ /* 0x000ea80000300a00 */
[----:B------:R0:W-:Y:S02]  /*105a80*/  @P6 STG.E.U8 desc[UR4][R32.64], R2 ;  /* 0x0000000220006986 */ /* 0x0001e4000c101104 */
[----:B0-----:R-:W-:-:S02]  /*105a90*/  PRMT R2, R42, 0x7772, RZ ;  /* 0x000077722a027816 */ /* 0x001fc400000000ff */
        /* <DEDUP_REMOVED lines=8> */
[----:B------:R-:W-:-:S03]  /*105b20*/  PRMT R2, R60, 0x7770, RZ ;  /* 0x000077703c027816 */ /* 0x000fc600000000ff */
        /* <DEDUP_REMOVED lines=27> */
[----:B0-----:R-:W-:Y:S02]  /*105ce0*/  PRMT R2, R43, 0x7770, RZ ;  /* 0x000077702b027816 */ /* 0x001fe400000000ff */
[C---:B------:R-:W-:Y:S02]  /*105cf0*/  LOP3.LUT P5, RZ, R29.reuse, 0x2000, RZ, 0xc0, !PT ;  /* 0x000020001dff7812 */ /* 0x040fe400078ac0ff */
[----:B------:R-:W-:Y:S01]  /*105d00*/  LOP3.LUT P6, RZ, R29, 0x4000, RZ, 0xc0, !PT ;  /* 0x000040001dff7812 */ /* 0x000fe200078cc0ff */
[----:B--2---:R0:W-:Y:S02]  /*105d10*/  @P2 STG.E.U8 desc[UR4][R34.64], R2 ;  /* 0x0000000222002986 */ /* 0x0041e4000c101104 */
        /* <DEDUP_REMOVED lines=16> */
[----:B------:R-:W-:Y:S01]  /*105e20*/  PRMT R2, R42, 0x7771, RZ ;  /* 0x000077712a027816 */ /* 0x000fe200000000ff */
        /* <DEDUP_REMOVED lines=18> */
[----:B------:R-:W2:Y:S01]  /*105f50*/  LDL.LU.64 R46, [R1+0x40b0] ;  /* 0x0040b000012e7983 */ /* 0x000ea20000300a00 */
[----:B------:R-:W-:-:S02]  /*105f60*/  @P0 LOP3.LUT R51, R51, 0x4000, RZ, 0xfc, !PT ;  /* 0x0000400033330812 */ /* 0x000fc400078efcff */
[----:B------:R-:W-:Y:S01]  /*105f70*/  LOP3.LUT P0, RZ, R29, 0x400000, RZ, 0xc0, !PT ;  /* 0x004000001dff7812 */ /* 0x000fe2000780c0ff */
[----:B------:R-:W2:Y:S01]  /*105f80*/  LDL.LU.64 R60, [R1+0x40b8] ;  /* 0x0040b800013c7983 */ /* 0x000ea20000300a00 */
[----:B------:R-:W-:-:S03]  /*105f90*/  LOP3.LUT R51, R51, 0xffff7fff, RZ, 0xc0, !PT ;  /* 0xffff7fff33337812 */ /* 0x000fc600078ec0ff */
[----:B------:R-:W2:Y:S01]  /*105fa0*/  LDL.LU.64 R44, [R1+0x40c0] ;  /* 0x0040c000012c7983 */ /* 0x000ea20000300a00 */
[----:B------:R-:W-:-:S03]  /*105fb0*/  LOP3.LUT P4, RZ, R29, 0x10000, RZ, 0xc0, !PT ;  /* 0x000100001dff7812 */ /* 0x000fc6000788c0ff */
[----:B------:R-:W2:Y:S04]  /*105fc0*/  LDL.LU.64 R6, [R1+0x40c8] ;  /* 0x0040c80001067983 */ /* 0x000ea80000300a00 */
        /* <DEDUP_REMOVED lines=8> */
[C---:B------:R-:W-:Y:S02]  /*106050*/  LOP3.LUT P5, RZ, R29.reuse, 0x20000, RZ, 0xc0, !PT ;  /* 0x000200001dff7812 */ /* 0x040fe400078ac0ff */
[C---:B------:R-:W-:Y:S02]  /*106060*/  LOP3.LUT P6, RZ, R29.reuse, 0x40000, RZ, 0xc0, !PT ;  /* 0x000400001dff7812 */ /* 0x040fe400078cc0ff */
[----:B------:R-:W-:-:S02]  /*106070*/  LOP3.LUT P1, RZ, R29, 0x10000000, RZ, 0xc0, !PT ;  /* 0x100000001dff7812 */ /* 0x000fc4000782c0ff */
[C---:B------:R-:W-:Y:S02]  /*106080*/  LOP3.LUT P2, RZ, R29.reuse, 0x20000000, RZ, 0xc0, !PT ;  /* 0x200000001dff7812 */ /* 0x040fe4000784c0ff */
[----:B------:R-:W-:Y:S02]  /*106090*/  LOP3.LUT P3, RZ, R29, 0x40000000, RZ, 0xc0, !PT ;  /* 0x400000001dff7812 */ /* 0x000fe4000786c0ff */
[----:B------:R-:W-:Y:S02]  /*1060a0*/  @P0 LOP3.LUT R51, R51, 0x20000, RZ, 0xfc, !PT ;  /* 0x0002000033330812 */ /* 0x000fe400078efcff */
[C---:B------:R-:W-:Y:S02]  /*1060b0*/  LOP3.LUT P0, RZ, R29.reuse, 0x80000, RZ, 0xc0, !PT ;  /* 0x000800001dff7812 */ /* 0x040fe4000780c0ff */
[----:B------:R-:W-:Y:S02]  /*1060c0*/  LOP3.LUT P4, RZ, R29, 0x80000000, RZ, 0xc0, !PT ;  /* 0x800000001dff7812 */ /* 0x000fe4000788c0ff */
[----:B------:R-:W3:Y:S04]  /*1060d0*/  LDL.LU R29, [R1+0x1e0] ;  /* 0x0001e000011d7983 */ /* 0x000ee80000300800 */
[----:B------:R-:W3:Y:S01]  /*1060e0*/  LDL.LU.64 R4, [R1+0x40d0] ;  /* 0x0040d00001047983 */ /* 0x000ee20000300a00 */
[----:B0-----:R-:W-:-:S03]  /*1060f0*/  PRMT R2, R42, 0x7773, RZ ;  /* 0x000077732a027816 */ /* 0x001fc600000000ff */
[----:B------:R-:W3:Y:S04]  /*106100*/  LDL.LU.64 R26, [R1+0x40d8] ;  /* 0x0040d800011a7983 */ /* 0x000ee80000300a00 */
[----:B----4-:R0:W-:Y:S04]  /*106110*/  @P5 STG.E.U8 desc[UR4][R34.64], R2 ;  /* 0x0000000222005986 */ /* 0x0101e8000c101104 */
[----:B------:R-:W4:Y:S04]  /*106120*/  LDL.LU R42, [R1+0x1d0] ;  /* 0x0001d000012a7983 */ /* 0x000f280000300800 */
        /* <DEDUP_REMOVED lines=94> */
[----:B0-----:R-:W-:-:S07]  /*106710*/  PRMT R2, R42, 0x7772, RZ ;  /* 0x000077722a027816 */ /* 0x001fce00000000ff */
[----:B------:R-:W-:Y:S02]  /*106720*/  @P0 LOP3.LUT R51, R51, 0x200, RZ, 0xfc, !PT ;  /* 0x0000020033330812 */ /* 0x000fe400078efcff */
[----:B------:R-:W-:Y:S01]  /*106730*/  LOP3.LUT P0, RZ, R43, 0x40, RZ, 0xc0, !PT ;  /* 0x000000402bff7812 */ /* 0x000fe2000780c0ff */
[----:B----4-:R0:W-:Y:S02]  /*106740*/  @P5 STG.E.U8 desc[UR4][R28.64], R2 ;  /* 0x000000021c005986 */ /* 0x0101e4000c101104 */
[----:B0-----:R-:W-:Y:S02]  /*106750*/  PRMT R2, R42, 0x7773, RZ ;  /* 0x000077732a027816 */ /* 0x001fe400000000ff */
[----:B------:R-:W3:Y:S04]  /*106760*/  LDL.LU R42, [R1+0x190] ;  /* 0x00019000012a7983 */ /* 0x000ee80000300800 */
[----:B------:R-:W4:Y:S04]  /*106770*/  LDL.LU.64 R6, [R1+0x4170] ;  /* 0x0041700001067983 */ /* 0x000f280000300a00 */
[----:B------:R0:W-:Y:S04]  /*106780*/  @P6 STG.E.U8 desc[UR4][R34.64], R2 ;  /* 0x0000000222006986 */ /* 0x0001e8000c101104 */
[----:B------:R-:W4:Y:S04]  /*106790*/  LDL.LU.64 R4, [R1+0x4178] ;  /* 0x0041780001047983 */ /* 0x000f280000300a00 */
[----:B------:R-:W4:Y:S01]  /*1067a0*/  LDL.LU.64 R28, [R1+0x4180] ;  /* 0x00418000011c7983 */ /* 0x000f220000300a00 */
[----:B0-----:R-:W-:-:S03]  /*1067b0*/  PRMT R2, R37, 0x7770, RZ ;  /* 0x0000777025027816 */ /* 0x001fc600000000ff */
[----:B------:R-:W4:Y:S04]  /*1067c0*/  LDL.LU R31, [R1+0x180] ;  /* 0x00018000011f7983 */ /* 0x000f280000300800 */
[----:B------:R0:W-:Y:S01]  /*1067d0*/  @P0 STG.E.U8 desc[UR4][R32.64], R2 ;  /* 0x0000000220000986 */ /* 0x0001e2000c101104 */
[----:B------:R-:W-:-:S03]  /*1067e0*/  LOP3.LUT P0, RZ, R51, 0x200, RZ, 0xc0, !PT ;  /* 0x0000020033ff7812 */ /* 0x000fc6000780c0ff */
[----:B------:R-:W4:Y:S01]  /*1067f0*/  LDL.LU.64 R34, [R1+0x4188] ;  /* 0x0041880001227983 */ /* 0x000f220000300a00 */
        /* <DEDUP_REMOVED lines=10> */
[----:B------:R0:W-:Y:S04]  /*1068a0*/  @P0 STG.E.U8 desc[UR4][R26.64], R2 ;  /* 0x000000021a000986 */ /* 0x0001e8000c101104 */
[----:B0-----:R-:W2:Y:S04]  /*1068b0*/  LDL.LU.64 R26, [R1+0x5678] ;  /* 0x00567800011a7983 */ /* 0x001ea80000300a00 */
[----:B------:R-:W2:Y:S01]  /*1068c0*/  LDL.LU R37, [R1+0x36c] ;  /* 0x00036c0001257983 */ /* 0x000ea20000300800 */
        /* <DEDUP_REMOVED lines=15> */
[----:B---3--:R-:W-:-:S07]  /*1069c0*/  PRMT R2, R42, 0x7770, RZ ;  /* 0x000077702a027816 */ /* 0x008fce00000000ff */
        /* <DEDUP_REMOVED lines=17> */
[----:B0-----:R-:W2:Y:S01]  /*106ae0*/  LDL.LU.64 R40, [R1+0x41a8] ;  /* 0x0041a80001287983 */ /* 0x001ea20000300a00 */
[----:B------:R-:W-:-:S03]  /*106af0*/  LOP3.LUT R52, R52, 0xfbffffff, RZ, 0xc0, !PT ;  /* 0xfbffffff34347812 */ /* 0x000fc600078ec0ff */
[----:B------:R-:W3:Y:S04]  /*106b00*/  LDL.LU.64 R32, [R1+0x41b0] ;  /* 0x0041b00001207983 */ /* 0x000ee80000300a00 */
[----:B------:R-:W4:Y:S04]  /*106b10*/  LDL.LU.64 R28, [R1+0x41b8] ;  /* 0x0041b800011c7983 */ /* 0x000f280000300a00 */
[----:B------:R-:W4:Y:S04]  /*106b20*/  LDL.LU.64 R34, [R1+0x41c0] ;  /* 0x0041c00001227983 */ /* 0x000f280000300a00 */
[----:B------:R-:W3:Y:S01]  /*106b30*/  LDL.LU R36, [R1+0x170] ;  /* 0x0001700001247983 */ /* 0x000ee20000300800 */
[----:B------:R-:W-:-:S02]  /*106b40*/  LOP3.LUT P0, RZ, R37, 0x2, RZ, 0xc0, !PT ;  /* 0x0000000225ff7812 */ /* 0x000fc4000780c0ff */
[----:B------:R-:W-:Y:S01]  /*106b50*/  LOP3.LUT R51, R51, 0xfffffffe, RZ, 0xc0, !PT ;  /* 0xfffffffe33337812 */ /* 0x000fe200078ec0ff */
[----:B------:R-:W4:Y:S04]  /*106b60*/  LDL.LU.64 R38, [R1+0x41c8] ;  /* 0x0041c80001267983 */ /* 0x000f280000300a00 */
[----:B------:R-:W4:Y:S06]  /*106b70*/  LDL.LU R48, [R1+0x1e4] ;  /* 0x0001e40001307983 */ /* 0x000f2c0000300800 */
        /* <DEDUP_REMOVED lines=29> */
[----:B0-----:R-:W2:Y:S01]  /*106d50*/  LDL.LU.64 R40, [R1+0x41d8] ;  /* 0x0041d80001287983 */ /* 0x001ea20000300a00 */
[----:B---3--:R-:W-:-:S03]  /*106d60*/  PRMT R2, R36, 0x7770, RZ ;  /* 0x0000777024027816 */ /* 0x008fc600000000ff */
[----:B------:R-:W3:Y:S04]  /*106d70*/  LDL.LU.64 R46, [R1+0x41e8] ;  /* 0x0041e800012e7983 */ /* 0x000ee80000300a00 */
[----:B------:R0:W-:Y:S02]  /*106d80*/  @P4 STG.E.U8 desc[UR4][R32.64], R2 ;  /* 0x0000000220004986 */ /* 0x0001e4000c101104 */
[C---:B0-----:R-:W-:Y:S02]  /*106d90*/  PRMT R2, R36.reuse, 0x7771, RZ ;  /* 0x0000777124027816 */ /* 0x041fe400000000ff */
[----:B------:R-:W3:Y:S04]  /*106da0*/  LDL.LU R32, [R1+0x1d4] ;  /* 0x0001d40001207983 */ /* 0x000ee80000300800 */
[----:B----4-:R0:W-:Y:S04]  /*106db0*/  @P5 STG.E.U8 desc[UR4][R28.64], R2 ;  /* 0x000000021c005986 */ /* 0x0101e8000c101104 */
[----:B------:R-:W4:Y:S04]  /*106dc0*/  LDL.LU.64 R60, [R1+0x41f0] ;  /* 0x0041f000013c7983 */ /* 0x000f280000300a00 */
[----:B------:R-:W4:Y:S01]  /*106dd0*/  LDL.LU.64 R44, [R1+0x41f8] ;  /* 0x0041f800012c7983 */ /* 0x000f220000300a00 */
[----:B0-----:R-:W-:-:S03]  /*106de0*/  PRMT R2, R36, 0x7772, RZ ;  /* 0x0000777224027816 */ /* 0x001fc600000000ff */
[----:B------:R-:W4:Y:S04]  /*106df0*/  LDL.LU.64 R6, [R1+0x4200] ;  /* 0x0042000001067983 */ /* 0x000f280000300a00 */
[----:B------:R0:W-:Y:S04]  /*106e00*/  @P6 STG.E.U8 desc[UR4][R34.64], R2 ;  /* 0x0000000222006986 */ /* 0x0001e8000c101104 */
[----:B------:R-:W4:Y:S04]  /*106e10*/  LDL.LU R33, [R1+0x1c4] ;  /* 0x0001c40001217983 */ /* 0x000f280000300800 */
[----:B------:R-:W4:Y:S01]  /*106e20*/  LDL.LU.64 R4, [R1+0x4208] ;  /* 0x0042080001047983 */ /* 0x000f220000300a00 */
[----:B0-----:R-:W-:-:S03]  /*106e30*/  PRMT R2, R36, 0x7773, RZ ;  /* 0x0000777324027816 */ /* 0x001fc600000000ff */
[----:B------:R-:W4:Y:S04]  /*106e40*/  LDL.LU.64 R30, [R1+0x4210] ;  /* 0x00421000011e7983 */ /* 0x000f280000300a00 */
[----:B------:R0:W-:Y:S01]  /*106e50*/  @P0 STG.E.U8 desc[UR4][R38.64], R2 ;  /* 0x0000000226000986 */ /* 0x0001e2000c101104 */
[----:B------:R-:W-:-:S03]  /*106e60*/  LOP3.LUT P0, RZ, R51, 0x2, RZ, 0xc0, !PT ;  /* 0x0000000233ff7812 */ /* 0x000fc6000780c0ff */
[----:B------:R-:W4:Y:S04]  /*106e70*/  LDL.LU.64 R28, [R1+0x4218] ;  /* 0x00421800011c7983 */ /* 0x000f280000300a00 */
[----:B------:R-:W4:Y:S01]  /*106e80*/  LDL.LU.64 R34, [R1+0x4220] ;  /* 0x0042200001227983 */ /* 0x000f220000300a00 */
[----:B0-----:R-:W-:-:S03]  /*106e90*/  PRMT R2, R48, 0x7770, RZ ;  /* 0x0000777030027816 */ /* 0x001fc600000000ff */
[----:B------:R-:W4:Y:S04]  /*106ea0*/  LDL.LU R36, [R1+0x1b4] ;  /* 0x0001b40001247983 */ /* 0x000f280000300800 */
[----:B------:R-:W4:Y:S04]  /*106eb0*/  LDL.LU.64 R38, [R1+0x4228] ;  /* 0x0042280001267983 */ /* 0x000f280000300a00 */
[----:B------:R0:W-:Y:S01]  /*106ec0*/  @P0 STG.E.U8 desc[UR4][R42.64], R2 ;  /* 0x000000022a000986 */ /* 0x0001e2000c101104 */
[----:B------:R-:W-:-:S03]  /*106ed0*/  LOP3.LUT P0, RZ, R51, 0x1, RZ, 0xc0, !PT ;  /* 0x0000000133ff7812 */ /* 0x000fc6000780c0ff */
        /* <DEDUP_REMOVED lines=74> */
[----:B------:R-:W-:Y:S02]  /*107380*/  LOP3.LUT R52, R52, 0xff7fffff, RZ, 0xc0, !PT ;  /* 0xff7fffff34347812 */ /* 0x000fe400078ec0ff */
[----:B------:R-:W-:-:S05]  /*107390*/  PRMT R2, R36, 0x7773, RZ ;  /* 0x0000777324027816 */ /* 0x000fca00000000ff */
[----:B------:R-:W-:Y:S02]  /*1073a0*/  @P0 LOP3.LUT R52, R52, 0x800000, RZ, 0xfc, !PT ;  /* 0x0080000034340812 */ /* 0x000fe400078efcff */
[----:B------:R-:W-:Y:S01]  /*1073b0*/  LOP3.LUT P0, RZ, R37, 0x4000, RZ, 0xc0, !PT ;  /* 0x0000400025ff7812 */ /* 0x000fe2000780c0ff */
[----:B---3--:R4:W-:Y:S01]  /*1073c0*/  @P4 STG.E.U8 desc[UR4][R4.64], R2 ;  /* 0x0000000204004986 */ /* 0x0089e2000c101104 */
[----:B------:R-:W-:Y:S02]  /*1073d0*/  LOP3.LUT R52, R52, 0xfeffffff, RZ, 0xc0, !PT ;  /* 0xfeffffff34347812 */ /* 0x000fe400078ec0ff */
[----:B----4-:R-:W-:-:S05]  /*1073e0*/  PRMT R2, R39, 0x7770, RZ ;  /* 0x0000777027027816 */ /* 0x010fca00000000ff */
[----:B------:R0:W-:Y:S04]  /*1073f0*/  @P5 STG.E.U8 desc[UR4][R34.64], R2 ;  /* 0x0000000222005986 */ /* 0x0001e8000c101104 */
[----:B------:R-:W-:Y:S02]  /*107400*/  @P0 LOP3.LUT R52, R52, 0x1000000, RZ, 0xfc, !PT ;  /* 0x0100000034340812 */ /* 0x000fe400078efcff */
[C---:B------:R-:W-:Y:S01]  /*107410*/  LOP3.LUT P0, RZ, R37.reuse, 0x2000, RZ, 0xc0, !PT ;  /* 0x0000200025ff7812 */ /* 0x040fe2000780c0ff */
[----:B0-----:R-:W3:Y:S04]  /*107420*/  LDL.LU R35, [R1+0x184] ;  /* 0x0001840001237983 */ /* 0x001ee80000300800 */
[----:B------:R-:W4:Y:S01]  /*107430*/  LDL.LU.64 R60, [R1+0x4290] ;  /* 0x00429000013c7983 */ /* 0x000f220000300a00 */
[----:B------:R-:W-:-:S02]  /*107440*/  LOP3.LUT P6, RZ, R37, 0x800, RZ, 0xc0, !PT ;  /* 0x0000080025ff7812 */ /* 0x000fc400078cc0ff */
[----:B------:R-:W-:Y:S01]  /*107450*/  LOP3.LUT R52, R52, 0xfdffffff, RZ, 0xc0, !PT ;  /* 0xfdffffff34347812 */ /* 0x000fe200078ec0ff */
[----:B------:R-:W4:Y:S04]  /*107460*/  LDL.LU.64 R44, [R1+0x4298] ;  /* 0x00429800012c7983 */ /* 0x000f280000300a00 */
[----:B------:R-:W-:Y:S01]  /*107470*/  @P0 LOP3.LUT R52, R52, 0x2000000, RZ, 0xfc, !PT ;  /* 0x0200000034340812 */ /* 0x000fe200078efcff */
[----:B------:R-:W4:Y:S01]  /*107480*/  LDL.LU.64 R6, [R1+0x42a0] ;  /* 0x0042a00001067983 */ /* 0x000f220000300a00 */
[----:B------:R-:W-:Y:S02]  /*107490*/  LOP3.LUT P0, RZ, R37, 0x1000, RZ, 0xc0, !PT ;  /* 0x0000100025ff7812 */ /* 0x000fe4000780c0ff */
[C---:B------:R-:W-:Y:S01]  /*1074a0*/  PRMT R2, R39.reuse, 0x7771, RZ ;  /* 0x0000777127027816 */ /* 0x040fe200000000ff */
[----:B------:R-:W4:Y:S04]  /*1074b0*/  LDL.LU R36, [R1+0x174] ;  /* 0x0001740001247983 */ /* 0x000f280000300800 */
        /* <DEDUP_REMOVED lines=51> */
[----:B------:R-:W-:Y:S02]  /*1077f0*/  LOP3.LUT R52, R52, 0xfffffbff, RZ, 0xc0, !PT ;  /* 0xfffffbff34347812 */ /* 0x000fe400078ec0ff */
[----:B--2---:R-:W-:-:S05]  /*107800*/  PRMT R2, R29, 0x7770, RZ ;  /* 0x000077701d027816 */ /* 0x004fca00000000ff */
[----:B------:R0:W-:Y:S01]  /*107810*/  @P6 STG.E.U8 desc[UR4][R40.64], R2 ;  /* 0x0000000228006986 */ /* 0x0001e2000c101104 */
[----:B------:R-:W-:-:S03]  /*107820*/  LOP3.LUT P0, RZ, R34, 0x80, RZ, 0xc0, !PT ;  /* 0x0000008022ff7812 */ /* 0x000fc6000780c0ff */
[----:B0-----:R-:W2:Y:S10]  /*107830*/  LDL.LU.64 R40, [R1+0x42d8] ;  /* 0x0042d80001287983 */ /* 0x001eb40000300a00 */
[----:B------:R-:W-:-:S02]  /*107840*/  @P0 LOP3.LUT R52, R52, 0x400, RZ, 0xfc, !PT ;  /* 0x0000040034340812 */ /* 0x000fc400078efcff */
[----:B------:R-:W-:Y:S01]  /*107850*/  LOP3.LUT P0, RZ, R34, 0x40, RZ, 0xc0, !PT ;  /* 0x0000004022ff7812 */ /* 0x000fe2000780c0ff */
[----:B------:R-:W3:Y:S01]  /*107860*/  LDL.LU.64 R30, [R1+0x42e0] ;  /* 0x0042e000011e7983 */ /* 0x000ee20000300a00 */
[----:B------:R-:W-:-:S03]  /*107870*/  LOP3.LUT R52, R52, 0xfffff7ff, RZ, 0xc0, !PT ;  /* 0xfffff7ff34347812 */ /* 0x000fc600078ec0ff */
[----:B------:R-:W4:Y:S04]  /*107880*/  LDL.LU.64 R42, [R1+0x42e8] ;  /* 0x0042e800012a7983 */ /* 0x000f280000300a00 */
[----:B------:R-:W4:Y:S04]  /*107890*/  LDL.LU.64 R32, [R1+0x42f0] ;  /* 0x0042f00001207983 */ /* 0x000f280000300a00 */
[----:B------:R-:W-:Y:S01]  /*1078a0*/  @P0 LOP3.LUT R52, R52, 0x800, RZ, 0xfc, !PT ;  /* 0x0000080034340812 */ /* 0x000fe200078efcff */
[----:B------:R-:W4:Y:S01]  /*1078b0*/  LDL.LU.64 R38, [R1+0x42f8] ;  /* 0x0042f80001267983 */ /* 0x000f220000300a00 */
[----:B------:R-:W-:-:S02]  /*1078c0*/  LOP3.LUT P0, RZ, R34, 0x20, RZ, 0xc0, !PT ;  /* 0x0000002022ff7812 */ /* 0x000fc4000780c0ff */
[----:B------:R-:W-:Y:S01]  /*1078d0*/  LOP3.LUT R52, R52, 0xffffefff, RZ, 0xc0, !PT ;  /* 0xffffefff34347812 */ /* 0x000fe200078ec0ff */
[----:B------:R-:W4:Y:S10]  /*1078e0*/  LDL.LU R50, [R1+0x1d8] ;  /* 0x0001d80001327983 */ /* 0x000f340000300800 */
        /* <DEDUP_REMOVED lines=28> */
[----:B------:R-:W2:Y:S01]  /*107ab0*/  LDL.LU.64 R60, [R1+0x4320] ;  /* 0x00432000013c7983 */ /* 0x000ea20000300a00 */
[----:B------:R-:W-:-:S03]  /*107ac0*/  PRMT R2, R29, 0x7772, RZ ;  /* 0x000077721d027816 */ /* 0x000fc600000000ff */
[----:B------:R-:W2:Y:S04]  /*107ad0*/  LDL.LU.64 R44, [R1+0x4328] ;  /* 0x00432800012c7983 */ /* 0x000ea80000300a00 */
[----:B---3--:R0:W-:Y:S02]  /*107ae0*/  @P4 STG.E.U8 desc[UR4][R30.64], R2 ;  /* 0x000000021e004986 */ /* 0x0081e4000c101104 */
[----:B0-----:R-:W-:-:S05]  /*107af0*/  PRMT R2, R29, 0x7773, RZ ;  /* 0x000077731d027816 */ /* 0x001fca00000000ff */
[----:B----4-:R0:W-:Y:S04]  /*107b00*/  @P5 STG.E.U8 desc[UR4][R42.64], R2 ;  /* 0x000000022a005986 */ /* 0x0101e8000c101104 */
        /* <DEDUP_REMOVED lines=11> */
[----:B------:R-:W-:Y:S02]  /*107bc0*/  LOP3.LUT P0, RZ, R52, 0x20000, RZ, 0xc0, !PT ;  /* 0x0002000034ff7812 */ /* 0x000fe4000780c0ff */
[----:B0-----:R-:W-:Y:S01]  /*107bd0*/  PRMT R2, R50, 0x7772, RZ ;  /* 0x0000777232027816 */ /* 0x001fe200000000ff */
[----:B------:R-:W4:Y:S10]  /*107be0*/  LDL.LU.64 R38, [R1+0x4358] ;  /* 0x0043580001267983 */ /* 0x000f340000300a00 */
[----:B------:R0:W-:Y:S04]  /*107bf0*/  @P0 STG.E.U8 desc[UR4][R36.64], R2 ;  /* 0x0000000224000986 */ /* 0x0001e8000c101104 */
[----:B0-----:R-:W4:Y:S01]  /*107c00*/  LDL.LU.64 R36, [R1+0x4360] ;  /* 0x0043600001247983 */ /* 0x001f220000300a00 */
        /* <DEDUP_REMOVED lines=41> */
[----:B------:R-:W3:Y:S01]  /*107ea0*/  LDL.LU R35, [R1+0x198] ;  /* 0x0001980001237983 */ /* 0x000ee20000300800 */
[----:B------:R-:W-:-:S02]  /*107eb0*/  LOP3.LUT P6, RZ, R34, 0x2000, RZ, 0xc0, !PT ;  /* 0x0000200022ff7812 */ /* 0x000fc400078cc0ff */
[----:B------:R-:W-:-:S11]  /*107ec0*/  LOP3.LUT P3, RZ, R34, 0x4000, RZ, 0xc0, !PT ;  /* 0x0000400022ff7812 */ /* 0x000fd6000786c0ff */
[----:B--2---:R0:W-:Y:S04]  /*107ed0*/  @P6 STG.E.U8 desc[UR4][R40.64], R2 ;  /* 0x0000000228006986 */ /* 0x0041e8000c101104 */
[----:B0-----:R-:W2:Y:S04]  /*107ee0*/  LDL.LU.64 R40, [R1+0x4388] ;  /* 0x0043880001287983 */ /* 0x001ea80000300a00 */
[----:B------:R-:W2:Y:S04]  /*107ef0*/  LDL.LU.64 R32, [R1+0x4390] ;  /* 0x0043900001207983 */ /* 0x000ea80000300a00 */
[----:B------:R-:W2:Y:S04]  /*107f00*/  LDL.LU.64 R38, [R1+0x4398] ;  /* 0x0043980001267983 */ /* 0x000ea80000300a00 */
[----:B------:R-:W2:Y:S04]  /*107f10*/  LDL.LU R50, [R1+0x188] ;  /* 0x0001880001327983 */ /* 0x000ea80000300800 */
[----:B------:R-:W2:Y:S01]  /*107f20*/  LDL.LU R36, [R1+0x374] ;  /* 0x0003740001247983 */ /* 0x000ea20000300800 */
[----:B------:R-:W-:-:S02]  /*107f30*/  LOP3.LUT P0, RZ, R34, 0x4000000, RZ, 0xc0, !PT ;  /* 0x0400000022ff7812 */ /* 0x000fc4000780c0ff */
[----:B------:R-:W-:Y:S02]  /*107f40*/  LOP3.LUT R52, R52, 0xfffffffb, RZ, 0xc0, !PT ;  /* 0xfffffffb34347812 */ /* 0x000fe400078ec0ff */
[----:B---3--:R-:W-:-:S05]  /*107f50*/  PRMT R2, R35, 0x7770, RZ ;  /* 0x0000777023027816 */ /* 0x008fca00000000ff */
[----:B------:R0:W-:Y:S04]  /*107f60*/  @P3 STG.E.U8 desc[UR4][R42.64], R2 ;  /* 0x000000022a003986 */ /* 0x0001e8000c101104 */
[----:B0-----:R-:W3:Y:S01]  /*107f70*/  LDL.LU.64 R42, [R1+0x43a0] ;  /* 0x0043a000012a7983 */ /* 0x001ee20000300a00 */
        /* <DEDUP_REMOVED lines=11> */
[C---:B------:R-:W-:Y:S02]  /*108030*/  LOP3.LUT P4, RZ, R34.reuse, 0x8000, RZ, 0xc0, !PT ;  /* 0x0000800022ff7812 */ /* 0x040fe4000788c0ff */
[----:B------:R-:W-:Y:S01]  /*108040*/  LOP3.LUT P5, RZ, R34, 0x10000, RZ, 0xc0, !PT ;  /* 0x0001000022ff7812 */ /* 0x000fe200078ac0ff */
[----:B------:R-:W3:Y:S06]  /*108050*/  LDL.LU.64 R6, [R1+0x43c8] ;  /* 0x0043c80001067983 */ /* 0x000eec0000300a00 */
        /* <DEDUP_REMOVED lines=13> */
[----:B------:R-:W-:-:S03]  /*108130*/  LOP3.LUT P6, RZ, R34, 0x20000, RZ, 0xc0, !PT ;  /* 0x0002000022ff7812 */ /* 0x000fc600078cc0ff */
[----:B----4-:R0:W-:Y:S04]  /*108140*/  @P4 STG.E.U8 desc[UR4][R30.64], R2 ;  /* 0x000000021e004986 */ /* 0x0101e8000c101104 */
[----:B------:R-:W-:Y:S02]  /*108150*/  @P0 LOP3.LUT R52, R52, 0x100, RZ, 0xfc, !PT ;  /* 0x0000010034340812 */ /* 0x000fe400078efcff */
[----:B------:R-:W-:Y:S02]  /*108160*/  LOP3.LUT P0, RZ, R34, 0x80000, RZ, 0xc0, !PT ;  /* 0x0008000022ff7812 */ /* 0x000fe4000780c0ff */
[----:B0-----:R-:W-:Y:S02]  /*108170*/  PRMT R2, R35, 0x7772, RZ ;  /* 0x0000777223027816 */ /* 0x001fe400000000ff */
[----:B------:R-:W-:-:S03]  /*108180*/  LOP3.LUT R52, R52, 0xfffffdff, RZ, 0xc0, !PT ;  /* 0xfffffdff34347812 */ /* 0x000fc600078ec0ff */
[----:B------:R0:W-:Y:S06]  /*108190*/  @P5 STG.E.U8 desc[UR4][R28.64], R2 ;  /* 0x000000021c005986 */ /* 0x0001ec000c101104 */
[----:B------:R-:W-:Y:S02]  /*1081a0*/  @P0 LOP3.LUT R52, R52, 0x200, RZ, 0xfc, !PT ;  /* 0x0000020034340812 */ /* 0x000fe400078efcff */
[----:B------:R-:W-:Y:S02]  /*1081b0*/  LOP3.LUT P0, RZ, R34, 0x40000, RZ, 0xc0, !PT ;  /* 0x0004000022ff7812 */ /* 0x000fe4000780c0ff */
[----:B0-----:R-:W-:-:S05]  /*1081c0*/  PRMT R2, R35, 0x7773, RZ ;  /* 0x0000777323027816 */ /* 0x001fca00000000ff */
[----:B--2---:R0:W-:Y:S04]  /*1081d0*/  @P6 STG.E.U8 desc[UR4][R40.64], R2 ;  /* 0x0000000228006986 */ /* 0x0041e8000c101104 */
[----:B0-----:R-:W2:Y:S01]  /*1081e0*/  LDL.LU R41, [R1+0x1ec] ;  /* 0x0001ec0001297983 */ /* 0x001ea20000300800 */
[----:B------:R-:W-:-:S03]  /*1081f0*/  PRMT R2, R50, 0x7770, RZ ;  /* 0x0000777032027816 */ /* 0x000fc600000000ff */
[----:B------:R-:W4:Y:S04]  /*108200*/  LDL.LU.64 R4, [R1+0x43d0] ;  /* 0x0043d00001047983 */ /* 0x000f280000300a00 */
[----:B------:R-:W4:Y:S04]  /*108210*/  LDL.LU.64 R30, [R1+0x43d8] ;  /* 0x0043d800011e7983 */ /* 0x000f280000300a00 */
[----:B------:R0:W-:Y:S01]  /*108220*/  @P0 STG.E.U8 desc[UR4][R32.64], R2 ;  /* 0x0000000220000986 */ /* 0x0001e2000c101104 */
[----:B------:R-:W-:-:S03]  /*108230*/  LOP3.LUT P0, RZ, R52, 0x200, RZ, 0xc0, !PT ;  /* 0x0000020034ff7812 */ /* 0x000fc6000780c0ff */
[----:B------:R-:W4:Y:S01]  /*108240*/  LDL.LU.64 R28, [R1+0x43e0] ;  /* 0x0043e000011c7983 */ /* 0x000f220000300a00 */
[C---:B------:R-:W-:Y:S02]  /*108250*/  LOP3.LUT P1, RZ, R34.reuse, 0x8000000, RZ, 0xc0, !PT ;  /* 0x0800000022ff7812 */ /* 0x040fe4000782c0ff */
[C---:B------:R-:W-:Y:S02]  /*108260*/  LOP3.LUT P2, RZ, R34.reuse, 0x10000000, RZ, 0xc0, !PT ;  /* 0x1000000022ff7812 */ /* 0x040fe4000784c0ff */
[C---:B------:R-:W-:Y:S02]  /*108270*/  LOP3.LUT P3, RZ, R34.reuse, 0x20000000, RZ, 0xc0, !PT ;  /* 0x2000000022ff7812 */ /* 0x040fe4000786c0ff */
[----:B------:R-:W-:Y:S02]  /*108280*/  LOP3.LUT P4, RZ, R34, 0x40000000, RZ, 0xc0, !PT ;  /* 0x4000000022ff7812 */ /* 0x000fe4000788c0ff */
[----:B0-----:R-:W-:Y:S02]  /*108290*/  PRMT R2, R50, 0x7771, RZ ;  /* 0x0000777132027816 */ /* 0x001fe400000000ff */
[----:B------:R-:W-:-:S02]  /*1082a0*/  LOP3.LUT P5, RZ, R34, 0x80000000, RZ, 0xc0, !PT ;  /* 0x8000000022ff7812 */ /* 0x000fc400078ac0ff */
[----:B------:R-:W4:Y:S04]  /*1082b0*/  LDL.LU.64 R34, [R1+0x43e8] ;  /* 0x0043e80001227983 */ /* 0x000f280000300a00 */
        /* <DEDUP_REMOVED lines=25> */
[----:B--2---:R-:W-:-:S09]  /*108450*/  PRMT R2, R41, 0x7770, RZ ;  /* 0x0000777029027816 */ /* 0x004fd200000000ff */
        /* <DEDUP_REMOVED lines=39> */
[----:B------:R-:W2:Y:S01]  /*1086d0*/  LDL.LU R60, [R1+0x1ac] ;  /* 0x0001ac00013c7983 */ /* 0x000ea20000300800 */
[----:B------:R-:W-:-:S03]  /*1086e0*/  LOP3.LUT R53, R53, 0xbfffffff, RZ, 0xc0, !PT ;  /* 0xbfffffff35357812 */ /* 0x000fc600078ec0ff */
[----:B------:R-:W2:Y:S01]  /*1086f0*/  LDL.LU.64 R48, [R1+0x4448] ;  /* 0x0044480001307983 */ /* 0x000ea20000300a00 */
[----:B------:R-:W-:Y:S02]  /*108700*/  @P0 LOP3.LUT R53, R53, 0x40000000, RZ, 0xfc, !PT ;  /* 0x4000000035350812 */ /* 0x000fe400078efcff */
[C---:B------:R-:W-:Y:S01]  /*108710*/  LOP3.LUT P0, RZ, R36.reuse, 0x100, RZ, 0xc0, !PT ;  /* 0x0000010024ff7812 */ /* 0x040fe2000780c0ff */
[----:B------:R-:W2:Y:S01]  /*108720*/  LDL.LU.64 R46, [R1+0x4450] ;  /* 0x00445000012e7983 */ /* 0x000ea20000300a00 */
[----:B------:R-:W-:Y:S02]  /*108730*/  LOP3.LUT R53, R53, 0x7fffffff, RZ, 0xc0, !PT ;  /* 0x7fffffff35357812 */ /* 0x000fe400078ec0ff */
[----:B------:R-:W-:Y:S01]  /*108740*/  LOP3.LUT P4, RZ, R36, 0x4, RZ, 0xc0, !PT ;  /* 0x0000000424ff7812 */ /* 0x000fe2000788c0ff */
[----:B------:R-:W2:Y:S01]  /*108750*/  LDL.LU.64 R44, [R1+0x4458] ;  /* 0x00445800012c7983 */ /* 0x000ea20000300a00 */
[----:B------:R-:W-:Y:S02]  /*108760*/  LOP3.LUT R52, R52, 0xfffffffe, RZ, 0xc0, !PT ;  /* 0xfffffffe34347812 */ /* 0x000fe400078ec0ff */
[----:B------:R-:W-:Y:S01]  /*108770*/  LOP3.LUT P5, RZ, R36, 0x8, RZ, 0xc0, !PT ;  /* 0x0000000824ff7812 */ /* 0x000fe200078ac0ff */
[----:B------:R-:W2:Y:S04]  /*108780*/  LDL.LU.64 R6, [R1+0x4460] ;  /* 0x0044600001067983 */ /* 0x000ea80000300a00 */
[----:B------:R-:W-:-:S02]  /*108790*/  @P0 LOP3.LUT R53, R53, 0x80000000, RZ, 0xfc, !PT ;  /* 0x8000000035350812 */ /* 0x000fc400078efcff */
[C---:B------:R-:W-:Y:S02]  /*1087a0*/  LOP3.LUT P0, RZ, R36.reuse, 0x80, RZ, 0xc0, !PT ;  /* 0x0000008024ff7812 */ /* 0x040fe4000780c0ff */
[----:B---3--:R-:W-:Y:S02]  /*1087b0*/  PRMT R2, R41, 0x7770, RZ ;  /* 0x0000777029027816 */ /* 0x008fe400000000ff */
[----:B------:R-:W-:-:S03]  /*1087c0*/  LOP3.LUT P6, RZ, R36, 0x10, RZ, 0xc0, !PT ;  /* 0x0000001024ff7812 */ /* 0x000fc600078cc0ff */
[----:B------:R0:W-:Y:S06]  /*1087d0*/  @P4 STG.E.U8 desc[UR4][R30.64], R2 ;  /* 0x000000021e004986 */ /* 0x0001ec000c101104 */
[----:B------:R-:W-:Y:S02]  /*1087e0*/  @P0 LOP3.LUT R52, R52, 0x1, RZ, 0xfc, !PT ;  /* 0x0000000134340812 */ /* 0x000fe400078efcff */
[----:B------:R-:W-:Y:S02]  /*1087f0*/  LOP3.LUT P0, RZ, R36, 0x40, RZ, 0xc0, !PT ;  /* 0x0000004024ff7812 */ /* 0x000fe4000780c0ff */
[----:B0-----:R-:W-:-:S02]  /*108800*/  PRMT R2, R41, 0x7771, RZ ;  /* 0x0000777129027816 */ /* 0x001fc400000000ff */
[----:B------:R-:W-:-:S03]  /*108810*/  LOP3.LUT R52, R52, 0xfffffffd, RZ, 0xc0, !PT ;  /* 0xfffffffd34347812 */ /* 0x000fc600078ec0ff */
[----:B----4-:R0:W-:Y:S06]  /*108820*/  @P5 STG.E.U8 desc[UR4][R28.64], R2 ;  /* 0x000000021c005986 */ /* 0x0101ec000c101104 */
[----:B------:R-:W-:Y:S02]  /*108830*/  @P0 LOP3.LUT R52, R52, 0x2, RZ, 0xfc, !PT ;  /* 0x0000000234340812 */ /* 0x000fe400078efcff */
[----:B------:R-:W-:Y:S02]  /*108840*/  LOP3.LUT P0, RZ, R36, 0x20, RZ, 0xc0, !PT ;  /* 0x0000002024ff7812 */ /* 0x000fe4000780c0ff */
[----:B0-----:R-:W-:-:S05]  /*108850*/  PRMT R2, R41, 0x7772, RZ ;  /* 0x0000777229027816 */ /* 0x001fca00000000ff */
[----:B------:R0:W-:Y:S02]  /*108860*/  @P6 STG.E.U8 desc[UR4][R34.64], R2 ;  /* 0x0000000222006986 */ /* 0x0001e4000c101104 */
[----:B0-----:R-:W-:Y:S02]  /*108870*/  PRMT R2, R41, 0x7773, RZ ;  /* 0x0000777329027816 */ /* 0x001fe400000000ff */
[----:B------:R-:W3:Y:S04]  /*108880*/  LDL.LU R41, [R1+0x19c] ;  /* 0x00019c0001297983 */ /* 0x000ee80000300800 */
[----:B------:R-:W4:Y:S04]  /*108890*/  LDL.LU.64 R4, [R1+0x4468] ;  /* 0x0044680001047983 */ /* 0x000f280000300a00 */
[----:B------:R-:W3:Y:S04]  /*1088a0*/  LDL.LU.64 R30, [R1+0x4470] ;  /* 0x00447000011e7983 */ /* 0x000ee80000300a00 */
[----:B------:R0:W-:Y:S01]  /*1088b0*/  @P0 STG.E.U8 desc[UR4][R32.64], R2 ;  /* 0x0000000220000986 */ /* 0x0001e2000c101104 */
[----:B------:R-:W-:-:S03]  /*1088c0*/  LOP3.LUT P0, RZ, R52, 0x2, RZ, 0xc0, !PT ;  /* 0x0000000234ff7812 */ /* 0x000fc6000780c0ff */
[----:B------:R-:W3:Y:S04]  /*1088d0*/  LDL.LU.64 R28, [R1+0x4478] ;  /* 0x00447800011c7983 */ /* 0x000ee80000300a00 */
[----:B------:R-:W3:Y:S01]  /*1088e0*/  LDL.LU.64 R34, [R1+0x4480] ;  /* 0x0044800001227983 */ /* 0x000ee20000300a00 */
[----:B0-----:R-:W-:-:S03]  /*1088f0*/  PRMT R2, R61, 0x7770, RZ ;  /* 0x000077703d027816 */ /* 0x001fc600000000ff */
[----:B------:R-:W3:Y:S04]  /*108900*/  LDL.LU.64 R32, [R1+0x4488] ;  /* 0x0044880001207983 */ /* 0x000ee80000300a00 */
[----:B------:R0:W-:Y:S01]  /*108910*/  @P0 STG.E.U8 desc[UR4][R38.64], R2 ;  /* 0x0000000226000986 */ /* 0x0001e2000c101104 */
[----:B------:R-:W-:-:S03]  /*108920*/  LOP3.LUT P0, RZ, R52, 0x1, RZ, 0xc0, !PT ;  /* 0x0000000134ff7812 */ /* 0x000fc6000780c0ff */
[----:B0-----:R-:W3:Y:S04]  /*108930*/  LDL.LU.64 R38, [R1+0x4490] ;  /* 0x0044900001267983 */ /* 0x001ee80000300a00 */
[----:B------:R-:W3:Y:S01]  /*108940*/  LDL.LU R40, [R1+0x18c] ;  /* 0x00018c0001287983 */ /* 0x000ee20000300800 */
[----:B------:R-:W-:-:S05]  /*108950*/  PRMT R2, R61, 0x7771, RZ ;  /* 0x000077713d027816 */ /* 0x000fca00000000ff */
[----:B--2---:R0:W-:Y:S04]  /*108960*/  @P0 STG.E.U8 desc[UR4][R42.64], R2 ;  /* 0x000000022a000986 */ /* 0x0041e8000c101104 */
[----:B0-----:R-:W2:Y:S01]  /*108970*/  LDL.LU.64 R42, [R1+0x4498] ;  /* 0x00449800012a7983 */ /* 0x001ea20000300a00 */
[----:B------:R-:W-:Y:S02]  /*108980*/  LOP3.LUT P0, RZ, R53, 0x80000000, RZ, 0xc0, !PT ;  /* 0x8000000035ff7812 */ /* 0x000fe4000780c0ff */
        /* <DEDUP_REMOVED lines=21> */
[----:B---3--:R-:W-:-:S05]  /*108ae0*/  PRMT R2, R41, 0x7770, RZ ;  /* 0x0000777029027816 */ /* 0x008fca00000000ff */
        /* <DEDUP_REMOVED lines=47> */
[----:B------:R-:W-:-:S03]  /*108de0*/  LOP3.LUT R53, R53, 0xfeffffff, RZ, 0xc0, !PT ;  /* 0xfeffffff35357812 */ /* 0x000fc600078ec0ff */
[----:B------:R-:W2:Y:S08]  /*108df0*/  LDL.LU.64 R60, [R1+0x44e8] ;  /* 0x0044e800013c7983 */ /* 0x000eb00000300a00 */
[----:B------:R-:W-:Y:S02]  /*108e00*/  @P0 LOP3.LUT R53, R53, 0x1000000, RZ, 0xfc, !PT ;  /* 0x0100000035350812 */ /* 0x000fe400078efcff */
[----:B------:R-:W-:-:S02]  /*108e10*/  LOP3.LUT P0, RZ, R36, 0x2000000, RZ, 0xc0, !PT ;  /* 0x0200000024ff7812 */ /* 0x000fc4000780c0ff */
[----:B------:R-:W-:Y:S02]  /*108e20*/  LOP3.LUT R53, R53, 0xfdffffff, RZ, 0xc0, !PT ;  /* 0xfdffffff35357812 */ /* 0x000fe400078ec0ff */
[C---:B------:R-:W-:Y:S02]  /*108e30*/  LOP3.LUT P4, RZ, R36.reuse, 0x200000, RZ, 0xc0, !PT ;  /* 0x0020000024ff7812 */ /* 0x040fe4000788c0ff */
[C---:B------:R-:W-:Y:S02]  /*108e40*/  LOP3.LUT P5, RZ, R36.reuse, 0x400000, RZ, 0xc0, !PT ;  /* 0x0040000024ff7812 */ /* 0x040fe400078ac0ff */
[----:B------:R-:W-:-:S05]  /*108e50*/  LOP3.LUT P6, RZ, R36, 0x800000, RZ, 0xc0, !PT ;  /* 0x0080000024ff7812 */ /* 0x000fca00078cc0ff */
[----:B------:R-:W-:Y:S02]  /*108e60*/  @P0 LOP3.LUT R53, R53, 0x2000000, RZ, 0xfc, !PT ;  /* 0x0200000035350812 */ /* 0x000fe400078efcff */
[----:B------:R-:W-:Y:S02]  /*108e70*/  LOP3.LUT P0, RZ, R36, 0x1000000, RZ, 0xc0, !PT ;  /* 0x0100000024ff7812 */ /* 0x000fe4000780c0ff */
[----:B------:R-:W2:Y:S04]  /*108e80*/  LDL.LU R36, [R1+0x150] ;  /* 0x0001500001247983 */ /* 0x000ea80000300800 */
[----:B------:R-:W2:Y:S01]  /*108e90*/  LDL.LU.64 R44, [R1+0x44f0] ;  /* 0x0044f000012c7983 */ /* 0x000ea20000300a00 */
[----:B------:R-:W-:-:S03]  /*108ea0*/  PRMT R2, R40, 0x7773, RZ ;  /* 0x0000777328027816 */ /* 0x000fc600000000ff */
[----:B------:R-:W2:Y:S04]  /*108eb0*/  LDL.LU.64 R6, [R1+0x44f8] ;  /* 0x0044f80001067983 */ /* 0x000ea80000300a00 */
[----:B---3--:R4:W-:Y:S04]  /*108ec0*/  @P4 STG.E.U8 desc[UR4][R30.64], R2 ;  /* 0x000000021e004986 */ /* 0x0089e8000c101104 */
[----:B------:R-:W3:Y:S04]  /*108ed0*/  LDL.LU R40, [R1+0x140] ;  /* 0x0001400001287983 */ /* 0x000ee80000300800 */
        /* <DEDUP_REMOVED lines=200> */
[----:B0-----:R-:W2:Y:S04]  /*109b60*/  LDL.LU.64 R42, [R1+0x4600] ;  /* 0x00460000012a7983 */ /* 0x001ea80000300a00 */
[----:B------:R-:W2:Y:S04]  /*109b70*/  LDL.LU.64 R48, [R1+0x4608] ;  /* 0x0046080001307983 */ /* 0x000ea80000300a00 */
[----:B------:R-:W2:Y:S04]  /*109b80*/  LDL.LU.64 R46, [R1+0x4610] ;  /* 0x00461000012e7983 */ /* 0x000ea80000300a00 */
[----:B------:R-:W2:Y:S04]  /*109b90*/  LDL.LU R30, [R1+0x144] ;  /* 0x00014400011e7983 */ /* 0x000ea80000300800 */
[----:B------:R-:W2:Y:S04]  /*109ba0*/  LDL.LU.64 R60, [R1+0x4618] ;  /* 0x00461800013c7983 */ /* 0x000ea80000300a00 */
[----:B------:R-:W2:Y:S01]  /*109bb0*/  LDL.LU.64 R44, [R1+0x4620] ;  /* 0x00462000012c7983 */ /* 0x000ea20000300a00 */
[----:B------:R-:W-:-:S03]  /*109bc0*/  PRMT R2, R41, 0x7771, RZ ;  /* 0x0000777129027816 */ /* 0x000fc600000000ff */
[----:B------:R-:W2:Y:S04]  /*109bd0*/  LDL.LU.64 R6, [R1+0x4628] ;  /* 0x0046280001067983 */ /* 0x000ea80000300a00 */
[----:B---3--:R0:W-:Y:S02]  /*109be0*/  @P4 STG.E.U8 desc[UR4][R28.64], R2 ;  /* 0x000000021c004986 */ /* 0x0081e4000c101104 */
[----:B0-----:R-:W-:-:S05]  /*109bf0*/  PRMT R2, R41, 0x7772, RZ ;  /* 0x0000777229027816 */ /* 0x001fca00000000ff */
        /* <DEDUP_REMOVED lines=56> */
[----:B--2---:R0:W-:Y:S04]  /*109f80*/  @P6 STG.E.U8 desc[UR4][R42.64], R2 ;  /* 0x000000022a006986 */ /* 0x0041e8000c101104 */
[----:B0-----:R-:W2:Y:S04]  /*109f90*/  LDL.LU.64 R42, [R1+0x46b8] ;  /* 0x0046b800012a7983 */ /* 0x001ea80000300a00 */
[----:B------:R-:W4:Y:S04]  /*109fa0*/  LDL.LU.64 R28, [R1+0x46c8] ;  /* 0x0046c800011c7983 */ /* 0x000f280000300a00 */
[----:B------:R-:W4:Y:S04]  /*109fb0*/  LDL.LU.64 R34, [R1+0x46e0] ;  /* 0x0046e00001227983 */ /* 0x000f280000300a00 */
[----:B------:R-:W2:Y:S01]  /*109fc0*/  LDL.LU R41, [R1+0x114] ;  /* 0x0001140001297983 */ /* 0x000ea20000300800 */
[----:B------:R-:W-:-:S03]  /*109fd0*/  LOP3.LUT P0, RZ, R40, 0x2000000, RZ, 0xc0, !PT ;  /* 0x0200000028ff7812 */ /* 0x000fc6000780c0ff */
[----:B------:R-:W4:Y:S01]  /*109fe0*/  LDL.LU.64 R32, [R1+0x4700] ;  /* 0x0047000001207983 */ /* 0x000f220000300a00 */
[----:B------:R-:W-:Y:S02]  /*109ff0*/  LOP3.LUT R54, R54, 0xfbffffff, RZ, 0xc0, !PT ;  /* 0xfbffffff36367812 */ /* 0x000fe400078ec0ff */
[----:B------:R-:W-:Y:S01]  /*10a000*/  LOP3.LUT P3, RZ, R40, 0x2000, RZ, 0xc0, !PT ;  /* 0x0000200028ff7812 */ /* 0x000fe2000786c0ff */
[----:B------:R-:W4:Y:S04]  /*10a010*/  LDL.LU.64 R38, [R1+0x4710] ;  /* 0x0047100001267983 */ /* 0x000f280000300a00 */
[----:B------:R-:W4:Y:S02]  /*10a020*/  LDL.LU R48, [R1+0x104] ;  /* 0x0001040001307983 */ /* 0x000f240000300800 */
[----:B------:R-:W-:-:S02]  /*10a030*/  @P0 LOP3.LUT R54, R54, 0x4000000, RZ, 0xfc, !PT ;  /* 0x0400000036360812 */ /* 0x000fc400078efcff */
[C---:B------:R-:W-:Y:S02]  /*10a040*/  LOP3.LUT P0, RZ, R40.reuse, 0x1000000, RZ, 0xc0, !PT ;  /* 0x0100000028ff7812 */ /* 0x040fe4000780c0ff */
[----:B------:R-:W-:Y:S02]  /*10a050*/  LOP3.LUT P4, RZ, R40, 0x4000, RZ, 0xc0, !PT ;  /* 0x0000400028ff7812 */ /* 0x000fe4000788c0ff */
[----:B------:R-:W-:Y:S02]  /*10a060*/  PRMT R2, R31, 0x7773, RZ ;  /* 0x000077731f027816 */ /* 0x000fe400000000ff */
[----:B------:R-:W-:-:S07]  /*10a070*/  LOP3.LUT R54, R54, 0xf7ffffff, RZ, 0xc0, !PT ;  /* 0xf7ffffff36367812 */ /* 0x000fce00078ec0ff */
        /* <DEDUP_REMOVED lines=15> */
[----:B------:R-:W-:Y:S02]  /*10a170*/  LOP3.LUT R53, R53, 0xfffffffe, RZ, 0xc0, !PT ;  /* 0xfffffffe35357812 */ /* 0x000fe400078ec0ff */
[----:B------:R-:W-:Y:S01]  /*10a180*/  LOP3.LUT P6, RZ, R40, 0x10000, RZ, 0xc0, !PT ;  /* 0x0001000028ff7812 */ /* 0x000fe200078cc0ff */
[----:B---3--:R2:W-:Y:S08]  /*10a190*/  @P3 STG.E.U8 desc[UR4][R36.64], R2 ;  /* 0x0000000224003986 */ /* 0x0085f0000c101104 */
[----:B------:R-:W-:-:S02]  /*10a1a0*/  @P0 LOP3.LUT R53, R53, 0x1, RZ, 0xfc, !PT ;  /* 0x0000000135350812 */ /* 0x000fc400078efcff */
[C---:B------:R-:W-:Y:S02]  /*10a1b0*/  LOP3.LUT P0, RZ, R40.reuse, 0x40000, RZ, 0xc0, !PT ;  /* 0x0004000028ff7812 */ /* 0x040fe4000780c0ff */
[----:B------:R-:W-:Y:S02]  /*10a1c0*/  LOP3.LUT R53, R53, 0xfffffffd, RZ, 0xc0, !PT ;  /* 0xfffffffd35357812 */ /* 0x000fe400078ec0ff */
[C---:B------:R-:W-:Y:S02]  /*10a1d0*/  LOP3.LUT P1, RZ, R40.reuse, 0x4000000, RZ, 0xc0, !PT ;  /* 0x0400000028ff7812 */ /* 0x040fe4000782c0ff */
[C---:B------:R-:W-:Y:S02]  /*10a1e0*/  LOP3.LUT P2, RZ, R40.reuse, 0x8000000, RZ, 0xc0, !PT ;  /* 0x0800000028ff7812 */ /* 0x040fe4000784c0ff */
[----:B------:R-:W-:-:S05]  /*10a1f0*/  LOP3.LUT P3, RZ, R40, 0x10000000, RZ, 0xc0, !PT ;  /* 0x1000000028ff7812 */ /* 0x000fca000786c0ff */
[----:B------:R-:W-:Y:S02]  /*10a200*/  @P0 LOP3.LUT R53, R53, 0x2, RZ, 0xfc, !PT ;  /* 0x0000000235350812 */ /* 0x000fe400078efcff */
[----:B------:R-:W-:Y:S02]  /*10a210*/  LOP3.LUT P0, RZ, R40, 0x20000, RZ, 0xc0, !PT ;  /* 0x0002000028ff7812 */ /* 0x000fe4000780c0ff */
[----:B--2---:R-:W-:-:S05]  /*10a220*/  PRMT R2, R41, 0x7770, RZ ;  /* 0x0000777029027816 */ /* 0x004fca00000000ff */
[----:B------:R0:W-:Y:S04]  /*10a230*/  @P4 STG.E.U8 desc[UR4][R42.64], R2 ;  /* 0x000000022a004986 */ /* 0x0001e8000c101104 */
[----:B0-----:R-:W2:Y:S04]  /*10a240*/  LDL.LU.64 R42, [R1+0x4720] ;  /* 0x00472000012a7983 */ /* 0x001ea80000300a00 */
[----:B------:R-:W3:Y:S04]  /*10a250*/  LDL.LU.64 R50, [R1+0x4738] ;  /* 0x0047380001327983 */ /* 0x000ee80000300a00 */
[----:B------:R-:W3:Y:S04]  /*10a260*/  LDL.LU R37, [R1+0xf4] ;  /* 0x0000f40001257983 */ /* 0x000ee80000300800 */
[----:B------:R-:W3:Y:S04]  /*10a270*/  LDL.LU.64 R46, [R1+0x4748] ;  /* 0x00474800012e7983 */ /* 0x000ee80000300a00 */
[----:B------:R-:W3:Y:S04]  /*10a280*/  LDL.LU.64 R60, [R1+0x4758] ;  /* 0x00475800013c7983 */ /* 0x000ee80000300a00 */
[----:B------:R-:W3:Y:S01]  /*10a290*/  LDL.LU.64 R44, [R1+0x4788] ;  /* 0x00478800012c7983 */ /* 0x000ee20000300a00 */
[----:B------:R-:W-:-:S03]  /*10a2a0*/  PRMT R2, R41, 0x7771, RZ ;  /* 0x0000777129027816 */ /* 0x000fc600000000ff */
[----:B------:R-:W3:Y:S04]  /*10a2b0*/  LDL.LU.64 R6, [R1+0x47e0] ;  /* 0x0047e00001067983 */ /* 0x000ee80000300a00 */
[----:B----4-:R0:W-:Y:S01]  /*10a2c0*/  @P5 STG.E.U8 desc[UR4][R28.64], R2 ;  /* 0x000000021c005986 */ /* 0x0101e2000c101104 */
[C---:B------:R-:W-:Y:S02]  /*10a2d0*/  LOP3.LUT P4, RZ, R40.reuse, 0x20000000, RZ, 0xc0, !PT ;  /* 0x2000000028ff7812 */ /* 0x040fe4000788c0ff */
[----:B------:R-:W-:Y:S02]  /*10a2e0*/  LOP3.LUT P5, RZ, R40, 0x40000000, RZ, 0xc0, !PT ;  /* 0x4000000028ff7812 */ /* 0x000fe400078ac0ff */
[----:B0-----:R-:W-:-:S05]  /*10a2f0*/  PRMT R2, R41, 0x7772, RZ ;  /* 0x0000777229027816 */ /* 0x001fca00000000ff */
[----:B------:R0:W-:Y:S01]  /*10a300*/  @P6 STG.E.U8 desc[UR4][R34.64], R2 ;  /* 0x0000000222006986 */ /* 0x0001e2000c101104 */
[----:B------:R-:W-:-:S03]  /*10a310*/  LOP3.LUT P6, RZ, R40, 0x80000000, RZ, 0xc0, !PT ;  /* 0x8000000028ff7812 */ /* 0x000fc600078cc0ff */
        /* <DEDUP_REMOVED lines=9> */
[----:B------:R-:W4:Y:S04]  /*10a3b0*/  LDL.LU.64 R32, [R1+0x4848] ;  /* 0x0048480001207983 */ /* 0x000f280000300a00 */
[----:B------:R0:W-:Y:S01]  /*10a3c0*/  @P0 STG.E.U8 desc[UR4][R38.64], R2 ;  /* 0x0000000226000986 */ /* 0x0001e2000c101104 */
[----:B------:R-:W-:Y:S02]  /*10a3d0*/  LOP3.LUT P0, RZ, R53, 0x1, RZ, 0xc0, !PT ;  /* 0x0000000135ff7812 */ /* 0x000fe4000780c0ff */
[----:B0-----:R-:W-:Y:S01]  /*10a3e0*/  PRMT R2, R48, 0x7771, RZ ;  /* 0x0000777130027816 */ /* 0x001fe200000000ff */
[----:B------:R-:W4:Y:S04]  /*10a3f0*/  LDL.LU.64 R38, [R1+0x4858] ;  /* 0x0048580001267983 */ /* 0x000f280000300a00 */
[----:B------:R-:W4:Y:S04]  /*10a400*/  LDL.LU R41, [R1+0x158] ;  /* 0x0001580001297983 */ /* 0x000f280000300800 */
[----:B------:R-:W4:Y:S04]  /*10a410*/  LDL.LU R36, [R1+0x380] ;  /* 0x0003800001247983 */ /* 0x000f280000300800 */
        /* <DEDUP_REMOVED lines=19> */
[----:B----4-:R0:W-:Y:S04]  /*10a550*/  @P0 STG.E.U8 desc[UR4][R4.64], R2 ;  /* 0x0000000204000986 */ /* 0x0101e8000c101104 */
[----:B0-----:R-:W3:Y:S01]  /*10a560*/  LDL.LU.64 R4, [R1+0x4878] ;  /* 0x0048780001047983 */ /* 0x001ee20000300a00 */
[----:B------:R-:W-:-:S05]  /*10a570*/  PRMT R2, R40, 0x7770, RZ ;  /* 0x0000777028027816 */ /* 0x000fca00000000ff */
        /* <DEDUP_REMOVED lines=9> */
[----:B------:R0:W-:Y:S02]  /*10a610*/  @P4 STG.E.U8 desc[UR4][R32.64], R2 ;  /* 0x0000000220004986 */ /* 0x0001e4000c101104 */
[----:B0-----:R-:W-:-:S02]  /*10a620*/  PRMT R2, R41, 0x7770, RZ ;  /* 0x0000777029027816 */ /* 0x001fc400000000ff */
[----:B------:R-:W4:Y:S04]  /*10a630*/  LDL.LU.64 R32, [R1+0x48b8] ;  /* 0x0048b80001207983 */ /* 0x000f280000300a00 */
[----:B------:R0:W-:Y:S04]  /*10a640*/  @P5 STG.E.U8 desc[UR4][R38.64], R2 ;  /* 0x0000000226005986 */ /* 0x0001e8000c101104 */
[----:B0-----:R-:W4:Y:S01]  /*10a650*/  LDL.LU R39, [R1+0x148] ;  /* 0x0001480001277983 */ /* 0x001f220000300800 */
[----:B------:R-:W-:Y:S02]  /*10a660*/  PRMT R2, R41, 0x7771, RZ ;  /* 0x0000777129027816 */ /* 0x000fe400000000ff */
[----:B------:R-:W-:-:S03]  /*10a670*/  LOP3.LUT P3, RZ, R36, 0x1, RZ, 0xc0, !PT ;  /* 0x0000000124ff7812 */ /* 0x000fc6000786c0ff */
[----:B--2---:R0:W-:Y:S04]  /*10a680*/  @P6 STG.E.U8 desc[UR4][R42.64], R2 ;  /* 0x000000022a006986 */ /* 0x0041e8000c101104 */
[----:B0-----:R-:W2:Y:S01]  /*10a690*/  LDL.LU.64 R42, [R1+0x48c8] ;  /* 0x0048c800012a7983 */ /* 0x001ea20000300a00 */
[----:B------:R-:W-:-:S03]  /*10a6a0*/  PRMT R2, R41, 0x7772, RZ ;  /* 0x0000777229027816 */ /* 0x000fc600000000ff */
[----:B------:R-:W2:Y:S04]  /*10a6b0*/  LDL.LU R46, [R1+0x138] ;  /* 0x00013800012e7983 */ /* 0x000ea80000300800 */
[----:B---3--:R0:W-:Y:S02]  /*10a6c0*/  @P3 STG.E.U8 desc[UR4][R4.64], R2 ;  /* 0x0000000204003986 */ /* 0x0081e4000c101104 */
[----:B0-----:R-:W-:Y:S02]  /*10a6d0*/  PRMT R2, R41, 0x7773, RZ ;  /* 0x0000777329027816 */ /* 0x001fe400000000ff */
[----:B------:R-:W3:Y:S01]  /*10a6e0*/  LDL.LU.64 R40, [R1+0x48d8] ;  /* 0x0048d80001287983 */ /* 0x000ee20000300a00 */
[----:B------:R-:W-:Y:S02]  /*10a6f0*/  LOP3.LUT P0, RZ, R36, 0x1000, RZ, 0xc0, !PT ;  /* 0x0000100024ff7812 */ /* 0x000fe4000780c0ff */
        /* <DEDUP_REMOVED lines=32> */
[----:B------:R-:W-:Y:S01]  /*10a900*/  LOP3.LUT P6, RZ, R36, 0x8, RZ, 0xc0, !PT ;  /* 0x0000000824ff7812 */ /* 0x000fe200078cc0ff */
[----:B------:R-:W4:Y:S01]  /*10a910*/  LDL.LU R37, [R1+0x118] ;  /* 0x0001180001257983 */ /* 0x000f220000300800 */
[----:B------:R-:W-:Y:S02]  /*10a920*/  LOP3.LUT R54, R54, 0xfdffffff, RZ, 0xc0, !PT ;  /* 0xfdffffff36367812 */ /* 0x000fe400078ec0ff */
[----:B------:R-:W-:Y:S01]  /*10a930*/  PRMT R2, R39, 0x7771, RZ ;  /* 0x0000777127027816 */ /* 0x000fe200000000ff */
[----:B------:R-:W4:Y:S04]  /*10a940*/  LDL.LU.64 R4, [R1+0x4930] ;  /* 0x0049300001047983 */ /* 0x000f280000300a00 */
[----:B------:R-:W4:Y:S02]  /*10a950*/  LDL.LU.64 R30, [R1+0x4938] ;  /* 0x00493800011e7983 */ /* 0x000f240000300a00 */
[----:B------:R-:W-:-:S02]  /*10a960*/  @P0 LOP3.LUT R54, R54, 0x2000000, RZ, 0xfc, !PT ;  /* 0x0200000036360812 */ /* 0x000fc400078efcff */
[----:B------:R-:W-:Y:S01]  /*10a970*/  LOP3.LUT P0, RZ, R36, 0x10, RZ, 0xc0, !PT ;  /* 0x0000001024ff7812 */ /* 0x000fe2000780c0ff */
[----:B------:R0:W-:Y:S02]  /*10a980*/  @P6 STG.E.U8 desc[UR4][R34.64], R2 ;  /* 0x0000000222006986 */ /* 0x0001e4000c101104 */
[----:B0-----:R-:W-:Y:S02]  /*10a990*/  PRMT R2, R39, 0x7772, RZ ;  /* 0x0000777227027816 */ /* 0x001fe400000000ff */
[----:B------:R-:W4:Y:S08]  /*10a9a0*/  LDL.LU.64 R34, [R1+0x4940] ;  /* 0x0049400001227983 */ /* 0x000f300000300a00 */
[----:B------:R0:W-:Y:S01]  /*10a9b0*/  @P0 STG.E.U8 desc[UR4][R32.64], R2 ;  /* 0x0000000220000986 */ /* 0x0001e2000c101104 */
[----:B------:R-:W-:-:S02]  /*10a9c0*/  LOP3.LUT P0, RZ, R54, 0x2000000, RZ, 0xc0, !PT ;  /* 0x0200000036ff7812 */ /* 0x000fc4000780c0ff */
[----:B0-----:R-:W-:Y:S01]  /*10a9d0*/  PRMT R2, R39, 0x7773, RZ ;  /* 0x0000777327027816 */ /* 0x001fe200000000ff */
[----:B------:R-:W4:Y:S04]  /*10a9e0*/  LDL.LU.64 R32, [R1+0x4948] ;  /* 0x0049480001207983 */ /* 0x000f280000300a00 */
[----:B------:R-:W4:Y:S06]  /*10a9f0*/  LDL.LU.64 R38, [R1+0x4950] ;  /* 0x0049500001267983 */ /* 0x000f2c0000300a00 */
[----:B--2---:R0:W-:Y:S01]  /*10aa00*/  @P0 STG.E.U8 desc[UR4][R42.64], R2 ;  /* 0x000000022a000986 */ /* 0x0041e2000c101104 */
        /* <DEDUP_REMOVED lines=48> */
[----:B------:R-:W4:Y:S04]  /*10ad10*/  LDL.LU R37, [R1+0x384] ;  /* 0x0003840001257983 */ /* 0x000f280000300800 */
[----:B------:R-:W4:Y:S01]  /*10ad20*/  LDL.LU.64 R38, [R1+0x4990] ;  /* 0x0049900001267983 */ /* 0x000f220000300a00 */
        /* <DEDUP_REMOVED lines=24> */
[----:B------:R-:W-:Y:S02]  /*10aeb0*/  LOP3.LUT R54, R54, 0xfffdffff, RZ, 0xc0, !PT ;  /* 0xfffdffff36367812 */ /* 0x000fe400078ec0ff */
[C---:B------:R-:W-:Y:S02]  /*10aec0*/  LOP3.LUT P4, RZ, R36.reuse, 0x100000, RZ, 0xc0, !PT ;  /* 0x0010000024ff7812 */ /* 0x040fe4000788c0ff */
[C---:B------:R-:W-:Y:S02]  /*10aed0*/  LOP3.LUT P5, RZ, R36.reuse, 0x200000, RZ, 0xc0, !PT ;  /* 0x0020000024ff7812 */ /* 0x040fe400078ac0ff */
[----:B------:R-:W-:-:S05]  /*10aee0*/  LOP3.LUT P6, RZ, R36, 0x400000, RZ, 0xc0, !PT ;  /* 0x0040000024ff7812 */ /* 0x000fca00078cc0ff */
[----:B------:R-:W-:Y:S02]  /*10aef0*/  @P0 LOP3.LUT R54, R54, 0x20000, RZ, 0xfc, !PT ;  /* 0x0002000036360812 */ /* 0x000fe400078efcff */
[----:B------:R-:W-:Y:S01]  /*10af00*/  LOP3.LUT P0, RZ, R36, 0x800000, RZ, 0xc0, !PT ;  /* 0x0080000024ff7812 */ /* 0x000fe2000780c0ff */
        /* <DEDUP_REMOVED lines=85> */
[----:B------:R-:W3:Y:S04]  /*10b460*/  LDL.LU R36, [R1+0x11c] ;  /* 0x00011c0001247983 */ /* 0x000ee80000300800 */
[----:B------:R-:W3:Y:S04]  /*10b470*/  LDL.LU.64 R46, [R1+0x4a40] ;  /* 0x004a4000012e7983 */ /* 0x000ee80000300a00 */
        /* <DEDUP_REMOVED lines=38> */
[----:B------:R-:W4:Y:S04]  /*10b6e0*/  LDL.LU.64 R28, [R1+0x4a70] ;  /* 0x004a7000011c7983 */ /* 0x000f280000300a00 */
[----:B------:R-:W4:Y:S01]  /*10b6f0*/  LDL.LU R40, [R1+0xfc] ;  /* 0x0000fc0001287983 */ /* 0x000f220000300800 */
[----:B0-----:R-:W-:-:S03]  /*10b700*/  PRMT R2, R50, 0x7771, RZ ;  /* 0x0000777132027816 */ /* 0x001fc600000000ff */
[----:B------:R-:W4:Y:S04]  /*10b710*/  LDL.LU.64 R34, [R1+0x4a78] ;  /* 0x004a780001227983 */ /* 0x000f280000300a00 */
[----:B------:R0:W-:Y:S01]  /*10b720*/  @P0 STG.E.U8 desc[UR4][R38.64], R2 ;  /* 0x0000000226000986 */ /* 0x0001e2000c101104 */
[----:B------:R-:W-:-:S03]  /*10b730*/  LOP3.LUT P0, RZ, R54, 0x100, RZ, 0xc0, !PT ;  /* 0x0000010036ff7812 */ /* 0x000fc6000780c0ff */
[----:B------:R-:W4:Y:S04]  /*10b740*/  LDL.LU.64 R32, [R1+0x4a80] ;  /* 0x004a800001207983 */ /* 0x000f280000300a00 */
[----:B0-----:R-:W4:Y:S01]  /*10b750*/  LDL.LU.64 R38, [R1+0x4a88] ;  /* 0x004a880001267983 */ /* 0x001f220000300a00 */
[----:B------:R-:W-:-:S05]  /*10b760*/  PRMT R2, R50, 0x7772, RZ ;  /* 0x0000777232027816 */ /* 0x000fca00000000ff */
[----:B---3--:R0:W-:Y:S04]  /*10b770*/  @P0 STG.E.U8 desc[UR4][R42.64], R2 ;  /* 0x000000022a000986 */ /* 0x0081e8000c101104 */
[----:B0-----:R-:W3:Y:S04]  /*10b780*/  LDL.LU.64 R42, [R1+0x4a90] ;  /* 0x004a9000012a7983 */ /* 0x001ee80000300a00 */
[----:B------:R-:W3:Y:S01]  /*10b790*/  LDL.LU R52, [R1+0x3a8] ;  /* 0x0003a80001347983 */ /* 0x000ee20000300800 */
        /* <DEDUP_REMOVED lines=22> */
[----:B----4-:R0:W-:Y:S02]  /*10b900*/  @P0 STG.E.U8 desc[UR4][R4.64], R2 ;  /* 0x0000000204000986 */ /* 0x0101e4000c101104 */
        /* <DEDUP_REMOVED lines=21> */
[----:B------:R-:W3:Y:S01]  /*10ba60*/  LDL.LU R41, [R1+0xe0] ;  /* 0x0000e00001297983 */ /* 0x000ee20000300800 */
[----:B------:R-:W-:Y:S02]  /*10ba70*/  LOP3.LUT R55, R55, 0xf7ffffff, RZ, 0xc0, !PT ;  /* 0xf7ffffff37377812 */ /* 0x000fe400078ec0ff */
[----:B------:R-:W-:Y:S01]  /*10ba80*/  LOP3.LUT R54, R54, 0xfffffffe, RZ, 0xc0, !PT ;  /* 0xfffffffe36367812 */ /* 0x000fe200078ec0ff */
[----:B------:R-:W4:Y:S04]  /*10ba90*/  LDL.LU.64 R38, [R1+0x4ab8] ;  /* 0x004ab80001267983 */ /* 0x000f280000300a00 */
[----:B------:R-:W4:Y:S04]  /*10baa0*/  LDL.LU R61, [R1+0xd0] ;  /* 0x0000d000013d7983 */ /* 0x000f280000300800 */
        /* <DEDUP_REMOVED lines=34> */
[----:B------:R-:W3:Y:S04]  /*10bcd0*/  LDL.LU R40, [R1+0xb0] ;  /* 0x0000b00001287983 */ /* 0x000ee80000300800 */
[----:B------:R0:W-:Y:S04]  /*10bce0*/  @P4 STG.E.U8 desc[UR4][R28.64], R2 ;  /* 0x000000021c004986 */ /* 0x0001e8000c101104 */
[----:B------:R-:W3:Y:S01]  /*10bcf0*/  LDL.LU.64 R30, [R1+0x4af8] ;  /* 0x004af800011e7983 */ /* 0x000ee20000300a00 */
[----:B0-----:R-:W-:-:S03]  /*10bd00*/  PRMT R2, R41, 0x7771, RZ ;  /* 0x0000777129027816 */ /* 0x001fc600000000ff */
[----:B------:R-:W3:Y:S04]  /*10bd10*/  LDL.LU.64 R28, [R1+0x4b00] ;  /* 0x004b0000011c7983 */ /* 0x000ee80000300a00 */
        /* <DEDUP_REMOVED lines=12> */
[----:B------:R-:W-:Y:S02]  /*10bde0*/  LOP3.LUT P0, RZ, R54, 0x1, RZ, 0xc0, !PT ;  /* 0x0000000136ff7812 */ /* 0x000fe4000780c0ff */
        /* <DEDUP_REMOVED lines=19> */
[----:B0-----:R-:W2:Y:S01]  /*10bf20*/  LDL.LU.64 R4, [R1+0x4b30] ;  /* 0x004b300001047983 */ /* 0x001ea20000300a00 */
[----:B------:R-:W-:Y:S02]  /*10bf30*/  LOP3.LUT P0, RZ, R55, 0x4000000, RZ, 0xc0, !PT ;  /* 0x0400000037ff7812 */ /* 0x000fe4000780c0ff */
[----:B------:R-:W-:Y:S02]  /*10bf40*/  LOP3.LUT P1, RZ, R52, 0x80, RZ, 0xc0, !PT ;  /* 0x0000008034ff7812 */ /* 0x000fe4000782c0ff */
[----:B------:R-:W-:Y:S02]  /*10bf50*/  PRMT R2, R60, 0x7773, RZ ;  /* 0x000077733c027816 */ /* 0x000fe400000000ff */
[----:B------:R-:W-:-:S02]  /*10bf60*/  LOP3.LUT P2, RZ, R52, 0x100, RZ, 0xc0, !PT ;  /* 0x0000010034ff7812 */ /* 0x000fc4000784c0ff */
[----:B------:R-:W-:-:S05]  /*10bf70*/  LOP3.LUT P3, RZ, R52, 0x200, RZ, 0xc0, !PT ;  /* 0x0000020034ff7812 */ /* 0x000fca000786c0ff */
[----:B---3--:R0:W-:Y:S01]  /*10bf80*/  @P0 STG.E.U8 desc[UR4][R30.64], R2 ;  /* 0x000000021e000986 */ /* 0x0081e2000c101104 */
[----:B------:R-:W-:Y:S02]  /*10bf90*/  LOP3.LUT P4, RZ, R52, 0x400, RZ, 0xc0, !PT ;  /* 0x0000040034ff7812 */ /* 0x000fe4000788c0ff */
[----:B0-----:R-:W-:Y:S01]  /*10bfa0*/  PRMT R2, R40, 0x7770, RZ ;  /* 0x0000777028027816 */ /* 0x001fe200000000ff */
[----:B------:R-:W3:Y:S04]  /*10bfb0*/  LDL.LU.64 R30, [R1+0x4b38] ;  /* 0x004b3800011e7983 */ /* 0x000ee80000300a00 */
[----:B------:R0:W-:Y:S01]  /*10bfc0*/  @P1 STG.E.U8 desc[UR4][R28.64], R2 ;  /* 0x000000021c001986 */ /* 0x0001e2000c101104 */
[----:B------:R-:W-:Y:S02]  /*10bfd0*/  LOP3.LUT P5, RZ, R52, 0x800, RZ, 0xc0, !PT ;  /* 0x0000080034ff7812 */ /* 0x000fe400078ac0ff */
[----:B0-----:R-:W-:Y:S01]  /*10bfe0*/  PRMT R2, R40, 0x7771, RZ ;  /* 0x0000777128027816 */ /* 0x001fe200000000ff */
[----:B------:R-:W3:Y:S04]  /*10bff0*/  LDL.LU.64 R28, [R1+0x4b40] ;  /* 0x004b4000011c7983 */ /* 0x000ee80000300a00 */
[----:B----4-:R0:W-:Y:S01]  /*10c000*/  @P2 STG.E.U8 desc[UR4][R34.64], R2 ;  /* 0x0000000222002986 */ /* 0x0101e2000c101104 */
[----:B------:R-:W-:-:S02]  /*10c010*/  LOP3.LUT P6, RZ, R52, 0x4000, RZ, 0xc0, !PT ;  /* 0x0000400034ff7812 */ /* 0x000fc400078cc0ff */
[C---:B0-----:R-:W-:Y:S01]  /*10c020*/  PRMT R2, R40.reuse, 0x7772, RZ ;  /* 0x0000777228027816 */ /* 0x041fe200000000ff */
[----:B------:R-:W4:Y:S04]  /*10c030*/  LDL.LU.64 R34, [R1+0x4b48] ;  /* 0x004b480001227983 */ /* 0x000f280000300a00 */
[----:B------:R0:W-:Y:S02]  /*10c040*/  @P3 STG.E.U8 desc[UR4][R32.64], R2 ;  /* 0x0000000220003986 */ /* 0x0001e4000c101104 */
[----:B0-----:R-:W-:Y:S02]  /*10c050*/  PRMT R2, R40, 0x7773, RZ ;  /* 0x0000777328027816 */ /* 0x001fe400000000ff */
[----:B------:R-:W4:Y:S04]  /*10c060*/  LDL.LU.64 R32, [R1+0x4b50] ;  /* 0x004b500001207983 */ /* 0x000f280000300a00 */
[----:B------:R0:W-:Y:S02]  /*10c070*/  @P4 STG.E.U8 desc[UR4][R38.64], R2 ;  /* 0x0000000226004986 */ /* 0x0001e4000c101104 */
[----:B0-----:R-:W-:-:S05]  /*10c080*/  PRMT R2, R41, 0x7770, RZ ;  /* 0x0000777029027816 */ /* 0x001fca00000000ff */
[----:B------:R0:W-:Y:S02]  /*10c090*/  @P5 STG.E.U8 desc[UR4][R36.64], R2 ;  /* 0x0000000224005986 */ /* 0x0001e4000c101104 */
[----:B0-----:R-:W-:Y:S02]  /*10c0a0*/  PRMT R2, R41, 0x7771, RZ ;  /* 0x0000777129027816 */ /* 0x001fe400000000ff */
[----:B------:R-:W-:-:S03]  /*10c0b0*/  LOP3.LUT P3, RZ, R52, 0x8000, RZ, 0xc0, !PT ;  /* 0x0000800034ff7812 */ /* 0x000fc6000786c0ff */
[----:B--2---:R0:W-:Y:S04]  /*10c0c0*/  @P6 STG.E.U8 desc[UR4][R42.64], R2 ;  /* 0x000000022a006986 */ /* 0x0041e8000c101104 */
[----:B0-----:R-:W2:Y:S04]  /*10c0d0*/  LDL.LU R43, [R1+0x90] ;  /* 0x00009000012b7983 */ /* 0x001ea80000300800 */
[----:B------:R-:W4:Y:S01]  /*10c0e0*/  LDL.LU.64 R36, [R1+0x4b58] ;  /* 0x004b580001247983 */ /* 0x000f220000300a00 */
[----:B------:R-:W-:-:S03]  /*10c0f0*/  PRMT R2, R41, 0x7772, RZ ;  /* 0x0000777229027816 */ /* 0x000fc600000000ff */
[----:B------:R-:W4:Y:S04]  /*10c100*/  LDL.LU R39, [R1+0x388] ;  /* 0x0003880001277983 */ /* 0x000f280000300800 */
[----:B------:R-:W4:Y:S04]  /*10c110*/  LDL.LU R46, [R1+0x80] ;  /* 0x00008000012e7983 */ /* 0x000f280000300800 */
[----:B------:R0:W-:Y:S02]  /*10c120*/  @P3 STG.E.U8 desc[UR4][R4.64], R2 ;  /* 0x0000000204003986 */ /* 0x0001e4000c101104 */
[----:B0-----:R-:W-:-:S02]  /*10c130*/  PRMT R2, R41, 0x7773, RZ ;  /* 0x0000777329027816 */ /* 0x001fc400000000ff */
[----:B------:R-:W4:Y:S01]  /*10c140*/  LDL.LU.64 R40, [R1+0x4b60] ;  /* 0x004b600001287983 */ /* 0x000f220000300a00 */
[----:B------:R-:W-:Y:S02]  /*10c150*/  LOP3.LUT P0, RZ, R52, 0x8000000, RZ, 0xc0, !PT ;  /* 0x0800000034ff7812 */ /* 0x000fe4000780c0ff */
[----:B------:R-:W-:Y:S01]  /*10c160*/  LOP3.LUT R55, R55, 0xfffbffff, RZ, 0xc0, !PT ;  /* 0xfffbffff37377812 */ /* 0x000fe200078ec0ff */
[----:B------:R-:W4:Y:S04]  /*10c170*/  LDL.LU.64 R50, [R1+0x4b68] ;  /* 0x004b680001327983 */ /* 0x000f280000300a00 */
[----:B------:R-:W4:Y:S04]  /*10c180*/  LDL.LU.64 R48, [R1+0x4b70] ;  /* 0x004b700001307983 */ /* 0x000f280000300a00 */
[----:B------:R-:W4:Y:S02]  /*10c190*/  LDL.LU.64 R60, [R1+0x4b78] ;  /* 0x004b7800013c7983 */ /* 0x000f240000300a00 */
[----:B------:R-:W-:-:S02]  /*10c1a0*/  @P0 LOP3.LUT R55, R55, 0x40000, RZ, 0xfc, !PT ;  /* 0x0004000037370812 */ /* 0x000fc400078efcff */
[----:B------:R-:W-:Y:S01]  /*10c1b0*/  LOP3.LUT P0, RZ, R52, 0x4000000, RZ, 0xc0, !PT ;  /* 0x0400000034ff7812 */ /* 0x000fe2000780c0ff */
[----:B------:R-:W4:Y:S01]  /*10c1c0*/  LDL.LU R38, [R1+0x70] ;  /* 0x0000700001267983 */ /* 0x000f220000300800 */
[----:B------:R-:W-:-:S03]  /*10c1d0*/  LOP3.LUT R55, R55, 0xfff7ffff, RZ, 0xc0, !PT ;  /* 0xfff7ffff37377812 */ /* 0x000fc600078ec0ff */
[----:B------:R-:W4:Y:S01]  /*10c1e0*/  LDL.LU.64 R44, [R1+0x4b80] ;  /* 0x004b8000012c7983 */ /* 0x000f220000300a00 */
[C---:B------:R-:W-:Y:S02]  /*10c1f0*/  LOP3.LUT P4, RZ, R52.reuse, 0x10000, RZ, 0xc0, !PT ;  /* 0x0001000034ff7812 */ /* 0x040fe4000788c0ff */
[C---:B------:R-:W-:Y:S01]  /*10c200*/  LOP3.LUT P5, RZ, R52.reuse, 0x20000, RZ, 0xc0, !PT ;  /* 0x0002000034ff7812 */ /* 0x040fe200078ac0ff */
[----:B------:R-:W4:Y:S04]  /*10c210*/  LDL.LU.64 R6, [R1+0x4b88] ;  /* 0x004b880001067983 */ /* 0x000f280000300a00 */
[----:B------:R-:W-:Y:S01]  /*10c220*/  @P0 LOP3.LUT R55, R55, 0x80000, RZ, 0xfc, !PT ;  /* 0x0008000037370812 */ /* 0x000fe200078efcff */
[----:B------:R-:W4:Y:S01]  /*10c230*/  LDL.LU R42, [R1+0xe4] ;  /* 0x0000e400012a7983 */ /* 0x000f220000300800 */
[----:B------:R-:W-:-:S02]  /*10c240*/  LOP3.LUT P0, RZ, R52, 0x2000000, RZ, 0xc0, !PT ;  /* 0x0200000034ff7812 */ /* 0x000fc4000780c0ff */
[----:B------:R-:W-:Y:S01]  /*10c250*/  LOP3.LUT R55, R55, 0xffefffff, RZ, 0xc0, !PT ;  /* 0xffefffff37377812 */ /* 0x000fe200078ec0ff */
[----:B------:R-:W4:Y:S10]  /*10c260*/  LDL.LU.64 R4, [R1+0x4b90] ;  /* 0x004b900001047983 */ /* 0x000f340000300a00 */
        /* <DEDUP_REMOVED lines=11> */
[----:B------:R-:W-:Y:S01]  /*10c320*/  LOP3.LUT R55, R55, 0xfeffffff, RZ, 0xc0, !PT ;  /* 0xfeffffff37377812 */ /* 0x000fe200078ec0ff */
[----:B---3--:R0:W-:Y:S01]  /*10c330*/  @P4 STG.E.U8 desc[UR4][R30.64], R2 ;  /* 0x000000021e004986 */ /* 0x0081e2000c101104 */
[----:B------:R-:W-:-:S09]  /*10c340*/  LOP3.LUT P6, RZ, R52, 0x40000, RZ, 0xc0, !PT ;  /* 0x0004000034ff7812 */ /* 0x000fd200078cc0ff */
[----:B------:R-:W-:Y:S02]  /*10c350*/  @P0 LOP3.LUT R55, R55, 0x1000000, RZ, 0xfc, !PT ;  /* 0x0100000037370812 */ /* 0x000fe400078efcff */
[----:B------:R-:W-:Y:S01]  /*10c360*/  LOP3.LUT P0, RZ, R52, 0x100000, RZ, 0xc0, !PT ;  /* 0x0010000034ff7812 */ /* 0x000fe2000780c0ff */
[----:B0-----:R-:W3:Y:S01]  /*10c370*/  LDL.LU.64 R30, [R1+0x4b98] ;  /* 0x004b9800011e7983 */ /* 0x001ee20000300a00 */
[----:B------:R-:W-:-:S11]  /*10c380*/  LOP3.LUT R55, R55, 0xfdffffff, RZ, 0xc0, !PT ;  /* 0xfdffffff37377812 */ /* 0x000fd600078ec0ff */
[----:B------:R-:W-:Y:S02]  /*10c390*/  @P0 LOP3.LUT R55, R55, 0x2000000, RZ, 0xfc, !PT ;  /* 0x0200000037370812 */ /* 0x000fe400078efcff */
[----:B------:R-:W-:Y:S02]  /*10c3a0*/  LOP3.LUT P0, RZ, R52, 0x80000, RZ, 0xc0, !PT ;  /* 0x0008000034ff7812 */ /* 0x000fe4000780c0ff */
[----:B--2---:R-:W-:-:S05]  /*10c3b0*/  PRMT R2, R43, 0x7770, RZ ;  /* 0x000077702b027816 */ /* 0x004fca00000000ff */
[----:B------:R0:W-:Y:S02]  /*10c3c0*/  @P5 STG.E.U8 desc[UR4][R28.64], R2 ;  /* 0x000000021c005986 */ /* 0x0001e4000c101104 */
[C---:B0-----:R-:W-:Y:S02]  /*10c3d0*/  PRMT R2, R43.reuse, 0x7771, RZ ;  /* 0x000077712b027816 */ /* 0x041fe400000000ff */
[----:B------:R-:W2:Y:S04]  /*10c3e0*/  LDL.LU.64 R28, [R1+0x4ba0] ;  /* 0x004ba000011c7983 */ /* 0x000ea80000300a00 */
[----:B----4-:R0:W-:Y:S02]  /*10c3f0*/  @P6 STG.E.U8 desc[UR4][R34.64], R2 ;  /* 0x0000000222006986 */ /* 0x0101e4000c101104 */
        /* <DEDUP_REMOVED lines=11> */
[----:B------:R0:W-:Y:S04]  /*10c4b0*/  @P0 STG.E.U8 desc[UR4][R40.64], R2 ;  /* 0x0000000228000986 */ /* 0x0001e8000c101104 */
[----:B0-----:R-:W4:Y:S01]  /*10c4c0*/  LDL.LU.64 R40, [R1+0x4bc0] ;  /* 0x004bc00001287983 */ /* 0x001f220000300a00 */
        /* <DEDUP_REMOVED lines=24> */
[C---:B0-----:R-:W-:Y:S02]  /*10c650*/  PRMT R2, R42.reuse, 0x7770, RZ ;  /* 0x000077702a027816 */ /* 0x041fe400000000ff */
[C---:B------:R-:W-:Y:S02]  /*10c660*/  LOP3.LUT P5, RZ, R39.reuse, 0x1, RZ, 0xc0, !PT ;  /* 0x0000000127ff7812 */ /* 0x040fe400078ac0ff */
[----:B------:R-:W-:Y:S01]  /*10c670*/  LOP3.LUT P6, RZ, R39, 0x2, RZ, 0xc0, !PT ;  /* 0x0000000227ff7812 */ /* 0x000fe200078cc0ff */
[----:B--2---:R0:W-:Y:S02]  /*10c680*/  @P2 STG.E.U8 desc[UR4][R28.64], R2 ;  /* 0x000000021c002986 */ /* 0x0041e4000c101104 */
[----:B0-----:R-:W-:-:S05]  /*10c690*/  PRMT R2, R42, 0x7771, RZ ;  /* 0x000077712a027816 */ /* 0x001fca00000000ff */
[----:B----4-:R0:W-:Y:S02]  /*10c6a0*/  @P3 STG.E.U8 desc[UR4][R34.64], R2 ;  /* 0x0000000222003986 */ /* 0x0101e4000c101104 */
[----:B0-----:R-:W-:-:S05]  /*10c6b0*/  PRMT R2, R42, 0x7772, RZ ;  /* 0x000077722a027816 */ /* 0x001fca00000000ff */
[----:B------:R0:W-:Y:S02]  /*10c6c0*/  @P4 STG.E.U8 desc[UR4][R32.64], R2 ;  /* 0x0000000220004986 */ /* 0x0001e4000c101104 */
[----:B0-----:R-:W-:-:S05]  /*10c6d0*/  PRMT R2, R42, 0x7773, RZ ;  /* 0x000077732a027816 */ /* 0x001fca00000000ff */
[----:B------:R0:W-:Y:S02]  /*10c6e0*/  @P5 STG.E.U8 desc[UR4][R36.64], R2 ;  /* 0x0000000224005986 */ /* 0x0001e4000c101104 */
[----:B0-----:R-:W-:-:S05]  /*10c6f0*/  PRMT R2, R43, 0x7770, RZ ;  /* 0x000077702b027816 */ /* 0x001fca00000000ff */
        /* <DEDUP_REMOVED lines=109> */
[----:B------:R-:W3:Y:S01]  /*10cdd0*/  LDL.LU R43, [R1+0x84] ;  /* 0x00008400012b7983 */ /* 0x000ee20000300800 */
        /* <DEDUP_REMOVED lines=33> */
[----:B---3--:R-:W-:-:S05]  /*10cff0*/  PRMT R2, R43, 0x7770, RZ ;  /* 0x000077702b027816 */ /* 0x008fca00000000ff */
[----:B------:R0:W-:Y:S04]  /*10d000*/  @P3 STG.E.U8 desc[UR4][R36.64], R2 ;  /* 0x0000000224003986 */ /* 0x0001e8000c101104 */
[----:B0-----:R-:W3:Y:S01]  /*10d010*/  LDL.LU.64 R36, [R1+0x47d0] ;  /* 0x0047d00001247983 */ /* 0x001ee20000300a00 */
[----:B------:R-:W-:-:S05]  /*10d020*/  PRMT R2, R43, 0x7771, RZ ;  /* 0x000077712b027816 */ /* 0x000fca00000000ff */
[----:B--2---:R0:W-:Y:S04]  /*10d030*/  @P4 STG.E.U8 desc[UR4][R40.64], R2 ;  /* 0x0000000228004986 */ /* 0x0041e8000c101104 */
[----:B0-----:R-:W2:Y:S04]  /*10d040*/  LDL.LU.64 R40, [R1+0x4798] ;  /* 0x0047980001287983 */ /* 0x001ea80000300a00 */
[----:B------:R-:W2:Y:S04]  /*10d050*/  LDL.LU.64 R50, [R1+0x47c8] ;  /* 0x0047c80001327983 */ /* 0x000ea80000300a00 */
[----:B------:R-:W2:Y:S04]  /*10d060*/  LDL.LU R44, [R1+0xe8] ;  /* 0x0000e800012c7983 */ /* 0x000ea80000300800 */
[----:B------:R-:W2:Y:S04]  /*10d070*/  LDL.LU.64 R48, [R1+0x4768] ;  /* 0x0047680001307983 */ /* 0x000ea80000300a00 */
[----:B------:R-:W2:Y:S01]  /*10d080*/  LDL.LU.64 R46, [R1+0x4730] ;  /* 0x00473000012e7983 */ /* 0x000ea20000300a00 */
[----:B------:R-:W-:-:S03]  /*10d090*/  PRMT R2, R43, 0x7772, RZ ;  /* 0x000077722b027816 */ /* 0x000fc600000000ff */
[----:B------:R-:W2:Y:S04]  /*10d0a0*/  LDL.LU.64 R6, [R1+0x46f8] ;  /* 0x0046f80001067983 */ /* 0x000ea80000300a00 */
        /* <DEDUP_REMOVED lines=56> */
[----:B------:R-:W4:Y:S04]  /*10d430*/  LDL.LU.64 R38, [R1+0x4698] ;  /* 0x0046980001267983 */ /* 0x000f280000300a00 */
[----:B------:R-:W2:Y:S04]  /*10d440*/  LDL.LU.64 R30, [R1+0x46a8] ;  /* 0x0046a800011e7983 */ /* 0x000ea80000300a00 */
[----:B------:R-:W2:Y:S04]  /*10d450*/  LDL.LU.64 R28, [R1+0x46c0] ;  /* 0x0046c000011c7983 */ /* 0x000ea80000300a00 */
[----:B---3--:R0:W-:Y:S04]  /*10d460*/  @P6 STG.E.U8 desc[UR4][R36.64], R2 ;  /* 0x0000000224006986 */ /* 0x0081e8000c101104 */
[----:B0-----:R-:W3:Y:S04]  /*10d470*/  LDL.LU.64 R36, [R1+0x46d8] ;  /* 0x0046d80001247983 */ /* 0x001ee80000300a00 */
[----:B------:R-:W2:Y:S04]  /*10d480*/  LDL.LU R43, [R1+0xb8] ;  /* 0x0000b800012b7983 */ /* 0x000ea80000300800 */
[----:B------:R-:W3:Y:S04]  /*10d490*/  LDL.LU.64 R34, [R1+0x46f0] ;  /* 0x0046f00001227983 */ /* 0x000ee80000300a00 */
[----:B------:R-:W3:Y:S04]  /*10d4a0*/  LDL.LU.64 R32, [R1+0x46d0] ;  /* 0x0046d00001207983 */ /* 0x000ee80000300a00 */
[----:B------:R-:W3:Y:S01]  /*10d4b0*/  LDL.LU R61, [R1+0xa8] ;  /* 0x0000a800013d7983 */ /* 0x000ee20000300800 */
        /* <DEDUP_REMOVED lines=21> */
[----:B------:R-:W-:Y:S02]  /*10d610*/  LOP3.LUT P4, RZ, R42, 0x200, RZ, 0xc0, !PT ;  /* 0x000002002aff7812 */ /* 0x000fe4000788c0ff */
[----:B------:R-:W-:Y:S02]  /*10d620*/  PRMT R2, R60, 0x7773, RZ ;  /* 0x000077733c027816 */ /* 0x000fe400000000ff */
[----:B------:R-:W-:-:S05]  /*10d630*/  LOP3.LUT P5, RZ, R42, 0x400, RZ, 0xc0, !PT ;  /* 0x000004002aff7812 */ /* 0x000fca00078ac0ff */
[----:B------:R-:W-:Y:S02]  /*10d640*/  @P0 LOP3.LUT R55, R55, 0x1, RZ, 0xfc, !PT ;  /* 0x0000000137370812 */ /* 0x000fe400078efcff */
[C---:B------:R-:W-:Y:S02]  /*10d650*/  LOP3.LUT P0, RZ, R42.reuse, 0x2000, RZ, 0xc0, !PT ;  /* 0x000020002aff7812 */ /* 0x040fe4000780c0ff */
[----:B------:R-:W-:Y:S02]  /*10d660*/  LOP3.LUT P6, RZ, R42, 0x800, RZ, 0xc0, !PT ;  /* 0x000008002aff7812 */ /* 0x000fe400078cc0ff */
[----:B------:R-:W-:-:S09]  /*10d670*/  LOP3.LUT R55, R55, 0xfffffffd, RZ, 0xc0, !PT ;  /* 0xfffffffd37377812 */ /* 0x000fd200078ec0ff */
[----:B------:R-:W-:Y:S02]  /*10d680*/  @P0 LOP3.LUT R55, R55, 0x2, RZ, 0xfc, !PT ;  /* 0x0000000237370812 */ /* 0x000fe400078efcff */
[----:B------:R-:W-:Y:S01]  /*10d690*/  LOP3.LUT P0, RZ, R42, 0x1000, RZ, 0xc0, !PT ;  /* 0x000010002aff7812 */ /* 0x000fe2000780c0ff */
[----:B----4-:R0:W-:Y:S04]  /*10d6a0*/  @P3 STG.E.U8 desc[UR4][R38.64], R2 ;  /* 0x0000000226003986 */ /* 0x0101e8000c101104 */
[----:B0-----:R-:W4:Y:S04]  /*10d6b0*/  LDL.LU.64 R38, [R1+0x46e8] ;  /* 0x0046e80001267983 */ /* 0x001f280000300a00 */
[----:B------:R-:W4:Y:S04]  /*10d6c0*/  LDL.LU R60, [R1+0x98] ;  /* 0x00009800013c7983 */ /* 0x000f280000300800 */
[----:B------:R-:W4:Y:S04]  /*10d6d0*/  LDL.LU.64 R50, [R1+0x4718] ;  /* 0x0047180001327983 */ /* 0x000f280000300a00 */
[----:B------:R-:W4:Y:S04]  /*10d6e0*/  LDL.LU.64 R48, [R1+0x4728] ;  /* 0x0047280001307983 */ /* 0x000f280000300a00 */
[----:B------:R-:W4:Y:S04]  /*10d6f0*/  LDL.LU.64 R46, [R1+0x4740] ;  /* 0x00474000012e7983 */ /* 0x000f280000300a00 */
[----:B------:R-:W4:Y:S01]  /*10d700*/  LDL.LU.64 R44, [R1+0x4750] ;  /* 0x00475000012c7983 */ /* 0x000f220000300a00 */
[----:B--2---:R-:W-:-:S05]  /*10d710*/  PRMT R2, R43, 0x7770, RZ ;  /* 0x000077702b027816 */ /* 0x004fca00000000ff */
[----:B------:R0:W-:Y:S02]  /*10d720*/  @P4 STG.E.U8 desc[UR4][R30.64], R2 ;  /* 0x000000021e004986 */ /* 0x0001e4000c101104 */
[----:B0-----:R-:W-:-:S05]  /*10d730*/  PRMT R2, R43, 0x7771, RZ ;  /* 0x000077712b027816 */ /* 0x001fca00000000ff */
[----:B------:R0:W-:Y:S02]  /*10d740*/  @P5 STG.E.U8 desc[UR4][R28.64], R2 ;  /* 0x000000021c005986 */ /* 0x0001e4000c101104 */
[----:B0-----:R-:W-:-:S05]  /*10d750*/  PRMT R2, R43, 0x7772, RZ ;  /* 0x000077722b027816 */ /* 0x001fca00000000ff */
[----:B---3--:R0:W-:Y:S02]  /*10d760*/  @P6 STG.E.U8 desc[UR4][R36.64], R2 ;  /* 0x0000000224006986 */ /* 0x0081e4000c101104 */
[----:B0-----:R-:W-:Y:S02]  /*10d770*/  PRMT R2, R43, 0x7773, RZ ;  /* 0x000077732b027816 */ /* 0x001fe400000000ff */
[----:B------:R-:W2:Y:S04]  /*10d780*/  LDL.LU R36, [R1+0x88] ;  /* 0x0000880001247983 */ /* 0x000ea80000300800 */
[----:B------:R0:W-:Y:S01]  /*10d790*/  @P0 STG.E.U8 desc[UR4][R34.64], R2 ;  /* 0x0000000222000986 */ /* 0x0001e2000c101104 */
[----:B------:R-:W-:-:S03]  /*10d7a0*/  LOP3.LUT P0, RZ, R55, 0x2, RZ, 0xc0, !PT ;  /* 0x0000000237ff7812 */ /* 0x000fc6000780c0ff */
[----:B------:R-:W3:Y:S04]  /*10d7b0*/  LDL.LU.64 R6, [R1+0x4760] ;  /* 0x0047600001067983 */ /* 0x000ee80000300a00 */
[----:B------:R-:W2:Y:S01]  /*10d7c0*/  LDL.LU.64 R4, [R1+0x4790] ;  /* 0x0047900001047983 */ /* 0x000ea20000300a00 */
[----:B0-----:R-:W-:-:S03]  /*10d7d0*/  PRMT R2, R61, 0x7770, RZ ;  /* 0x000077703d027816 */ /* 0x001fc600000000ff */
[----:B------:R-:W2:Y:S04]  /*10d7e0*/  LDL.LU.64 R30, [R1+0x47c0] ;  /* 0x0047c000011e7983 */ /* 0x000ea80000300a00 */
[----:B------:R-:W2:Y:S04]  /*10d7f0*/  LDL.LU.64 R28, [R1+0x47e8] ;  /* 0x0047e800011c7983 */ /* 0x000ea80000300a00 */
[----:B------:R0:W-:Y:S01]  /*10d800*/  @P0 STG.E.U8 desc[UR4][R32.64], R2 ;  /* 0x0000000220000986 */ /* 0x0001e2000c101104 */
[----:B------:R-:W-:-:S03]  /*10d810*/  LOP3.LUT P0, RZ, R55, 0x1, RZ, 0xc0, !PT ;  /* 0x0000000137ff7812 */ /* 0x000fc6000780c0ff */
[----:B------:R-:W2:Y:S04]  /*10d820*/  LDL.LU.64 R34, [R1+0x47f8] ;  /* 0x0047f80001227983 */ /* 0x000ea80000300a00 */
[----:B0-----:R-:W2:Y:S04]  /*10d830*/  LDL.LU.64 R32, [R1+0x4808] ;  /* 0x0048080001207983 */ /* 0x001ea80000300a00 */
[----:B------:R-:W2:Y:S04]  /*10d840*/  LDL.LU R43, [R1+0x78] ;  /* 0x00007800012b7983 */ /* 0x000ea80000300800 */
[----:B------:R-:W3:Y:S01]  /*10d850*/  LDL.LU.64 R54, [R1+0x4708] ;  /* 0x0047080001367983 */ /* 0x000ee20000300a00 */
[----:B------:R-:W-:-:S05]  /*10d860*/  PRMT R2, R61, 0x7771, RZ ;  /* 0x000077713d027816 */ /* 0x000fca00000000ff */
[----:B----4-:R0:W-:Y:S04]  /*10d870*/  @P0 STG.E.U8 desc[UR4][R38.64], R2 ;  /* 0x0000000226000986 */ /* 0x0101e8000c101104 */
[----:B0-----:R-:W4:Y:S04]  /*10d880*/  LDL.LU.64 R38, [R1+0x4810] ;  /* 0x0048100001267983 */ /* 0x001f280000300a00 */
[----:B------:R-:W4:Y:S01]  /*10d890*/  LDL.LU R37, [R1+0x390] ;  /* 0x0003900001257983 */ /* 0x000f220000300800 */
[----:B------:R-:W-:Y:S02]  /*10d8a0*/  LOP3.LUT P0, RZ, R56, 0x80000000, RZ, 0xc0, !PT ;  /* 0x8000000038ff7812 */ /* 0x000fe4000780c0ff */
[----:B------:R-:W-:-:S02]  /*10d8b0*/  PRMT R2, R61, 0x7772, RZ ;  /* 0x000077723d027816 */ /* 0x000fc400000000ff */
[----:B------:R-:W-:-:S09]  /*10d8c0*/  LOP3.LUT P1, RZ, R42, 0x200000, RZ, 0xc0, !PT ;  /* 0x002000002aff7812 */ /* 0x000fd2000782c0ff */
        /* <DEDUP_REMOVED lines=16> */
[----:B--2---:R-:W-:-:S05]  /*10d9d0*/  PRMT R2, R36, 0x7770, RZ ;  /* 0x0000777024027816 */ /* 0x004fca00000000ff */
[----:B------:R0:W-:Y:S04]  /*10d9e0*/  @P1 STG.E.U8 desc[UR4][R4.64], R2 ;  /* 0x0000000204001986 */ /* 0x0001e8000c101104 */
[----:B0-----:R-:W2:Y:S01]  /*10d9f0*/  LDL.LU.64 R4, [R1+0x4830] ;  /* 0x0048300001047983 */ /* 0x001ea20000300a00 */
[----:B----4-:R-:W-:Y:S02]  /*10da00*/  LOP3.LUT P0, RZ, R37, 0x80, RZ, 0xc0, !PT ;  /* 0x0000008025ff7812 */ /* 0x010fe4000780c0ff */
[----:B------:R-:W-:Y:S02]  /*10da10*/  LOP3.LUT P2, RZ, R42, 0x400000, RZ, 0xc0, !PT ;  /* 0x004000002aff7812 */ /* 0x000fe4000784c0ff */
[----:B------:R-:W-:Y:S02]  /*10da20*/  LOP3.LUT R56, R56, 0xfffbffff, RZ, 0xc0, !PT ;  /* 0xfffbffff38387812 */ /* 0x000fe400078ec0ff */
[----:B------:R-:W-:-:S02]  /*10da30*/  LOP3.LUT P3, RZ, R42, 0x800000, RZ, 0xc0, !PT ;  /* 0x008000002aff7812 */ /* 0x000fc4000786c0ff */
[----:B------:R-:W-:Y:S02]  /*10da40*/  PRMT R2, R36, 0x7771, RZ ;  /* 0x0000777124027816 */ /* 0x000fe400000000ff */
[----:B------:R-:W-:-:S03]  /*10da50*/  LOP3.LUT P4, RZ, R42, 0x1000000, RZ, 0xc0, !PT ;  /* 0x010000002aff7812 */ /* 0x000fc6000788c0ff */
[----:B------:R-:W-:Y:S02]  /*10da60*/  @P0 LOP3.LUT R56, R56, 0x40000, RZ, 0xfc, !PT ;  /* 0x0004000038380812 */ /* 0x000fe400078efcff */
[----:B------:R-:W-:Y:S01]  /*10da70*/  LOP3.LUT P0, RZ, R37, 0x40, RZ, 0xc0, !PT ;  /* 0x0000004025ff7812 */ /* 0x000fe2000780c0ff */
[----:B------:R0:W-:Y:S01]  /*10da80*/  @P2 STG.E.U8 desc[UR4][R30.64], R2 ;  /* 0x000000021e002986 */ /* 0x0001e2000c101104 */
[----:B------:R-:W-:Y:S02]  /*10da90*/  LOP3.LUT P5, RZ, R42, 0x2000000, RZ, 0xc0, !PT ;  /* 0x020000002aff7812 */ /* 0x000fe400078ac0ff */
[----:B------:R-:W-:Y:S02]  /*10daa0*/  LOP3.LUT R56, R56, 0xfff7ffff, RZ, 0xc0, !PT ;  /* 0xfff7ffff38387812 */ /* 0x000fe400078ec0ff */
[----:B0-----:R-:W-:Y:S01]  /*10dab0*/  PRMT R2, R36, 0x7772, RZ ;  /* 0x0000777224027816 */ /* 0x001fe200000000ff */
[----:B------:R-:W3:Y:S04]  /*10dac0*/  LDL.LU.64 R30, [R1+0x4828] ;  /* 0x00482800011e7983 */ /* 0x000ee80000300a00 */
[----:B------:R0:W-:Y:S02]  /*10dad0*/  @P3 STG.E.U8 desc[UR4][R28.64], R2 ;  /* 0x000000021c003986 */ /* 0x0001e4000c101104 */
[----:B------:R-:W-:-:S02]  /*10dae0*/  @P0 LOP3.LUT R56, R56, 0x80000, RZ, 0xfc, !PT ;  /* 0x0008000038380812 */ /* 0x000fc400078efcff */
[----:B------:R-:W-:Y:S02]  /*10daf0*/  LOP3.LUT P0, RZ, R37, 0x20, RZ, 0xc0, !PT ;  /* 0x0000002025ff7812 */ /* 0x000fe4000780c0ff */
[----:B0-----:R-:W-:-:S05]  /*10db00*/  PRMT R2, R36, 0x7773, RZ ;  /* 0x0000777324027816 */ /* 0x001fca00000000ff */
[----:B------:R0:W-:Y:S01]  /*10db10*/  @P4 STG.E.U8 desc[UR4][R34.64], R2 ;  /* 0x0000000222004986 */ /* 0x0001e2000c101104 */
[----:B------:R-:W-:Y:S02]  /*10db20*/  LOP3.LUT R56, R56, 0xffefffff, RZ, 0xc0, !PT ;  /* 0xffefffff38387812 */ /* 0x000fe400078ec0ff */
[----:B0-----:R-:W-:-:S05]  /*10db30*/  PRMT R2, R43, 0x7770, RZ ;  /* 0x000077702b027816 */ /* 0x001fca00000000ff */
[----:B------:R0:W-:Y:S01]  /*10db40*/  @P5 STG.E.U8 desc[UR4][R32.64], R2 ;  /* 0x0000000220005986 */ /* 0x0001e2000c101104 */
[----:B------:R-:W-:Y:S02]  /*10db50*/  @P0 LOP3.LUT R56, R56, 0x100000, RZ, 0xfc, !PT ;  /* 0x0010000038380812 */ /* 0x000fe400078efcff */
[----:B------:R-:W-:Y:S01]  /*10db60*/  LOP3.LUT P0, RZ, R37, 0x10, RZ, 0xc0, !PT ;  /* 0x0000001025ff7812 */ /* 0x000fe2000780c0ff */
[----:B0-----:R-:W4:Y:S04]  /*10db70*/  LDL.LU.64 R32, [R1+0x4820] ;  /* 0x0048200001207983 */ /* 0x001f280000300a00 */
[----:B------:R-:W4:Y:S04]  /*10db80*/  LDL.LU.64 R28, [R1+0x4840] ;  /* 0x00484000011c7983 */ /* 0x000f280000300a00 */
[----:B------:R-:W4:Y:S04]  /*10db90*/  LDL.LU.64 R34, [R1+0x4850] ;  /* 0x0048500001227983 */ /* 0x000f280000300a00 */
[----:B------:R-:W4:Y:S01]  /*10dba0*/  LDL.LU R36, [R1+0xec] ;  /* 0x0000ec0001247983 */ /* 0x000f220000300800 */
        /* <DEDUP_REMOVED lines=10> */
[----:B------:R-:W-:Y:S02]  /*10dc50*/  PRMT R2, R43, 0x7771, RZ ;  /* 0x000077712b027816 */ /* 0x000fe400000000ff */
[----:B------:R-:W-:Y:S02]  /*10dc60*/  LOP3.LUT R56, R56, 0xfeffffff, RZ, 0xc0, !PT ;  /* 0xfeffffff38387812 */ /* 0x000fe400078ec0ff */
[----:B------:R-:W-:Y:S01]  /*10dc70*/  LOP3.LUT P3, RZ, R42, 0x8000000, RZ, 0xc0, !PT ;  /* 0x080000002aff7812 */ /* 0x000fe2000786c0ff */
[----:B------:R0:W-:Y:S06]  /*10dc80*/  @P6 STG.E.U8 desc[UR4][R38.64], R2 ;  /* 0x0000000226006986 */ /* 0x0001ec000c101104 */
[----:B------:R-:W-:-:S02]  /*10dc90*/  @P0 LOP3.LUT R56, R56, 0x1000000, RZ, 0xfc, !PT ;  /* 0x0100000038380812 */ /* 0x000fc400078efcff */
[----:B------:R-:W-:Y:S01]  /*10dca0*/  LOP3.LUT P0, RZ, R37, 0x1, RZ, 0xc0, !PT ;  /* 0x0000000125ff7812 */ /* 0x000fe2000780c0ff */
[----:B0-----:R-:W4:Y:S01]  /*10dcb0*/  LDL.LU.64 R38, [R1+0x4860] ;  /* 0x0048600001267983 */ /* 0x001f220000300a00 */
[----:B------:R-:W-:Y:S02]  /*10dcc0*/  PRMT R2, R43, 0x7772, RZ ;  /* 0x000077722b027816 */ /* 0x000fe400000000ff */
[----:B------:R-:W-:Y:S01]  /*10dcd0*/  LOP3.LUT R56, R56, 0xfdffffff, RZ, 0xc0, !PT ;  /* 0xfdffffff38387812 */ /* 0x000fe200078ec0ff */
[----:B------:R-:W4:Y:S01]  /*10dce0*/  LDL.LU R48, [R1+0xdc] ;  /* 0x0000dc0001307983 */ /* 0x000f220000300800 */
[C---:B------:R-:W-:Y:S02]  /*10dcf0*/  LOP3.LUT P4, RZ, R42.reuse, 0x10000000, RZ, 0xc0, !PT ;  /* 0x100000002aff7812 */ /* 0x040fe4000788c0ff */
[----:B------:R-:W-:-:S05]  /*10dd00*/  LOP3.LUT P5, RZ, R42, 0x40000000, RZ, 0xc0, !PT ;  /* 0x400000002aff7812 */ /* 0x000fca00078ac0ff */
[----:B------:R-:W-:Y:S02]  /*10dd10*/  @P0 LOP3.LUT R56, R56, 0x2000000, RZ, 0xfc, !PT ;  /* 0x0200000038380812 */ /* 0x000fe400078efcff */
[C---:B------:R-:W-:Y:S02]  /*10dd20*/  LOP3.LUT P6, RZ, R42.reuse, 0x20000000, RZ, 0xc0, !PT ;  /* 0x200000002aff7812 */ /* 0x040fe400078cc0ff */
[----:B------:R-:W-:Y:S01]  /*10dd30*/  LOP3.LUT P0, RZ, R42, 0x80000000, RZ, 0xc0, !PT ;  /* 0x800000002aff7812 */ /* 0x000fe2000780c0ff */
[----:B--2---:R0:W-:Y:S02]  /*10dd40*/  @P3 STG.E.U8 desc[UR4][R4.64], R2 ;  /* 0x0000000204003986 */ /* 0x0041e4000c101104 */
[----:B0-----:R-:W-:Y:S02]  /*10dd50*/  PRMT R2, R43, 0x7773, RZ ;  /* 0x000077732b027816 */ /* 0x001fe400000000ff */
[----:B------:R-:W2:Y:S04]  /*10dd60*/  LDL.LU.64 R42, [R1+0x4870] ;  /* 0x00487000012a7983 */ /* 0x000ea80000300a00 */
        /* <DEDUP_REMOVED lines=39> */
[----:B---3--:R-:W-:-:S09]  /*10dfe0*/  PRMT R2, R32, 0x7770, RZ ;  /* 0x0000777020027816 */ /* 0x008fd200000000ff */
[----:B----4-:R0:W-:Y:S01]  /*10dff0*/  @P0 STG.E.U8 desc[UR4][R60.64], R2 ;  /* 0x000000023c000986 */ /* 0x0101e2000c101104 */
        /* <DEDUP_REMOVED lines=74> */
[----:B------:R-:W4:Y:S01]  /*10e4a0*/  LDL.LU.64 R6, [R1+0x1d70] ;  /* 0x001d700001067983 */ /* 0x000f220000300a00 */
[----:B0-----:R-:W-:Y:S02]  /*10e4b0*/  PRMT R2, R53, 0x7770, RZ ;  /* 0x0000777035027816 */ /* 0x001fe400000000ff */
[----:B------:R-:W-:-:S03]  /*10e4c0*/  LOP3.LUT P1, RZ, R37, 0x8000000, RZ, 0xc0, !PT ;  /* 0x0800000025ff7812 */ /* 0x000fc6000782c0ff */
[----:B------:R0:W-:Y:S01]  /*10e4d0*/  @P6 STG.E.U8 desc[UR4][R28.64], R2 ;  /* 0x000000021c006986 */ /* 0x0001e2000c101104 */
[C---:B------:R-:W-:Y:S02]  /*10e4e0*/  LOP3.LUT P2, RZ, R37.reuse, 0x10000000, RZ, 0xc0, !PT ;  /* 0x1000000025ff7812 */ /* 0x040fe4000784c0ff */
[C---:B------:R-:W-:Y:S02]  /*10e4f0*/  LOP3.LUT P3, RZ, R37.reuse, 0x20000000, RZ, 0xc0, !PT ;  /* 0x2000000025ff7812 */ /* 0x040fe4000786c0ff */
[C---:B------:R-:W-:Y:S02]  /*10e500*/  LOP3.LUT P4, RZ, R37.reuse, 0x40000000, RZ, 0xc0, !PT ;  /* 0x4000000025ff7812 */ /* 0x040fe4000788c0ff */
[----:B------:R-:W-:Y:S02]  /*10e510*/  LOP3.LUT P5, RZ, R37, 0x80000000, RZ, 0xc0, !PT ;  /* 0x8000000025ff7812 */ /* 0x000fe400078ac0ff */
[----:B------:R-:W4:Y:S01]  /*10e520*/  LDL.LU R37, [R1+0x60] ;  /* 0x0000600001257983 */ /* 0x000f220000300800 */
        /* <DEDUP_REMOVED lines=83> */
[----:B------:R-:W2:Y:S01]  /*10ea60*/  LDL.LU R38, [R1+0x20] ;  /* 0x0000200001267983 */ /* 0x000ea20000300800 */
[----:B------:R-:W-:-:S02]  /*10ea70*/  LOP3.LUT P0, RZ, R39, 0x80, RZ, 0xc0, !PT ;  /* 0x0000008027ff7812 */ /* 0x000fc4000780c0ff */
[----:B------:R-:W-:Y:S01]  /*10ea80*/  LOP3.LUT R56, R56, 0xfffffeff, RZ, 0xc0, !PT ;  /* 0xfffffeff38387812 */ /* 0x000fe200078ec0ff */
[----:B------:R-:W2:Y:S01]  /*10ea90*/  LDL.LU.64 R6, [R1+0x1cc8] ;  /* 0x001cc80001067983 */ /* 0x000ea20000300a00 */
        /* <DEDUP_REMOVED lines=27> */
[----:B------:R-:W-:-:S03]  /*10ec50*/  PRMT R2, R37, 0x7773, RZ ;  /* 0x0000777325027816 */ /* 0x000fc600000000ff */
[----:B------:R-:W2:Y:S01]  /*10ec60*/  LDL.LU R37, [R1+0x398] ;  /* 0x0003980001257983 */ /* 0x000ea20000300800 */
        /* <DEDUP_REMOVED lines=43> */
[----:B------:R-:W3:Y:S01]  /*10ef20*/  LDL.LU R35, [R1] ;  /* 0x0000000001237983 */ /* 0x000ee20000300800 */
[----:B------:R-:W-:Y:S02]  /*10ef30*/  LOP3.LUT R57, R57, 0xf7ffffff, RZ, 0xc0, !PT ;  /* 0xf7ffffff39397812 */ /* 0x000fe400078ec0ff */
[----:B------:R-:W-:Y:S01]  /*10ef40*/  LOP3.LUT R56, R56, 0xfffffffe, RZ, 0xc0, !PT ;  /* 0xfffffffe38387812 */ /* 0x000fe200078ec0ff */
        /* <DEDUP_REMOVED lines=28> */
[----:B---3--:R-:W-:-:S05]  /*10f110*/  PRMT R2, R35, 0x7770, RZ ;  /* 0x0000777023027816 */ /* 0x008fca00000000ff */
[----:B------:R0:W-:Y:S04]  /*10f120*/  @P4 STG.E.U8 desc[UR4][R28.64], R2 ;  /* 0x000000021c004986 */ /* 0x0001e8000c101104 */
[----:B0-----:R-:W3:Y:S04]  /*10f130*/  LDL.LU.64 R28, [R1+0x1c58] ;  /* 0x001c5800011c7983 */ /* 0x001ee80000300a00 */
[----:B------:R-:W3:Y:S04]  /*10f140*/  LDL.LU.64 R54, [R1+0x1c50] ;  /* 0x001c500001367983 */ /* 0x000ee80000300a00 */
[----:B------:R-:W3:Y:S04]  /*10f150*/  LDL.LU R44, [R1+0x64] ;  /* 0x00006400012c7983 */ /* 0x000ee80000300800 */
[----:B------:R-:W3:Y:S04]  /*10f160*/  LDL.LU.64 R50, [R1+0x1c48] ;  /* 0x001c480001327983 */ /* 0x000ee80000300a00 */
[----:B------:R-:W3:Y:S04]  /*10f170*/  LDL.LU.64 R48, [R1+0x1c40] ;  /* 0x001c400001307983 */ /* 0x000ee80000300a00 */
[----:B------:R-:W3:Y:S01]  /*10f180*/  LDL.LU.64 R46, [R1+0x1c38] ;  /* 0x001c3800012e7983 */ /* 0x000ee20000300a00 */
[----:B------:R-:W-:-:S03]  /*10f190*/  PRMT R2, R35, 0x7771, RZ ;  /* 0x0000777123027816 */ /* 0x000fc600000000ff */
        /* <DEDUP_REMOVED lines=21> */
[C---:B------:R-:W-:Y:S02]  /*10f2f0*/  PRMT R2, R40.reuse, 0x7772, RZ ;  /* 0x0000777228027816 */ /* 0x040fe400000000ff */
[----:B------:R-:W-:-:S09]  /*10f300*/  PRMT R40, R40, 0x7773, RZ ;  /* 0x0000777328287816 */ /* 0x000fd200000000ff */
[----:B---3--:R0:W-:Y:S01]  /*10f310*/  @P0 STG.E.U8 desc[UR4][R28.64], R2 ;  /* 0x000000021c000986 */ /* 0x0081e2000c101104 */
[C---:B------:R-:W-:Y:S02]  /*10f320*/  LOP3.LUT P0, RZ, R57.reuse, 0x40000000, RZ, 0xc0, !PT ;  /* 0x4000000039ff7812 */ /* 0x040fe4000780c0ff */
[----:B0-----:R-:W-:Y:S01]  /*10f330*/  PRMT R2, R44, 0x7770, RZ ;  /* 0x000077702c027816 */ /* 0x001fe200000000ff */
[----:B------:R-:W3:Y:S10]  /*10f340*/  LDL.LU.64 R28, [R1+0x5668] ;  /* 0x00566800011c7983 */ /* 0x000ef40000300a00 */
[----:B------:R-:W-:Y:S01]  /*10f350*/  @P0 STG.E.U8 desc[UR4][R54.64], R40 ;  /* 0x0000002836000986 */ /* 0x000fe2000c101104 */
        /* <DEDUP_REMOVED lines=55> */
[----:B------:R-:W-:-:S05]  /*10f6d0*/  PRMT R2, R60, 0x7773, RZ ;  /* 0x000077733c027816 */ /* 0x000fca00000000ff */
[----:B----4-:R0:W-:Y:S04]  /*10f6e0*/  @P4 STG.E.U8 desc[UR4][R30.64], R2 ;  /* 0x000000021e004986 */ /* 0x0101e8000c101104 */
[----:B0-----:R-:W4:Y:S01]  /*10f6f0*/  LDL.LU.64 R30, [R1+0x1bc0] ;  /* 0x001bc000011e7983 */ /* 0x001f220000300a00 */
[----:B------:R-:W-:-:S03]  /*10f700*/  LOP3.LUT R57, R57, 0xffbfffff, RZ, 0xc0, !PT ;  /* 0xffbfffff39397812 */ /* 0x000fc600078ec0ff */
[----:B------:R-:W4:Y:S01]  /*10f710*/  LDL.LU.64 R54, [R1+0x1bb8] ;  /* 0x001bb80001367983 */ /* 0x000f220000300a00 */
[----:B------:R-:W-:Y:S02]  /*10f720*/  @P0 LOP3.LUT R57, R57, 0x400000, RZ, 0xfc, !PT ;  /* 0x0040000039390812 */ /* 0x000fe400078efcff */
[C---:B------:R-:W-:Y:S01]  /*10f730*/  LOP3.LUT P0, RZ, R37.reuse, 0x4000, RZ, 0xc0, !PT ;  /* 0x0000400025ff7812 */ /* 0x040fe2000780c0ff */
[----:B------:R-:W4:Y:S01]  /*10f740*/  LDL.LU.64 R50, [R1+0x1bb0] ;  /* 0x001bb00001327983 */ /* 0x000f220000300a00 */
[----:B------:R-:W-:Y:S02]  /*10f750*/  LOP3.LUT P5, RZ, R37, 0x200, RZ, 0xc0, !PT ;  /* 0x0000020025ff7812 */ /* 0x000fe400078ac0ff */
[----:B------:R-:W-:Y:S02]  /*10f760*/  LOP3.LUT R57, R57, 0xff7fffff, RZ, 0xc0, !PT ;  /* 0xff7fffff39397812 */ /* 0x000fe400078ec0ff */
[----:B---3--:R-:W-:-:S07]  /*10f770*/  PRMT R2, R36, 0x7770, RZ ;  /* 0x0000777024027816 */ /* 0x008fce00000000ff */
        /* <DEDUP_REMOVED lines=35> */
[----:B0-----:R-:W-:Y:S01]  /*10f9b0*/  PRMT R2, R53, 0x7772, RZ ;  /* 0x0000777235027816 */ /* 0x001fe200000000ff */
[----:B------:R-:W4:Y:S10]  /*10f9c0*/  LDL.LU.64 R30, [R1+0x5660] ;  /* 0x00566000011e7983 */ /* 0x000f340000300a00 */
[----:B------:R0:W-:Y:S01]  /*10f9d0*/  @P0 STG.E.U8 desc[UR4][R54.64], R2 ;  /* 0x0000000236000986 */ /* 0x0001e2000c101104 */
[----:B------:R-:W-:-:S02]  /*10f9e0*/  LOP3.LUT P0, RZ, R57, 0x200000, RZ, 0xc0, !PT ;  /* 0x0020000039ff7812 */ /* 0x000fc4000780c0ff */
[----:B------:R-:W-:Y:S01]  /*10f9f0*/  LOP3.LUT P1, RZ, R37, 0x100000, RZ, 0xc0, !PT ;  /* 0x0010000025ff7812 */ /* 0x000fe2000782c0ff */
[----:B------:R-:W4:Y:S01]  /*10fa00*/  LDL.LU R36, [R1+0x39c] ;  /* 0x00039c0001247983 */ /* 0x000f220000300800 */
[----:B0-----:R-:W-:-:S09]  /*10fa10*/  PRMT R2, R53, 0x7773, RZ ;  /* 0x0000777335027816 */ /* 0x001fd200000000ff */
        /* <DEDUP_REMOVED lines=32> */
[----:B------:R-:W3:Y:S01]  /*10fc20*/  LDL.LU R53, [R1+0x68] ;  /* 0x0000680001357983 */ /* 0x000ee20000300800 */
[----:B------:R-:W-:-:S03]  /*10fc30*/  LOP3.LUT P3, RZ, R37, 0x4000000, RZ, 0xc0, !PT ;  /* 0x0400000025ff7812 */ /* 0x000fc6000786c0ff */
[----:B------:R-:W3:Y:S01]  /*10fc40*/  LDL.LU.64 R38, [R1+0x1b38] ;  /* 0x001b380001267983 */ /* 0x000ee20000300a00 */
[----:B------:R-:W-:Y:S02]  /*10fc50*/  PRMT R2, R41, 0x7771, RZ ;  /* 0x0000777129027816 */ /* 0x000fe400000000ff */
[----:B----4-:R-:W-:Y:S02]  /*10fc60*/  LOP3.LUT P0, RZ, R36, 0x40, RZ, 0xc0, !PT ;  /* 0x0000004024ff7812 */ /* 0x010fe4000780c0ff */
[----:B------:R-:W-:-:S11]  /*10fc70*/  LOP3.LUT R57, R57, 0xfffffbff, RZ, 0xc0, !PT ;  /* 0xfffffbff39397812 */ /* 0x000fd600078ec0ff */
[----:B------:R-:W-:Y:S02]  /*10fc80*/  @P0 LOP3.LUT R57, R57, 0x400, RZ, 0xfc, !PT ;  /* 0x0000040039390812 */ /* 0x000fe400078efcff */
[----:B------:R-:W-:Y:S02]  /*10fc90*/  LOP3.LUT P0, RZ, R36, 0x20, RZ, 0xc0, !PT ;  /* 0x0000002024ff7812 */ /* 0x000fe4000780c0ff */
[----:B------:R-:W-:Y:S02]  /*10fca0*/  LOP3.LUT R57, R57, 0xfffff7ff, RZ, 0xc0, !PT ;  /* 0xfffff7ff39397812 */ /* 0x000fe400078ec0ff */
[C---:B------:R-:W-:Y:S02]  /*10fcb0*/  LOP3.LUT P4, RZ, R37.reuse, 0x8000000, RZ, 0xc0, !PT ;  /* 0x0800000025ff7812 */ /* 0x040fe4000788c0ff */
[----:B------:R-:W-:-:S07]  /*10fcc0*/  LOP3.LUT P5, RZ, R37, 0x10000000, RZ, 0xc0, !PT ;  /* 0x1000000025ff7812 */ /* 0x000fce00078ac0ff */
        /* <DEDUP_REMOVED lines=10> */
[C---:B------:R-:W-:Y:S02]  /*10fd70*/  PRMT R2, R41.reuse, 0x7772, RZ ;  /* 0x0000777229027816 */ /* 0x040fe400000000ff */
[----:B------:R-:W-:Y:S01]  /*10fd80*/  PRMT R41, R41, 0x7773, RZ ;  /* 0x0000777329297816 */ /* 0x000fe200000000ff */
[----:B------:R-:W4:Y:S04]  /*10fd90*/  LDL.LU R61, [R1+0x58] ;  /* 0x00005800013d7983 */ /* 0x000f280000300800 */
[----:B---3--:R-:W-:Y:S04]  /*10fda0*/  @P4 STG.E.U8 desc[UR4][R6.64], R2 ;  /* 0x0000000206004986 */ /* 0x008fe8000c101104 */
[----:B------:R-:W3:Y:S04]  /*10fdb0*/  LDL.LU.64 R54, [R1+0x1b20] ;  /* 0x001b200001367983 */ /* 0x000ee80000300a00 */
[----:B------:R0:W-:Y:S04]  /*10fdc0*/  @P5 STG.E.U8 desc[UR4][R4.64], R41 ;  /* 0x0000002904005986 */ /* 0x0001e8000c101104 */
[----:B0-----:R-:W3:Y:S01]  /*10fdd0*/  LDL.LU.64 R40, [R1+0x1b28] ;  /* 0x001b280001287983 */ /* 0x001ee20000300a00 */
[----:B------:R-:W-:-:S03]  /*10fde0*/  LOP3.LUT R57, R57, 0xffffbfff, RZ, 0xc0, !PT ;  /* 0xffffbfff39397812 */ /* 0x000fc600078ec0ff */
[----:B------:R-:W3:Y:S01]  /*10fdf0*/  LDL.LU.64 R50, [R1+0x1b18] ;  /* 0x001b180001327983 */ /* 0x000ee20000300a00 */
[----:B------:R-:W-:Y:S02]  /*10fe00*/  @P0 LOP3.LUT R57, R57, 0x4000, RZ, 0xfc, !PT ;  /* 0x0000400039390812 */ /* 0x000fe400078efcff */
[----:B------:R-:W-:Y:S01]  /*10fe10*/  LOP3.LUT P0, RZ, R36, 0x2, RZ, 0xc0, !PT ;  /* 0x0000000224ff7812 */ /* 0x000fe2000780c0ff */
[----:B------:R-:W3:Y:S01]  /*10fe20*/  LDL.LU.64 R48, [R1+0x1b10] ;  /* 0x001b100001307983 */ /* 0x000ee20000300a00 */
[----:B------:R-:W-:-:S03]  /*10fe30*/  LOP3.LUT R57, R57, 0xffff7fff, RZ, 0xc0, !PT ;  /* 0xffff7fff39397812 */ /* 0x000fc600078ec0ff */
[----:B------:R-:W3:Y:S01]  /*10fe40*/  LDL.LU R60, [R1+0x48] ;  /* 0x00004800013c7983 */ /* 0x000ee20000300800 */
[----:B------:R-:W-:-:S03]  /*10fe50*/  LOP3.LUT P6, RZ, R37, 0x20000000, RZ, 0xc0, !PT ;  /* 0x2000000025ff7812 */ /* 0x000fc600078cc0ff */
[----:B------:R-:W3:Y:S04]  /*10fe60*/  LDL.LU.64 R46, [R1+0x1b08] ;  /* 0x001b0800012e7983 */ /* 0x000ee80000300a00 */
[----:B------:R-:W-:Y:S01]  /*10fe70*/  @P0 LOP3.LUT R57, R57, 0x8000, RZ, 0xfc, !PT ;  /* 0x0000800039390812 */ /* 0x000fe200078efcff */
[----:B------:R-:W3:Y:S01]  /*10fe80*/  LDL.LU.64 R44, [R1+0x1b00] ;  /* 0x001b0000012c7983 */ /* 0x000ee20000300a00 */
        /* <DEDUP_REMOVED lines=8> */
[----:B------:R0:W-:Y:S04]  /*10ff10*/  @P6 STG.E.U8 desc[UR4][R34.64], R2 ;  /* 0x0000000222006986 */ /* 0x0001e8000c101104 */
[----:B------:R-:W3:Y:S04]  /*10ff20*/  LDL.LU R37, [R1+0x38] ;  /* 0x0000380001257983 */ /* 0x000ee80000300800 */
[----:B------:R-:W3:Y:S01]  /*10ff30*/  LDL.LU.64 R6, [R1+0x1af8] ;  /* 0x001af80001067983 */ /* 0x000ee20000300a00 */
[----:B0-----:R-:W-:-:S03]  /*10ff40*/  PRMT R2, R53, 0x7771, RZ ;  /* 0x0000777135027816 */ /* 0x001fc600000000ff */
[----:B------:R-:W3:Y:S04]  /*10ff50*/  LDL.LU.64 R4, [R1+0x1af0] ;  /* 0x001af00001047983 */ /* 0x000ee80000300a00 */
[----:B------:R0:W-:Y:S01]  /*10ff60*/  @P0 STG.E.U8 desc[UR4][R32.64], R2 ;  /* 0x0000000220000986 */ /* 0x0001e2000c101104 */
[----:B------:R-:W-:-:S03]  /*10ff70*/  LOP3.LUT P0, RZ, R57, 0x20000, RZ, 0xc0, !PT ;  /* 0x0002000039ff7812 */ /* 0x000fc6000780c0ff */
[----:B------:R-:W3:Y:S01]  /*10ff80*/  LDL.LU.64 R34, [R1+0x1ae8] ;  /* 0x001ae80001227983 */ /* 0x000ee20000300a00 */
        /* <DEDUP_REMOVED lines=9> */
[----:B----4-:R-:W-:-:S11]  /*110020*/  PRMT R2, R61, 0x7770, RZ ;  /* 0x000077703d027816 */ /* 0x010fd600000000ff */
        /* <DEDUP_REMOVED lines=37> */
[----:B------:R-:W3:Y:S04]  /*110280*/  LDL.LU R60, [R1+0x28] ;  /* 0x00002800013c7983 */ /* 0x000ee80000300800 */
[----:B------:R-:W4:Y:S04]  /*110290*/  LDL.LU.64 R4, [R1+0x1ab0] ;  /* 0x001ab00001047983 */ /* 0x000f280000300a00 */
[----:B------:R-:W4:Y:S04]  /*1102a0*/  LDL.LU.64 R34, [R1+0x1aa8] ;  /* 0x001aa80001227983 */ /* 0x000f280000300a00 */
[----:B------:R-:W4:Y:S04]  /*1102b0*/  LDL.LU.64 R32, [R1+0x1aa0] ;  /* 0x001aa00001207983 */ /* 0x000f280000300a00 */
[----:B------:R-:W4:Y:S01]  /*1102c0*/  LDL.LU R61, [R1+0x18] ;  /* 0x00001800013d7983 */ /* 0x000f220000300800 */
[----:B------:R-:W-:-:S02]  /*1102d0*/  LOP3.LUT P3, RZ, R36, 0x2000, RZ, 0xc0, !PT ;  /* 0x0000200024ff7812 */ /* 0x000fc4000786c0ff */
        /* <DEDUP_REMOVED lines=14> */
[----:B---3--:R-:W-:-:S05]  /*1103c0*/  PRMT R2, R60, 0x7770, RZ ;  /* 0x000077703c027816 */ /* 0x008fca00000000ff */
[----:B------:R0:W-:Y:S04]  /*1103d0*/  @P3 STG.E.U8 desc[UR4][R38.64], R2 ;  /* 0x0000000226003986 */ /* 0x0001e8000c101104 */
[----:B0-----:R-:W3:Y:S01]  /*1103e0*/  LDL.LU.64 R38, [R1+0x1a98] ;  /* 0x001a980001267983 */ /* 0x001ee20000300a00 */
[----:B------:R-:W-:-:S05]  /*1103f0*/  PRMT R2, R60, 0x7771, RZ ;  /* 0x000077713c027816 */ /* 0x000fca00000000ff */
[----:B--2---:R0:W-:Y:S04]  /*110400*/  @P4 STG.E.U8 desc[UR4][R42.64], R2 ;  /* 0x000000022a004986 */ /* 0x0041e8000c101104 */
[----:B0-----:R-:W2:Y:S01]  /*110410*/  LDL.LU.64 R42, [R1+0x1a90] ;  /* 0x001a9000012a7983 */ /* 0x001ea20000300a00 */
[----:B------:R-:W-:Y:S02]  /*110420*/  LOP3.LUT R57, R57, 0xffffffbf, RZ, 0xc0, !PT ;  /* 0xffffffbf39397812 */ /* 0x000fe400078ec0ff */
[C---:B------:R-:W-:Y:S01]  /*110430*/  LOP3.LUT P5, RZ, R36.reuse, 0x8000, RZ, 0xc0, !PT ;  /* 0x0000800024ff7812 */ /* 0x040fe200078ac0ff */
[----:B------:R-:W2:Y:S01]  /*110440*/  LDL.LU.64 R40, [R1+0x1a88] ;  /* 0x001a880001287983 */ /* 0x000ea20000300a00 */
[----:B------:R-:W-:Y:S02]  /*110450*/  @P0 LOP3.LUT R57, R57, 0x40, RZ, 0xfc, !PT ;  /* 0x0000004039390812 */ /* 0x000fe400078efcff */
[----:B------:R-:W-:Y:S01]  /*110460*/  LOP3.LUT P0, RZ, R36, 0x100000, RZ, 0xc0, !PT ;  /* 0x0010000024ff7812 */ /* 0x000fe2000780c0ff */
[----:B------:R-:W2:Y:S01]  /*110470*/  LDL.LU R37, [R1+0x8] ;  /* 0x0000080001257983 */ /* 0x000ea20000300800 */
[----:B------:R-:W-:-:S02]  /*110480*/  LOP3.LUT R57, R57, 0xffffff7f, RZ, 0xc0, !PT ;  /* 0xffffff7f39397812 */ /* 0x000fc400078ec0ff */
[----:B------:R-:W-:Y:S01]  /*110490*/  LOP3.LUT P6, RZ, R36, 0x10000, RZ, 0xc0, !PT ;  /* 0x0001000024ff7812 */ /* 0x000fe200078cc0ff */
[----:B------:R-:W2:Y:S01]  /*1104a0*/  LDL.LU.64 R54, [R1+0x1a80] ;  /* 0x001a800001367983 */ /* 0x000ea20000300a00 */
[----:B------:R-:W-:-:S03]  /*1104b0*/  PRMT R2, R60, 0x7772, RZ ;  /* 0x000077723c027816 */ /* 0x000fc600000000ff */
[----:B------:R-:W2:Y:S04]  /*1104c0*/  LDL.LU.64 R50, [R1+0x1a78] ;  /* 0x001a780001327983 */ /* 0x000ea80000300a00 */
[----:B------:R-:W-:Y:S01]  /*1104d0*/  @P0 LOP3.LUT R57, R57, 0x80, RZ, 0xfc, !PT ;  /* 0x0000008039390812 */ /* 0x000fe200078efcff */
[----:B----4-:R0:W-:Y:S01]  /*1104e0*/  @P5 STG.E.U8 desc[UR4][R6.64], R2 ;  /* 0x0000000206005986 */ /* 0x0101e2000c101104 */
[----:B------:R-:W-:Y:S02]  /*1104f0*/  LOP3.LUT P0, RZ, R36, 0x80000, RZ, 0xc0, !PT ;  /* 0x0008000024ff7812 */ /* 0x000fe4000780c0ff */
[----:B------:R-:W-:Y:S01]  /*110500*/  LOP3.LUT R57, R57, 0xfffffeff, RZ, 0xc0, !PT ;  /* 0xfffffeff39397812 */ /* 0x000fe200078ec0ff */
[----:B------:R-:W4:Y:S04]  /*110510*/  LDL.LU.64 R48, [R1+0x1a70] ;  /* 0x001a700001307983 */ /* 0x000f280000300a00 */
[----:B------:R-:W4:Y:S01]  /*110520*/  LDL.LU.64 R46, [R1+0x1a68] ;  /* 0x001a6800012e7983 */ /* 0x000f220000300a00 */
[----:B0-----:R-:W-:-:S03]  /*110530*/  PRMT R2, R60, 0x7773, RZ ;  /* 0x000077733c027816 */ /* 0x001fc600000000ff */
[----:B------:R-:W4:Y:S02]  /*110540*/  LDL.LU.64 R44, [R1+0x1a60] ;  /* 0x001a6000012c7983 */ /* 0x000f240000300a00 */
[----:B------:R-:W-:Y:S02]  /*110550*/  @P0 LOP3.LUT R57, R57, 0x100, RZ, 0xfc, !PT ;  /* 0x0000010039390812 */ /* 0x000fe400078efcff */
[----:B------:R-:W-:Y:S01]  /*110560*/  LOP3.LUT P0, RZ, R36, 0x40000, RZ, 0xc0, !PT ;  /* 0x0004000024ff7812 */ /* 0x000fe2000780c0ff */
[----:B------:R0:W-:Y:S01]  /*110570*/  @P6 STG.E.U8 desc[UR4][R4.64], R2 ;  /* 0x0000000204006986 */ /* 0x0001e2000c101104 */
[----:B------:R-:W-:-:S03]  /*110580*/  LOP3.LUT R57, R57, 0xfffffdff, RZ, 0xc0, !PT ;  /* 0xfffffdff39397812 */ /* 0x000fc600078ec0ff */
[----:B------:R-:W4:Y:S01]  /*110590*/  LDL.LU.64 R6, [R1+0x1a58] ;  /* 0x001a580001067983 */ /* 0x000f220000300a00 */
[----:B0-----:R-:W-:-:S03]  /*1105a0*/  PRMT R2, R61, 0x7770, RZ ;  /* 0x000077703d027816 */ /* 0x001fc600000000ff */
[----:B------:R-:W4:Y:S04]  /*1105b0*/  LDL.LU R60, [R1+0x6c] ;  /* 0x00006c00013c7983 */ /* 0x000f280000300800 */
[----:B------:R-:W-:Y:S02]  /*1105c0*/  @P0 LOP3.LUT R57, R57, 0x200, RZ, 0xfc, !PT ;  /* 0x0000020039390812 */ /* 0x000fe400078efcff */
[----:B------:R-:W-:Y:S01]  /*1105d0*/  LOP3.LUT P0, RZ, R36, 0x20000, RZ, 0xc0, !PT ;  /* 0x0002000024ff7812 */ /* 0x000fe2000780c0ff */
[----:B------:R-:W4:-:S12]  /*1105e0*/  LDL.LU.64 R4, [R1+0x1a50] ;  /* 0x001a500001047983 */ /* 0x000f180000300a00 */
        /* <DEDUP_REMOVED lines=10> */
[C---:B------:R-:W-:Y:S02]  /*110690*/  LOP3.LUT P3, RZ, R36.reuse, 0x10000000, RZ, 0xc0, !PT ;  /* 0x1000000024ff7812 */ /* 0x040fe4000786c0ff */
[C---:B------:R-:W-:Y:S02]  /*1106a0*/  LOP3.LUT P4, RZ, R36.reuse, 0x20000000, RZ, 0xc0, !PT ;  /* 0x2000000024ff7812 */ /* 0x040fe4000788c0ff */
[----:B------:R-:W-:-:S02]  /*1106b0*/  LOP3.LUT P5, RZ, R36, 0x40000000, RZ, 0xc0, !PT ;  /* 0x4000000024ff7812 */ /* 0x000fc400078ac0ff */
[----:B------:R-:W-:Y:S02]  /*1106c0*/  LOP3.LUT P6, RZ, R36, 0x80000000, RZ, 0xc0, !PT ;  /* 0x8000000024ff7812 */ /* 0x000fe400078cc0ff */
[----:B------:R-:W4:Y:S04]  /*1106d0*/  LDL.LU R36, [R1+0x3a0] ;  /* 0x0003a00001247983 */ /* 0x000f280000300800 */
[----:B---3--:R0:W-:Y:S01]  /*1106e0*/  @P0 STG.E.U8 desc[UR4][R38.64], R2 ;  /* 0x0000000226000986 */ /* 0x0081e2000c101104 */
[----:B------:R-:W-:Y:S02]  /*1106f0*/  LOP3.LUT P0, RZ, R57, 0x80, RZ, 0xc0, !PT ;  /* 0x0000008039ff7812 */ /* 0x000fe4000780c0ff */
[----:B0-----:R-:W-:Y:S01]  /*110700*/  PRMT R2, R61, 0x7773, RZ ;  /* 0x000077733d027816 */ /* 0x001fe200000000ff */
[----:B------:R-:W3:Y:S10]  /*110710*/  LDL.LU.64 R38, [R1+0x1a38] ;  /* 0x001a380001267983 */ /* 0x000ef40000300a00 */
        /* <DEDUP_REMOVED lines=15> */
[----:B--2---:R-:W-:-:S11]  /*110810*/  PRMT R2, R42, 0x7770, RZ ;  /* 0x000077702a027816 */ /* 0x004fd600000000ff */
[----:B------:R0:W-:Y:S02]  /*110820*/  @P0 STG.E.U8 desc[UR4][R46.64], R2 ;  /* 0x000000022e000986 */ /* 0x0001e4000c101104 */
[----:B0-----:R-:W-:-:S05]  /*110830*/  PRMT R2, R42, 0x7771, RZ ;  /* 0x000077712a027816 */ /* 0x001fca00000000ff */
[----:B------:R0:W-:Y:S02]  /*110840*/  @P1 STG.E.U8 desc[UR4][R44.64], R2 ;  /* 0x000000022c001986 */ /* 0x0001e4000c101104 */
[C---:B0-----:R-:W-:Y:S02]  /*110850*/  PRMT R2, R42.reuse, 0x7772, RZ ;  /* 0x000077722a027816 */ /* 0x041fe400000000ff */
[----:B------:R-:W-:-:S03]  /*110860*/  PRMT R42, R42, 0x7773, RZ ;  /* 0x000077732a2a7816 */ /* 0x000fc600000000ff */
[----:B------:R0:W-:Y:S04]  /*110870*/  @P2 STG.E.U8 desc[UR4][R6.64], R2 ;  /* 0x0000000206002986 */ /* 0x0001e8000c101104 */
[----:B------:R-:W-:Y:S01]  /*110880*/  @P3 STG.E.U8 desc[UR4][R4.64], R42 ;  /* 0x0000002a04003986 */ /* 0x000fe2000c101104 */
        /* <DEDUP_REMOVED lines=37> */
[----:B------:R-:W-:Y:S01]  /*110ae0*/  LOP3.LUT P5, RZ, R36, 0x4, RZ, 0xc0, !PT ;  /* 0x0000000424ff7812 */ /* 0x000fe200078ac0ff */
[----:B--2---:R0:W-:Y:S04]  /*110af0*/  @P3 STG.E.U8 desc[UR4][R38.64], R2 ;  /* 0x0000000226003986 */ /* 0x0041e8000c101104 */
[----:B0-----:R-:W2:Y:S02]  /*110b00*/  LDL.LU.64 R38, [R1+0x1a00] ;  /* 0x001a000001267983 */ /* 0x001ea40000300a00 */
[----:B------:R-:W-:-:S02]  /*110b10*/  @P0 LOP3.LUT R57, R57, 0x1, RZ, 0xfc, !PT ;  /* 0x0000000139390812 */ /* 0x000fc400078efcff */
[C---:B------:R-:W-:Y:S02]  /*110b20*/  LOP3.LUT P0, RZ, R36.reuse, 0x20, RZ, 0xc0, !PT ;  /* 0x0000002024ff7812 */ /* 0x040fe4000780c0ff */
[----:B---3--:R-:W-:Y:S02]  /*110b30*/  PRMT R2, R37, 0x7770, RZ ;  /* 0x0000777025027816 */ /* 0x008fe400000000ff */
[----:B------:R-:W-:Y:S02]  /*110b40*/  LOP3.LUT P6, RZ, R36, 0x8, RZ, 0xc0, !PT ;  /* 0x0000000824ff7812 */ /* 0x000fe400078cc0ff */
[----:B------:R-:W-:Y:S01]  /*110b50*/  LOP3.LUT R57, R57, 0xfffffffd, RZ, 0xc0, !PT ;  /* 0xfffffffd39397812 */ /* 0x000fe200078ec0ff */
[----:B------:R0:W-:Y:S06]  /*110b60*/  @P4 STG.E.U8 desc[UR4][R32.64], R2 ;  /* 0x0000000220004986 */ /* 0x0001ec000c101104 */
[----:B------:R-:W-:-:S02]  /*110b70*/  @P0 LOP3.LUT R57, R57, 0x2, RZ, 0xfc, !PT ;  /* 0x0000000239390812 */ /* 0x000fc400078efcff */
[----:B------:R-:W-:Y:S02]  /*110b80*/  LOP3.LUT P0, RZ, R36, 0x10, RZ, 0xc0, !PT ;  /* 0x0000001024ff7812 */ /* 0x000fe4000780c0ff */
[C---:B0-----:R-:W-:Y:S01]  /*110b90*/  PRMT R2, R37.reuse, 0x7771, RZ ;  /* 0x0000777125027816 */ /* 0x041fe200000000ff */
[----:B------:R-:W3:Y:S04]  /*110ba0*/  LDL.LU.64 R32, [R1+0x19f8] ;  /* 0x0019f80001207983 */ /* 0x000ee80000300a00 */
[----:B----4-:R0:W-:Y:S04]  /*110bb0*/  @P5 STG.E.U8 desc[UR4][R44.64], R2 ;  /* 0x000000022c005986 */ /* 0x0101e8000c101104 */
        /* <DEDUP_REMOVED lines=15> */
[----:B------:R-:W4:Y:S04]  /*110cb0*/  LDL.LU R37, [R1+0x1c] ;  /* 0x00001c0001257983 */ /* 0x000f280000300800 */
[----:B------:R0:W-:Y:S01]  /*110cc0*/  @P0 STG.E.U8 desc[UR4][R34.64], R2 ;  /* 0x0000000222000986 */ /* 0x0001e2000c101104 */
[----:B------:R-:W-:-:S03]  /*110cd0*/  LOP3.LUT P0, RZ, R57, 0x1, RZ, 0xc0, !PT ;  /* 0x0000000139ff7812 */ /* 0x000fc6000780c0ff */
[----:B------:R-:W4:Y:S04]  /*110ce0*/  LDL.LU.64 R4, [R1+0x19b0] ;  /* 0x0019b00001047983 */ /* 0x000f280000300a00 */
[----:B0-----:R-:W4:Y:S04]  /*110cf0*/  LDL.LU.64 R34, [R1+0x19a8] ;  /* 0x0019a80001227983 */ /* 0x001f280000300a00 */
[----:B------:R-:W4:Y:S01]  /*110d00*/  LDL.LU.64 R56, [R1+0x19f0] ;  /* 0x0019f00001387983 */ /* 0x000f220000300a00 */
[----:B------:R-:W-:-:S05]  /*110d10*/  PRMT R2, R53, 0x7771, RZ ;  /* 0x0000777135027816 */ /* 0x000fca00000000ff */
[----:B--2---:R0:W-:Y:S04]  /*110d20*/  @P0 STG.E.U8 desc[UR4][R38.64], R2 ;  /* 0x0000000226000986 */ /* 0x0041e8000c101104 */
[----:B0-----:R-:W2:Y:S01]  /*110d30*/  LDL.LU.64 R38, [R1+0x19a0] ;  /* 0x0019a00001267983 */ /* 0x001ea20000300a00 */
[----:B------:R-:W-:Y:S02]  /*110d40*/  LOP3.LUT P0, RZ, R58, 0x80000000, RZ, 0xc0, !PT ;  /* 0x800000003aff7812 */ /* 0x000fe4000780c0ff */
[----:B------:R-:W-:-:S11]  /*110d50*/  PRMT R2, R53, 0x7772, RZ ;  /* 0x0000777235027816 */ /* 0x000fd600000000ff */
[----:B---3--:R0:W-:Y:S01]  /*110d60*/  @P0 STG.E.U8 desc[UR4][R32.64], R2 ;  /* 0x0000000220000986 */ /* 0x0081e2000c101104 */
[----:B------:R-:W-:Y:S02]  /*110d70*/  LOP3.LUT P0, RZ, R58, 0x40000000, RZ, 0xc0, !PT ;  /* 0x400000003aff7812 */ /* 0x000fe4000780c0ff */
[----:B0-----:R-:W-:Y:S01]  /*110d80*/  PRMT R2, R53, 0x7773, RZ ;  /* 0x0000777335027816 */ /* 0x001fe200000000ff */
[----:B------:R-:W3:Y:S01]  /*110d90*/  LDL.LU.64 R32, [R1+0x5650] ;  /* 0x0056500001207983 */ /* 0x000ee20000300a00 */
[C---:B------:R-:W-:Y:S02]  /*110da0*/  LOP3.LUT P1, RZ, R36.reuse, 0x2000, RZ, 0xc0, !PT ;  /* 0x0000200024ff7812 */ /* 0x040fe4000782c0ff */
[----:B------:R-:W-:-:S07]  /*110db0*/  LOP3.LUT P2, RZ, R36, 0x4000, RZ, 0xc0, !PT ;  /* 0x0000400024ff7812 */ /* 0x000fce000784c0ff */
        /* <DEDUP_REMOVED lines=32> */
[----:B------:R-:W4:Y:S04]  /*110fc0*/  LDL.LU.64 R46, [R1+0x1990] ;  /* 0x00199000012e7983 */ /* 0x000f280000300a00 */
[----:B------:R-:W3:Y:S04]  /*110fd0*/  LDL.LU.64 R60, [R1+0x1988] ;  /* 0x00198800013c7983 */ /* 0x000ee80000300a00 */
[----:B------:R-:W3:Y:S02]  /*110fe0*/  LDL.LU.64 R44, [R1+0x1980] ;  /* 0x00198000012c7983 */ /* 0x000ee40000300a00 */
[----:B------:R-:W-:-:S02]  /*110ff0*/  @P0 LOP3.LUT R58, R58, 0x40000, RZ, 0xfc, !PT ;  /* 0x000400003a3a0812 */ /* 0x000fc400078efcff */
[----:B------:R-:W-:Y:S01]  /*111000*/  LOP3.LUT P0, RZ, R36, 0x40000000, RZ, 0xc0, !PT ;  /* 0x4000000024ff7812 */ /* 0x000fe2000780c0ff */
[----:B------:R-:W3:Y:S01]  /*111010*/  LDL.LU.64 R6, [R1+0x1978] ;  /* 0x0019780001067983 */ /* 0x000ee20000300a00 */
[----:B------:R-:W-:-:S03]  /*111020*/  LOP3.LUT R58, R58, 0xfff7ffff, RZ, 0xc0, !PT ;  /* 0xfff7ffff3a3a7812 */ /* 0x000fc600078ec0ff */
[----:B------:R-:W3:Y:S01]  /*111030*/  LDL.LU R5, [R1+0xc] ;  /* 0x00000c0001057983 */ /* 0x000ee20000300800 */
[----:B------:R-:W-:-:S03]  /*111040*/  LOP3.LUT P3, RZ, R36, 0x80000, RZ, 0xc0, !PT ;  /* 0x0008000024ff7812 */ /* 0x000fc6000786c0ff */
[----:B------:R-:W3:Y:S04]  /*111050*/  LDL.LU.64 R34, [R1+0x1970] ;  /* 0x0019700001227983 */ /* 0x000ee80000300a00 */
[----:B------:R-:W-:Y:S01]  /*111060*/  @P0 LOP3.LUT R58, R58, 0x80000, RZ, 0xfc, !PT ;  /* 0x000800003a3a0812 */ /* 0x000fe200078efcff */
[----:B------:R-:W3:Y:S01]  /*111070*/  LDL.LU R4, [R1+0x3a4] ;  /* 0x0003a40001047983 */ /* 0x000ee20000300800 */
        /* <DEDUP_REMOVED lines=24> */
[----:B0-----:R-:W2:Y:S01]  /*111200*/  LDL.LU.64 R38, [R1+0x1968] ;  /* 0x0019680001267983 */ /* 0x001ea20000300a00 */
[----:B------:R-:W-:-:S03]  /*111210*/  PRMT R2, R37, 0x7773, RZ ;  /* 0x0000777325027816 */ /* 0x000fc600000000ff */
[----:B------:R-:W2:Y:S04]  /*111220*/  LDL.LU.64 R36, [R1+0x1960] ;  /* 0x0019600001247983 */ /* 0x000ea80000300a00 */
[----:B----4-:R3:W-:Y:S04]  /*111230*/  @P4 STG.E.U8 desc[UR4][R46.64], R2 ;  /* 0x000000022e004986 */ /* 0x0107e8000c101104 */
[----:B------:R-:W4:Y:S04]  /*111240*/  LDL.LU.64 R56, [R1+0x1958] ;  /* 0x0019580001387983 */ /* 0x000f280000300a00 */
[----:B------:R-:W4:Y:S01]  /*111250*/  LDL.LU.64 R40, [R1+0x1950] ;  /* 0x0019500001287983 */ /* 0x000f220000300a00 */
[----:B---3--:R-:W-:-:S03]  /*111260*/  PRMT R2, R5, 0x7770, RZ ;  /* 0x0000777005027816 */ /* 0x008fc600000000ff */
[----:B------:R-:W3:Y:S04]  /*111270*/  LDL.LU.64 R54, [R1+0x1948] ;  /* 0x0019480001367983 */ /* 0x000ee80000300a00 */
[----:B------:R0:W-:Y:S04]  /*111280*/  @P5 STG.E.U8 desc[UR4][R60.64], R2 ;  /* 0x000000023c005986 */ /* 0x0001e8000c101104 */
[----:B------:R-:W3:Y:S04]  /*111290*/  LDL.LU.64 R50, [R1+0x1940] ;  /* 0x0019400001327983 */ /* 0x000ee80000300a00 */
[----:B------:R-:W3:Y:S01]  /*1112a0*/  LDL.LU.64 R48, [R1+0x1938] ;  /* 0x0019380001307983 */ /* 0x000ee20000300a00 */
[----:B0-----:R-:W-:-:S03]  /*1112b0*/  PRMT R2, R5, 0x7771, RZ ;  /* 0x0000777105027816 */ /* 0x001fc600000000ff */
[----:B------:R-:W3:Y:S04]  /*1112c0*/  LDL.LU.64 R46, [R1+0x1930] ;  /* 0x00193000012e7983 */ /* 0x000ee80000300a00 */
        /* <DEDUP_REMOVED lines=12> */
[----:B--2---:R0:W-:Y:S01]  /*111390*/  @P0 STG.E.U8 desc[UR4][R38.64], R2 ;  /* 0x0000000226000986 */ /* 0x0041e2000c101104 */
[----:B------:R-:W-:-:S02]  /*1113a0*/  LOP3.LUT P0, RZ, R58, 0x800000, RZ, 0xc0, !PT ;  /* 0x008000003aff7812 */ /* 0x000fc4000780c0ff */
[----:B0-----:R-:W-:Y:S01]  /*1113b0*/  PRMT R2, R43, 0x7771, RZ ;  /* 0x000077712b027816 */ /* 0x001fe200000000ff */
[----:B------:R-:W2:Y:S10]  /*1113c0*/  LDL.LU.64 R38, [R1+0x1908] ;  /* 0x0019080001267983 */ /* 0x000eb40000300a00 */
[----:B------:R0:W-:Y:S04]  /*1113d0*/  @P0 STG.E.U8 desc[UR4][R36.64], R2 ;  /* 0x0000000224000986 */ /* 0x0001e8000c101104 */
[----:B0-----:R-:W3:Y:S01]  /*1113e0*/  LDL.LU.64 R36, [R1+0x5648] ;  /* 0x0056480001247983 */ /* 0x001ee20000300a00 */
[----:B------:R-:W-:-:S02]  /*1113f0*/  LOP3.LUT P0, RZ, R58, 0x400000, RZ, 0xc0, !PT ;  /* 0x004000003aff7812 */ /* 0x000fc4000780c0ff */
[C---:B------:R-:W-:Y:S02]  /*111400*/  PRMT R2, R43.reuse, 0x7772, RZ ;  /* 0x000077722b027816 */ /* 0x040fe400000000ff */
[----:B------:R-:W-:-:S09]  /*111410*/  PRMT R43, R43, 0x7773, RZ ;  /* 0x000077732b2b7816 */ /* 0x000fd200000000ff */
[----:B----4-:R3:W-:Y:S01]  /*111420*/  @P0 STG.E.U8 desc[UR4][R56.64], R2 ;  /* 0x0000000238000986 */ /* 0x0107e2000c101104 */
[----:B------:R-:W-:-:S13]  /*111430*/  LOP3.LUT P0, RZ, R58, 0x200000, RZ, 0xc0, !PT ;  /* 0x002000003aff7812 */ /* 0x000fda000780c0ff */
[----:B------:R-:W-:Y:S01]  /*111440*/  @P0 STG.E.U8 desc[UR4][R40.64], R43 ;  /* 0x0000002b28000986 */ /* 0x000fe2000c101104 */
[----:B------:R-:W-:Y:S02]  /*111450*/  LOP3.LUT P0, RZ, R58, 0x100000, RZ, 0xc0, !PT ;  /* 0x001000003aff7812 */ /* 0x000fe4000780c0ff */
[C---:B------:R-:W-:Y:S02]  /*111460*/  LOP3.LUT P1, RZ, R4.reuse, 0x1, RZ, 0xc0, !PT ;  /* 0x0000000104ff7812 */ /* 0x040fe4000782c0ff */
[C---:B------:R-:W-:Y:S02]  /*111470*/  LOP3.LUT P2, RZ, R4.reuse, 0x2, RZ, 0xc0, !PT ;  /* 0x0000000204ff7812 */ /* 0x040fe4000784c0ff */
[C---:B------:R-:W-:Y:S02]  /*111480*/  LOP3.LUT P3, RZ, R4.reuse, 0x4, RZ, 0xc0, !PT ;  /* 0x0000000404ff7812 */ /* 0x040fe4000786c0ff */
[C---:B------:R-:W-:Y:S02]  /*111490*/  LOP3.LUT P4, RZ, R4.reuse, 0x8, RZ, 0xc0, !PT ;  /* 0x0000000804ff7812 */ /* 0x040fe4000788c0ff */
[----:B------:R-:W-:-:S02]  /*1114a0*/  LOP3.LUT P5, RZ, R4, 0x10, RZ, 0xc0, !PT ;  /* 0x0000001004ff7812 */ /* 0x000fc400078ac0ff */
[----:B------:R-:W-:Y:S02]  /*1114b0*/  LOP3.LUT P6, RZ, R4, 0x20, RZ, 0xc0, !PT ;  /* 0x0000002004ff7812 */ /* 0x000fe400078cc0ff */
[----:B---3--:R-:W-:-:S05]  /*1114c0*/  PRMT R2, R36, 0x7770, RZ ;  /* 0x0000777024027816 */ /* 0x008fca00000000ff */
[----:B------:R0:W-:Y:S01]  /*1114d0*/  @P0 STG.E.U8 desc[UR4][R54.64], R2 ;  /* 0x0000000236000986 */ /* 0x0001e2000c101104 */
[----:B------:R-:W-:Y:S02]  /*1114e0*/  LOP3.LUT P0, RZ, R58, 0x80000, RZ, 0xc0, !PT ;  /* 0x000800003aff7812 */ /* 0x000fe4000780c0ff */
[----:B0-----:R-:W-:-:S11]  /*1114f0*/  PRMT R2, R36, 0x7771, RZ ;  /* 0x0000777124027816 */ /* 0x001fd600000000ff */
[----:B------:R0:W-:Y:S01]  /*111500*/  @P0 STG.E.U8 desc[UR4][R50.64], R2 ;  /* 0x0000000232000986 */ /* 0x0001e2000c101104 */
[----:B------:R-:W-:Y:S02]  /*111510*/  LOP3.LUT P0, RZ, R58, 0x40000, RZ, 0xc0, !PT ;  /* 0x000400003aff7812 */ /* 0x000fe4000780c0ff */
[C---:B0-----:R-:W-:Y:S02]  /*111520*/  PRMT R2, R36.reuse, 0x7772, RZ ;  /* 0x0000777224027816 */ /* 0x041fe400000000ff */
[----:B------:R-:W-:-:S09]  /*111530*/  PRMT R36, R36, 0x7773, RZ ;  /* 0x0000777324247816 */ /* 0x000fd200000000ff */
[----:B------:R0:W-:Y:S04]  /*111540*/  @P0 STG.E.U8 desc[UR4][R48.64], R2 ;  /* 0x0000000230000986 */ /* 0x0001e8000c101104 */
[----:B------:R-:W-:Y:S01]  /*111550*/  @P1 STG.E.U8 desc[UR4][R46.64], R36 ;  /* 0x000000242e001986 */ /* 0x000fe2000c101104 */
[----:B0-----:R-:W-:-:S05]  /*111560*/  PRMT R2, R32, 0x7770, RZ ;  /* 0x0000777020027816 */ /* 0x001fca00000000ff */
        /* <DEDUP_REMOVED lines=8> */
[----:B--2---:R0:W-:Y:S04]  /*1115f0*/  @P6 STG.E.U8 desc[UR4][R38.64], R2 ;  /* 0x0000000226006986 */ /* 0x0041e8000c101104 */
[----:B0-----:R-:W2:Y:S04]  /*111600*/  LDL.LU.64 R38, [R1+0x1900] ;  /* 0x0019000001267983 */ /* 0x001ea80000300a00 */
[----:B------:R-:W3:Y:S04]  /*111610*/  LDL.LU.64 R34, [R1+0x18f8] ;  /* 0x0018f80001227983 */ /* 0x000ee80000300a00 */
[----:B------:R-:W4:Y:S04]  /*111620*/  LDL.LU.64 R48, [R1+0x18f0] ;  /* 0x0018f00001307983 */ /* 0x000f280000300a00 */
[----:B------:R-:W4:Y:S04]  /*111630*/  LDL.LU.64 R46, [R1+0x18e8] ;  /* 0x0018e800012e7983 */ /* 0x000f280000300a00 */
[----:B------:R-:W4:Y:S01]  /*111640*/  LDL.LU.64 R44, [R1+0x18e0] ;  /* 0x0018e000012c7983 */ /* 0x000f220000300a00 */
        /* <DEDUP_REMOVED lines=17> */
[----:B------:R-:W-:Y:S01]  /*111760*/  LOP3.LUT R58, R58, 0xffffbfff, RZ, 0xc0, !PT ;  /* 0xffffbfff3a3a7812 */ /* 0x000fe200078ec0ff */
[----:B--2---:R0:W-:Y:S04]  /*111770*/  @P3 STG.E.U8 desc[UR4][R38.64], R2 ;  /* 0x0000000226003986 */ /* 0x0041e8000c101104 */
[----:B0-----:R-:W2:Y:S04]  /*111780*/  LDL.LU.64 R38, [R1+0x18d0] ;  /* 0x0018d00001267983 */ /* 0x001ea80000300a00 */
[----:B------:R-:W2:Y:S01]  /*111790*/  LDL.LU.64 R60, [R1+0x18c8] ;  /* 0x0018c800013c7983 */ /* 0x000ea20000300a00 */
[----:B------:R-:W-:-:S02]  /*1117a0*/  PRMT R2, R28, 0x7772, RZ ;  /* 0x000077721c027816 */ /* 0x000fc400000000ff */
[----:B------:R-:W-:Y:S02]  /*1117b0*/  @P0 LOP3.LUT R58, R58, 0x4000, RZ, 0xfc, !PT ;  /* 0x000040003a3a0812 */ /* 0x000fe400078efcff */
[----:B------:R-:W-:Y:S01]  /*1117c0*/  LOP3.LUT P0, RZ, R4, 0x2000, RZ, 0xc0, !PT ;  /* 0x0000200004ff7812 */ /* 0x000fe2000780c0ff */
[----:B---3--:R0:W-:Y:S01]  /*1117d0*/  @P4 STG.E.U8 desc[UR4][R34.64], R2 ;  /* 0x0000000222004986 */ /* 0x0081e2000c101104 */
[----:B------:R-:W-:-:S03]  /*1117e0*/  LOP3.LUT R58, R58, 0xffff7fff, RZ, 0xc0, !PT ;  /* 0xffff7fff3a3a7812 */ /* 0x000fc600078ec0ff */
[----:B0-----:R-:W3:Y:S08]  /*1117f0*/  LDL.LU.64 R34, [R1+0x18c0] ;  /* 0x0018c00001227983 */ /* 0x001ef00000300a00 */
[----:B------:R-:W-:Y:S02]  /*111800*/  @P0 LOP3.LUT R58, R58, 0x8000, RZ, 0xfc, !PT ;  /* 0x000080003a3a0812 */ /* 0x000fe400078efcff */
        /* <DEDUP_REMOVED lines=8> */
[----:B------:R-:W3:Y:S01]  /*111890*/  LDL.LU.64 R54, [R1+0x18a0] ;  /* 0x0018a00001367983 */ /* 0x000ee20000300a00 */
[----:B------:R-:W-:-:S02]  /*1118a0*/  LOP3.LUT P0, RZ, R4, 0x800, RZ, 0xc0, !PT ;  /* 0x0000080004ff7812 */ /* 0x000fc4000780c0ff */
[----:B------:R-:W-:Y:S01]  /*1118b0*/  LOP3.LUT R58, R58, 0xfffdffff, RZ, 0xc0, !PT ;  /* 0xfffdffff3a3a7812 */ /* 0x000fe200078ec0ff */
[----:B------:R-:W3:Y:S01]  /*1118c0*/  LDL.LU.64 R50, [R1+0x1898] ;  /* 0x0018980001327983 */ /* 0x000ee20000300a00 */
[----:B------:R-:W-:Y:S02]  /*1118d0*/  PRMT R28, R28, 0x7773, RZ ;  /* 0x000077731c1c7816 */ /* 0x000fe400000000ff */
[----:B------:R-:W-:-:S07]  /*1118e0*/  PRMT R2, R24, 0x7770, RZ ;  /* 0x0000777018027816 */ /* 0x000fce00000000ff */
[----:B------:R-:W-:Y:S02]  /*1118f0*/  @P0 LOP3.LUT R58, R58, 0x20000, RZ, 0xfc, !PT ;  /* 0x000200003a3a0812 */ /* 0x000fe400078efcff */
[----:B------:R-:W-:Y:S01]  /*111900*/  LOP3.LUT P0, RZ, R4, 0x400, RZ, 0xc0, !PT ;  /* 0x0000040004ff7812 */ /* 0x000fe2000780c0ff */
[----:B----4-:R0:W-:Y:S04]  /*111910*/  @P5 STG.E.U8 desc[UR4][R48.64], R28 ;  /* 0x0000001c30005986 */ /* 0x0101e8000c101104 */
[----:B------:R1:W-:Y:S04]  /*111920*/  @P6 STG.E.U8 desc[UR4][R46.64], R2 ;  /* 0x000000022e006986 */ /* 0x0003e8000c101104 */
[----:B0-----:R-:W4:Y:S01]  /*111930*/  LDL.LU.64 R48, [R1+0x1890] ;  /* 0x0018900001307983 */ /* 0x001f220000300a00 */
[----:B-1----:R-:W-:-:S03]  /*111940*/  PRMT R2, R24, 0x7771, RZ ;  /* 0x0000777118027816 */ /* 0x002fc600000000ff */
[----:B------:R-:W4:Y:S04]  /*111950*/  LDL.LU.64 R46, [R1+0x1888] ;  /* 0x00188800012e7983 */ /* 0x000f280000300a00 */
[----:B------:R0:W-:Y:S01]  /*111960*/  @P0 STG.E.U8 desc[UR4][R44.64], R2 ;  /* 0x000000022c000986 */ /* 0x0001e2000c101104 */
[----:B------:R-:W-:Y:S02]  /*111970*/  LOP3.LUT P0, RZ, R58, 0x20000, RZ, 0xc0, !PT ;  /* 0x000200003aff7812 */ /* 0x000fe4000780c0ff */
[----:B0-----:R-:W-:Y:S01]  /*111980*/  PRMT R2, R24, 0x7772, RZ ;  /* 0x0000777218027816 */ /* 0x001fe200000000ff */
[----:B------:R-:W4:Y:S10]  /*111990*/  LDL.LU.64 R44, [R1+0x1880] ;  /* 0x00188000012c7983 */ /* 0x000f340000300a00 */
[----:B------:R0:W-:Y:S01]  /*1119a0*/  @P0 STG.E.U8 desc[UR4][R6.64], R2 ;  /* 0x0000000206000986 */ /* 0x0001e2000c101104 */
[----:B------:R-:W-:-:S02]  /*1119b0*/  LOP3.LUT P0, RZ, R58, 0x10000, RZ, 0xc0, !PT ;  /* 0x000100003aff7812 */ /* 0x000fc4000780c0ff */
[----:B------:R-:W-:Y:S01]  /*1119c0*/  PRMT R24, R24, 0x7773, RZ ;  /* 0x0000777318187816 */ /* 0x000fe200000000ff */
[----:B0-----:R-:W4:Y:S01]  /*1119d0*/  LDL.LU.64 R6, [R1+0x1878] ;  /* 0x0018780001067983 */ /* 0x001f220000300a00 */
[----:B------:R-:W-:-:S09]  /*1119e0*/  PRMT R2, R20, 0x7770, RZ ;  /* 0x0000777014027816 */ /* 0x000fd200000000ff */
[----:B--2---:R0:W-:Y:S04]  /*1119f0*/  @P0 STG.E.U8 desc[UR4][R38.64], R24 ;  /* 0x0000001826000986 */ /* 0x0041e8000c101104 */
[----:B0-----:R-:W2:Y:S01]  /*111a00*/  LDL.LU.64 R38, [R1+0x1870] ;  /* 0x0018700001267983 */ /* 0x001ea20000300a00 */
[----:B------:R-:W-:-:S13]  /*111a10*/  LOP3.LUT P0, RZ, R58, 0x8000, RZ, 0xc0, !PT ;  /* 0x000080003aff7812 */ /* 0x000fda000780c0ff */
[----:B------:R0:W-:Y:S04]  /*111a20*/  @P0 STG.E.U8 desc[UR4][R60.64], R2 ;  /* 0x000000023c000986 */ /* 0x0001e8000c101104 */
[----:B0-----:R-:W2:Y:S01]  /*111a30*/  LDL.LU R60, [R1+0x3ac] ;  /* 0x0003ac00013c7983 */ /* 0x001ea20000300800 */
[----:B------:R-:W-:Y:S02]  /*111a40*/  LOP3.LUT P0, RZ, R58, 0x4000, RZ, 0xc0, !PT ;  /* 0x000040003aff7812 */ /* 0x000fe4000780c0ff */
[----:B------:R-:W-:-:S11]  /*111a50*/  PRMT R2, R20, 0x7771, RZ ;  /* 0x0000777114027816 */ /* 0x000fd600000000ff */
[----:B---3--:R0:W-:Y:S01]  /*111a60*/  @P0 STG.E.U8 desc[UR4][R34.64], R2 ;  /* 0x0000000222000986 */ /* 0x0081e2000c101104 */
[----:B------:R-:W-:Y:S02]  /*111a70*/  LOP3.LUT P0, RZ, R58, 0x2000, RZ, 0xc0, !PT ;  /* 0x000020003aff7812 */ /* 0x000fe4000780c0ff */
[----:B0-----:R-:W-:Y:S01]  /*111a80*/  PRMT R2, R20, 0x7772, RZ ;  /* 0x0000777214027816 */ /* 0x001fe200000000ff */
[----:B------:R-:W3:Y:S10]  /*111a90*/  LDL.LU.64 R34, [R1+0x5640] ;  /* 0x0056400001227983 */ /* 0x000ef40000300a00 */
[----:B------:R0:W-:Y:S01]  /*111aa0*/  @P0 STG.E.U8 desc[UR4][R42.64], R2 ;  /* 0x000000022a000986 */ /* 0x0001e2000c101104 */
[----:B------:R-:W-:-:S02]  /*111ab0*/  LOP3.LUT P0, RZ, R58, 0x1000, RZ, 0xc0, !PT ;  /* 0x000010003aff7812 */ /* 0x000fc4000780c0ff */
[----:B------:R-:W-:-:S11]  /*111ac0*/  PRMT R20, R20, 0x7773, RZ ;  /* 0x0000777314147816 */ /* 0x000fd600000000ff */
[----:B------:R-:W-:Y:S01]  /*111ad0*/  @P0 STG.E.U8 desc[UR4][R56.64], R20 ;  /* 0x0000001438000986 */ /* 0x000fe2000c101104 */
[----:B------:R-:W-:Y:S02]  /*111ae0*/  LOP3.LUT P0, RZ, R58, 0x800, RZ, 0xc0, !PT ;  /* 0x000008003aff7812 */ /* 0x000fe4000780c0ff */
[----:B0-----:R-:W-:Y:S02]  /*111af0*/  PRMT R2, R16, 0x7770, RZ ;  /* 0x0000777010027816 */ /* 0x001fe400000000ff */
[----:B------:R-:W-:-:S09]  /*111b00*/  LOP3.LUT P1, RZ, R4, 0x80000, RZ, 0xc0, !PT ;  /* 0x0008000004ff7812 */ /* 0x000fd2000782c0ff */
[----:B------:R0:W-:Y:S01]  /*111b10*/  @P0 STG.E.U8 desc[UR4][R40.64], R2 ;  /* 0x0000000228000986 */ /* 0x0001e2000c101104 */
[----:B------:R-:W-:Y:S02]  /*111b20*/  LOP3.LUT P0, RZ, R58, 0x400, RZ, 0xc0, !PT ;  /* 0x000004003aff7812 */ /* 0x000fe4000780c0ff */
[C---:B------:R-:W-:Y:S02]  /*111b30*/  LOP3.LUT P2, RZ, R4.reuse, 0x100000, RZ, 0xc0, !PT ;  /* 0x0010000004ff7812 */ /* 0x040fe4000784c0ff */
[----:B------:R-:W-:Y:S02]  /*111b40*/  LOP3.LUT P3, RZ, R4, 0x200000, RZ, 0xc0, !PT ;  /* 0x0020000004ff7812 */ /* 0x000fe4000786c0ff */
[----:B0-----:R-:W-:-:S07]  /*111b50*/  PRMT R2, R16, 0x7771, RZ ;  /* 0x0000777110027816 */ /* 0x001fce00000000ff */
[----:B------:R0:W-:Y:S01]  /*111b60*/  @P0 STG.E.U8 desc[UR4][R54.64], R2 ;  /* 0x0000000236000986 */ /* 0x0001e2000c101104 */
[----:B------:R-:W-:Y:S02]  /*111b70*/  LOP3.LUT P4, RZ, R4, 0x400000, RZ, 0xc0, !PT ;  /* 0x0040000004ff7812 */ /* 0x000fe4000788c0ff */
[C---:B0-----:R-:W-:Y:S02]  /*111b80*/  PRMT R2, R16.reuse, 0x7772, RZ ;  /* 0x0000777210027816 */ /* 0x041fe400000000ff */
[----:B------:R-:W-:-:S03]  /*111b90*/  PRMT R16, R16, 0x7773, RZ ;  /* 0x0000777310107816 */ /* 0x000fc600000000ff */
[----:B------:R0:W-:Y:S01]  /*111ba0*/  @P1 STG.E.U8 desc[UR4][R50.64], R2 ;  /* 0x0000000232001986 */ /* 0x0001e2000c101104 */
[C---:B------:R-:W-:Y:S02]  /*111bb0*/  LOP3.LUT P5, RZ, R4.reuse, 0x800000, RZ, 0xc0, !PT ;  /* 0x0080000004ff7812 */ /* 0x040fe400078ac0ff */
[----:B------:R-:W-:Y:S01]  /*111bc0*/  LOP3.LUT P6, RZ, R4, 0x1000000, RZ, 0xc0, !PT ;  /* 0x0100000004ff7812 */ /* 0x000fe200078cc0ff */
[----:B----4-:R-:W-:Y:S01]  /*111bd0*/  @P2 STG.E.U8 desc[UR4][R48.64], R16 ;  /* 0x0000001030002986 */ /* 0x010fe2000c101104 */
[----:B0-----:R-:W-:-:S05]  /*111be0*/  PRMT R2, R12, 0x7770, RZ ;  /* 0x000077700c027816 */ /* 0x001fca00000000ff */
[----:B------:R0:W-:Y:S02]  /*111bf0*/  @P3 STG.E.U8 desc[UR4][R46.64], R2 ;  /* 0x000000022e003986 */ /* 0x0001e4000c101104 */
[----:B0-----:R-:W-:-:S05]  /*111c00*/  PRMT R2, R12, 0x7771, RZ ;  /* 0x000077710c027816 */ /* 0x001fca00000000ff */
[----:B------:R0:W-:Y:S02]  /*111c10*/  @P4 STG.E.U8 desc[UR4][R44.64], R2 ;  /* 0x000000022c004986 */ /* 0x0001e4000c101104 */
[C---:B0-----:R-:W-:Y:S02]  /*111c20*/  PRMT R2, R12.reuse, 0x7772, RZ ;  /* 0x000077720c027816 */ /* 0x041fe400000000ff */
[----:B------:R-:W-:-:S03]  /*111c30*/  PRMT R12, R12, 0x7773, RZ ;  /* 0x000077730c0c7816 */ /* 0x000fc600000000ff */
[----:B------:R-:W-:Y:S04]  /*111c40*/  @P5 STG.E.U8 desc[UR4][R6.64], R2 ;  /* 0x0000000206005986 */ /* 0x000fe8000c101104 */
[----:B--2---:R0:W-:Y:S04]  /*111c50*/  @P6 STG.E.U8 desc[UR4][R38.64], R12 ;  /* 0x0000000c26006986 */ /* 0x0041e8000c101104 */
[----:B0-----:R-:W2:Y:S01]  /*111c60*/  LDL.LU.64 R38, [R1+0x1868] ;  /* 0x0018680001267983 */ /* 0x001ea20000300a00 */
[----:B------:R-:W-:-:S03]  /*111c70*/  LOP3.LUT R58, R58, 0xfffffffb, RZ, 0xc0, !PT ;  /* 0xfffffffb3a3a7812 */ /* 0x000fc600078ec0ff */
[----:B------:R-:W4:Y:S04]  /*111c80*/  LDL.LU.64 R50, [R1+0x1860] ;  /* 0x0018600001327983 */ /* 0x000f280000300a00 */
[----:B------:R-:W3:Y:S04]  /*111c90*/  LDL.LU.64 R48, [R1+0x1858] ;  /* 0x0018580001307983 */ /* 0x000ee80000300a00 */
[----:B------:R-:W3:Y:S01]  /*111ca0*/  LDL.LU.64 R46, [R1+0x1850] ;  /* 0x00185000012e7983 */ /* 0x000ee20000300a00 */
[----:B------:R-:W-:-:S03]  /*111cb0*/  LOP3.LUT P0, RZ, R60, 0x20, RZ, 0xc0, !PT ;  /* 0x000000203cff7812 */ /* 0x000fc6000780c0ff */
[----:B------:R-:W3:Y:S04]  /*111cc0*/  LDL.LU.64 R44, [R1+0x1848] ;  /* 0x00184800012c7983 */ /* 0x000ee80000300a00 */
        /* <DEDUP_REMOVED lines=28> */
[----:B------:R-:W3:Y:S01]  /*111e90*/  LDL.LU.64 R4, [R1+0x1838] ;  /* 0x0018380001047983 */ /* 0x000ee20000300a00 */
[----:B------:R-:W-:-:S05]  /*111ea0*/  PRMT R2, R8, 0x7770, RZ ;  /* 0x0000777008027816 */ /* 0x000fca00000000ff */
[----:B--2---:R0:W-:Y:S04]  /*111eb0*/  @P3 STG.E.U8 desc[UR4][R38.64], R2 ;  /* 0x0000000226003986 */ /* 0x0041e8000c101104 */
[----:B0-----:R-:W2:Y:S01]  /*111ec0*/  LDL.LU.64 R38, [R1+0x1830] ;  /* 0x0018300001267983 */ /* 0x001ea20000300a00 */
[----:B------:R-:W-:-:S03]  /*111ed0*/  PRMT R2, R8, 0x7771, RZ ;  /* 0x0000777108027816 */ /* 0x000fc600000000ff */
[----:B------:R-:W2:Y:S04]  /*111ee0*/  LDL.LU.64 R42, [R1+0x1820] ;  /* 0x00182000012a7983 */ /* 0x000ea80000300a00 */
[----:B----4-:R0:W-:Y:S04]  /*111ef0*/  @P4 STG.E.U8 desc[UR4][R50.64], R2 ;  /* 0x0000000232004986 */ /* 0x0101e8000c101104 */
[----:B------:R-:W4:Y:S04]  /*111f00*/  LDL.LU.64 R56, [R1+0x1818] ;  /* 0x0018180001387983 */ /* 0x000f280000300a00 */
[----:B------:R-:W4:Y:S01]  /*111f10*/  LDL.LU.64 R40, [R1+0x1810] ;  /* 0x0018100001287983 */ /* 0x000f220000300a00 */
[----:B0-----:R-:W-:-:S03]  /*111f20*/  PRMT R2, R8, 0x7772, RZ ;  /* 0x0000777208027816 */ /* 0x001fc600000000ff */
[----:B------:R-:W4:Y:S01]  /*111f30*/  LDL.LU.64 R54, [R1+0x1808] ;  /* 0x0018080001367983 */ /* 0x000f220000300a00 */
[----:B------:R-:W-:-:S03]  /*111f40*/  PRMT R8, R8, 0x7773, RZ ;  /* 0x0000777308087816 */ /* 0x000fc600000000ff */
[----:B---3--:R0:W-:Y:S04]  /*111f50*/  @P5 STG.E.U8 desc[UR4][R48.64], R2 ;  /* 0x0000000230005986 */ /* 0x0081e8000c101104 */
[----:B------:R1:W-:Y:S04]  /*111f60*/  @P6 STG.E.U8 desc[UR4][R46.64], R8 ;  /* 0x000000082e006986 */ /* 0x0003e8000c101104 */
[----:B------:R-:W3:Y:S01]  /*111f70*/  LDL.LU.64 R50, [R1+0x1800] ;  /* 0x0018000001327983 */ /* 0x000ee20000300a00 */
[----:B0-----:R-:W-:-:S03]  /*111f80*/  PRMT R2, R37, 0x7770, RZ ;  /* 0x0000777025027816 */ /* 0x001fc600000000ff */
[----:B------:R-:W3:Y:S04]  /*111f90*/  LDL.LU.64 R48, [R1+0x17f8] ;  /* 0x0017f80001307983 */ /* 0x000ee80000300a00 */
[----:B------:R0:W-:Y:S01]  /*111fa0*/  @P0 STG.E.U8 desc[UR4][R44.64], R2 ;  /* 0x000000022c000986 */ /* 0x0001e2000c101104 */
[----:B------:R-:W-:-:S03]  /*111fb0*/  LOP3.LUT P0, RZ, R58, 0x200, RZ, 0xc0, !PT ;  /* 0x000002003aff7812 */ /* 0x000fc6000780c0ff */
[----:B-1----:R-:W3:Y:S01]  /*111fc0*/  LDL.LU.64 R46, [R1+0x17f0] ;  /* 0x0017f000012e7983 */ /* 0x002ee20000300a00 */
[----:B0-----:R-:W-:-:S03]  /*111fd0*/  PRMT R2, R37, 0x7771, RZ ;  /* 0x0000777125027816 */ /* 0x001fc600000000ff */
[----:B------:R-:W3:Y:S06]  /*111fe0*/  LDL.LU.64 R44, [R1+0x17e8] ;  /* 0x0017e800012c7983 */ /* 0x000eec0000300a00 */
[----:B------:R0:W-:Y:S01]  /*111ff0*/  @P0 STG.E.U8 desc[UR4][R6.64], R2 ;  /* 0x0000000206000986 */ /* 0x0001e2000c101104 */
[----:B------:R-:W-:Y:S02]  /*112000*/  LOP3.LUT P0, RZ, R58, 0x100, RZ, 0xc0, !PT ;  /* 0x000001003aff7812 */ /* 0x000fe4000780c0ff */
[C---:B0-----:R-:W-:Y:S01]  /*112010*/  PRMT R2, R37.reuse, 0x7772, RZ ;  /* 0x0000777225027816 */ /* 0x041fe200000000ff */
[----:B------:R-:W3:Y:S01]  /*112020*/  LDL.LU.64 R6, [R1+0x17e0] ;  /* 0x0017e00001067983 */ /* 0x000ee20000300a00 */
[----:B------:R-:W-:-:S09]  /*112030*/  PRMT R37, R37, 0x7773, RZ ;  /* 0x0000777325257816 */ /* 0x000fd200000000ff */
[----:B------:R0:W-:Y:S01]  /*112040*/  @P0 STG.E.U8 desc[UR4][R4.64], R2 ;  /* 0x0000000204000986 */ /* 0x0001e2000c101104 */
[----:B------:R-:W-:-:S03]  /*112050*/  LOP3.LUT P0, RZ, R58, 0x80, RZ, 0xc0, !PT ;  /* 0x000000803aff7812 */ /* 0x000fc6000780c0ff */
[----:B0-----:R-:W3:Y:S10]  /*112060*/  LDL.LU.64 R4, [R1+0x17d0] ;  /* 0x0017d00001047983 */ /* 0x001ef40000300a00 */
[----:B--2---:R0:W-:Y:S04]  /*112070*/  @P0 STG.E.U8 desc[UR4][R38.64], R37 ;  /* 0x0000002526000986 */ /* 0x0041e8000c101104 */
[----:B0-----:R-:W2:Y:S04]  /*112080*/  LDL.LU.64 R38, [R1+0x5638] ;  /* 0x0056380001267983 */ /* 0x001ea80000300a00 */
[----:B------:R-:W4:Y:S01]  /*112090*/  LDL.LU.64 R36, [R1+0x1828] ;  /* 0x0018280001247983 */ /* 0x000f220000300a00 */
[----:B------:R-:W-:-:S02]  /*1120a0*/  LOP3.LUT P0, RZ, R58, 0x40, RZ, 0xc0, !PT ;  /* 0x000000403aff7812 */ /* 0x000fc4000780c0ff */
[----:B------:R-:W-:Y:S02]  /*1120b0*/  PRMT R2, R33, 0x7770, RZ ;  /* 0x0000777021027816 */ /* 0x000fe400000000ff */
[C---:B------:R-:W-:Y:S02]  /*1120c0*/  LOP3.LUT P1, RZ, R60.reuse, 0x40, RZ, 0xc0, !PT ;  /* 0x000000403cff7812 */ /* 0x040fe4000782c0ff */
[C---:B------:R-:W-:Y:S02]  /*1120d0*/  LOP3.LUT P2, RZ, R60.reuse, 0x80, RZ, 0xc0, !PT ;  /* 0x000000803cff7812 */ /* 0x040fe4000784c0ff */
[C---:B------:R-:W-:Y:S02]  /*1120e0*/  LOP3.LUT P3, RZ, R60.reuse, 0x100, RZ, 0xc0, !PT ;  /* 0x000001003cff7812 */ /* 0x040fe4000786c0ff */
[C---:B------:R-:W-:Y:S02]  /*1120f0*/  LOP3.LUT P4, RZ, R60.reuse, 0x200, RZ, 0xc0, !PT ;  /* 0x000002003cff7812 */ /* 0x040fe4000788c0ff */
[----:B------:R-:W-:-:S02]  /*112100*/  LOP3.LUT P5, RZ, R60, 0x400, RZ, 0xc0, !PT ;  /* 0x000004003cff7812 */ /* 0x000fc400078ac0ff */
[----:B------:R-:W-:Y:S01]  /*112110*/  LOP3.LUT P6, RZ, R60, 0x800, RZ, 0xc0, !PT ;  /* 0x000008003cff7812 */ /* 0x000fe200078cc0ff */
        /* <DEDUP_REMOVED lines=8> */
[----:B------:R-:W-:-:S11]  /*1121a0*/  PRMT R33, R33, 0x7773, RZ ;  /* 0x0000777321217816 */ /* 0x000fd600000000ff */
[----:B------:R-:W-:Y:S01]  /*1121b0*/  @P0 STG.E.U8 desc[UR4][R40.64], R33 ;  /* 0x0000002128000986 */ /* 0x000fe2000c101104 */
[----:B------:R-:W-:Y:S02]  /*1121c0*/  LOP3.LUT P0, RZ, R58, 0x4, RZ, 0xc0, !PT ;  /* 0x000000043aff7812 */ /* 0x000fe4000780c0ff */
[----:B0-----:R-:W-:-:S11]  /*1121d0*/  PRMT R2, R29, 0x7770, RZ ;  /* 0x000077701d027816 */ /* 0x001fd600000000ff */
[----:B------:R0:W-:Y:S02]  /*1121e0*/  @P0 STG.E.U8 desc[UR4][R54.64], R2 ;  /* 0x0000000236000986 */ /* 0x0001e4000c101104 */
[----:B0-----:R-:W-:-:S05]  /*1121f0*/  PRMT R2, R29, 0x7771, RZ ;  /* 0x000077711d027816 */ /* 0x001fca00000000ff */
[----:B---3--:R0:W-:Y:S02]  /*112200*/  @P1 STG.E.U8 desc[UR4][R50.64], R2 ;  /* 0x0000000232001986 */ /* 0x0081e4000c101104 */
        /* <DEDUP_REMOVED lines=9> */
[----:B------:R0:W-:Y:S04]  /*1122a0*/  @P6 STG.E.U8 desc[UR4][R4.64], R2 ;  /* 0x0000000204006986 */ /* 0x0001e8000c101104 */
[----:B0-----:R-:W3:Y:S04]  /*1122b0*/  LDL.LU.64 R4, [R1+0x17d8] ;  /* 0x0017d80001047983 */ /* 0x001ee80000300a00 */
[----:B------:R-:W4:Y:S04]  /*1122c0*/  LDL.LU.64 R50, [R1+0x17c8] ;  /* 0x0017c80001327983 */ /* 0x000f280000300a00 */
[----:B------:R-:W2:Y:S04]  /*1122d0*/  LDL.LU.64 R48, [R1+0x17c0] ;  /* 0x0017c00001307983 */ /* 0x000ea80000300a00 */
[----:B------:R-:W2:Y:S04]  /*1122e0*/  LDL.LU.64 R46, [R1+0x17b8] ;  /* 0x0017b800012e7983 */ /* 0x000ea80000300a00 */
        /* <DEDUP_REMOVED lines=18> */
[----:B---3--:R0:W-:Y:S04]  /*112410*/  @P3 STG.E.U8 desc[UR4][R4.64], R25 ;  /* 0x0000001904003986 */ /* 0x0081e8000c101104 */
[----:B0-----:R-:W3:Y:S04]  /*112420*/  LDL.LU.64 R4, [R1+0x17a0] ;  /* 0x0017a00001047983 */ /* 0x001ee80000300a00 */
[----:B------:R-:W3:Y:S02]  /*112430*/  LDL.LU.64 R28, [R1+0x1798] ;  /* 0x00179800011c7983 */ /* 0x000ee40000300a00 */
[----:B------:R-:W-:-:S02]  /*112440*/  @P0 LOP3.LUT R59, R59, 0x40000000, RZ, 0xfc, !PT ;  /* 0x400000003b3b0812 */ /* 0x000fc400078efcff */
        /* <DEDUP_REMOVED lines=8> */
[----:B------:R-:W3:Y:S01]  /*1124d0*/  LDL.LU.64 R56, [R1+0x1778] ;  /* 0x0017780001387983 */ /* 0x000ee20000300a00 */
[----:B------:R-:W-:-:S02]  /*1124e0*/  LOP3.LUT P0, RZ, R60, 0x40000, RZ, 0xc0, !PT ;  /* 0x000400003cff7812 */ /* 0x000fc4000780c0ff */
[C---:B------:R-:W-:Y:S01]  /*1124f0*/  LOP3.LUT P5, RZ, R60.reuse, 0x4000, RZ, 0xc0, !PT ;  /* 0x000040003cff7812 */ /* 0x040fe200078ac0ff */
[----:B------:R-:W3:Y:S01]  /*112500*/  LDL.LU.64 R40, [R1+0x1770] ;  /* 0x0017700001287983 */ /* 0x000ee20000300a00 */
[----:B------:R-:W-:Y:S02]  /*112510*/  PRMT R2, R21, 0x7770, RZ ;  /* 0x0000777015027816 */ /* 0x000fe400000000ff */
[----:B------:R-:W-:Y:S01]  /*112520*/  LOP3.LUT P6, RZ, R60, 0x8000, RZ, 0xc0, !PT ;  /* 0x000080003cff7812 */ /* 0x000fe200078cc0ff */
[----:B------:R-:W3:Y:S06]  /*112530*/  LDL.LU.64 R54, [R1+0x1768] ;  /* 0x0017680001367983 */ /* 0x000eec0000300a00 */
[----:B------:R-:W-:-:S02]  /*112540*/  @P0 LOP3.LUT R58, R58, 0x1, RZ, 0xfc, !PT ;  /* 0x000000013a3a0812 */ /* 0x000fc400078efcff */
[----:B------:R-:W-:Y:S02]  /*112550*/  LOP3.LUT P0, RZ, R60, 0x20000, RZ, 0xc0, !PT ;  /* 0x000200003cff7812 */ /* 0x000fe4000780c0ff */
[----:B------:R-:W-:Y:S01]  /*112560*/  LOP3.LUT R58, R58, 0xfffffffd, RZ, 0xc0, !PT ;  /* 0xfffffffd3a3a7812 */ /* 0x000fe200078ec0ff */
[----:B----4-:R0:W-:Y:S10]  /*112570*/  @P4 STG.E.U8 desc[UR4][R50.64], R2 ;  /* 0x0000000232004986 */ /* 0x0101f4000c101104 */
[----:B------:R-:W-:-:S02]  /*112580*/  @P0 LOP3.LUT R58, R58, 0x2, RZ, 0xfc, !PT ;  /* 0x000000023a3a0812 */ /* 0x000fc400078efcff */
[----:B------:R-:W-:Y:S01]  /*112590*/  LOP3.LUT P0, RZ, R60, 0x10000, RZ, 0xc0, !PT ;  /* 0x000100003cff7812 */ /* 0x000fe2000780c0ff */
[----:B0-----:R-:W4:Y:S01]  /*1125a0*/  LDL.LU.64 R50, [R1+0x1760] ;  /* 0x0017600001327983 */ /* 0x001f220000300a00 */
[----:B------:R-:W-:-:S05]  /*1125b0*/  PRMT R2, R21, 0x7771, RZ ;  /* 0x0000777115027816 */ /* 0x000fca00000000ff */
[----:B--2---:R0:W-:Y:S02]  /*1125c0*/  @P5 STG.E.U8 desc[UR4][R48.64], R2 ;  /* 0x0000000230005986 */ /* 0x0041e4000c101104 */
[C---:B0-----:R-:W-:Y:S02]  /*1125d0*/  PRMT R2, R21.reuse, 0x7772, RZ ;  /* 0x0000777215027816 */ /* 0x041fe400000000ff */
[----:B------:R-:W2:Y:S01]  /*1125e0*/  LDL.LU.64 R48, [R1+0x1758] ;  /* 0x0017580001307983 */ /* 0x000ea20000300a00 */
[----:B------:R-:W-:-:S03]  /*1125f0*/  PRMT R21, R21, 0x7773, RZ ;  /* 0x0000777315157816 */ /* 0x000fc600000000ff */
[----:B------:R0:W-:Y:S04]  /*112600*/  @P6 STG.E.U8 desc[UR4][R46.64], R2 ;  /* 0x000000022e006986 */ /* 0x0001e8000c101104 */
[----:B------:R-:W-:Y:S01]  /*112610*/  @P0 STG.E.U8 desc[UR4][R44.64], R21 ;  /* 0x000000152c000986 */ /* 0x000fe2000c101104 */
[C---:B------:R-:W-:Y:S02]  /*112620*/  LOP3.LUT P0, RZ, R58.reuse, 0x2, RZ, 0xc0, !PT ;  /* 0x000000023aff7812 */ /* 0x040fe4000780c0ff */
[----:B0-----:R-:W-:Y:S01]  /*112630*/  PRMT R2, R17, 0x7770, RZ ;  /* 0x0000777011027816 */ /* 0x001fe200000000ff */
[----:B------:R-:W2:Y:S10]  /*112640*/  LDL.LU.64 R46, [R1+0x1750] ;  /* 0x00175000012e7983 */ /* 0x000eb40000300a00 */
[----:B------:R0:W-:Y:S01]  /*112650*/  @P0 STG.E.U8 desc[UR4][R6.64], R2 ;  /* 0x0000000206000986 */ /* 0x0001e2000c101104 */
[----:B------:R-:W-:-:S03]  /*112660*/  LOP3.LUT P0, RZ, R58, 0x1, RZ, 0xc0, !PT ;  /* 0x000000013aff7812 */ /* 0x000fc6000780c0ff */
[----:B0-----:R-:W2:Y:S01]  /*112670*/  LDL.LU.64 R6, [R1+0x1748] ;  /* 0x0017480001067983 */ /* 0x001ea20000300a00 */
[----:B------:R-:W-:-:S09]  /*112680*/  PRMT R2, R17, 0x7771, RZ ;  /* 0x0000777111027816 */ /* 0x000fd200000000ff */
[----:B---3--:R0:W-:Y:S04]  /*112690*/  @P0 STG.E.U8 desc[UR4][R4.64], R2 ;  /* 0x0000000204000986 */ /* 0x0081e8000c101104 */
[----:B0-----:R-:W3:Y:S01]  /*1126a0*/  LDL.LU.64 R4, [R1+0x1740] ;  /* 0x0017400001047983 */ /* 0x001ee20000300a00 */
[----:B------:R-:W-:Y:S02]  /*1126b0*/  LOP3.LUT P0, RZ, R59, 0x80000000, RZ, 0xc0, !PT ;  /* 0x800000003bff7812 */ /* 0x000fe4000780c0ff */
[C---:B------:R-:W-:Y:S01]  /*1126c0*/  PRMT R2, R17.reuse, 0x7772, RZ ;  /* 0x0000777211027816 */ /* 0x040fe200000000ff */
[----:B------:R-:W3:Y:S01]  /*1126d0*/  LDL.LU R45, [R1+0x3b0] ;  /* 0x0003b000012d7983 */ /* 0x000ee20000300800 */
[----:B------:R-:W-:-:S09]  /*1126e0*/  PRMT R17, R17, 0x7773, RZ ;  /* 0x0000777311117816 */ /* 0x000fd200000000ff */
[----:B------:R0:W-:Y:S01]  /*1126f0*/  @P0 STG.E.U8 desc[UR4][R28.64], R2 ;  /* 0x000000021c000986 */ /* 0x0001e2000c101104 */
[----:B------:R-:W-:-:S13]  /*112700*/  LOP3.LUT P0, RZ, R59, 0x40000000, RZ, 0xc0, !PT ;  /* 0x400000003bff7812 */ /* 0x000fda000780c0ff */
[----:B------:R-:W-:Y:S01]  /*112710*/  @P0 STG.E.U8 desc[UR4][R32.64], R17 ;  /* 0x0000001120000986 */ /* 0x000fe2000c101104 */
        /* <DEDUP_REMOVED lines=11> */
[C---:B------:R-:W-:Y:S02]  /*1127d0*/  LOP3.LUT P2, RZ, R60.reuse, 0x4000000, RZ, 0xc0, !PT ;  /* 0x040000003cff7812 */ /* 0x040fe4000784c0ff */
[----:B------:R-:W-:Y:S02]  /*1127e0*/  PRMT R13, R13, 0x7773, RZ ;  /* 0x000077730d0d7816 */ /* 0x000fe400000000ff */
[----:B------:R-:W-:Y:S02]  /*1127f0*/  LOP3.LUT P3, RZ, R60, 0x8000000, RZ, 0xc0, !PT ;  /* 0x080000003cff7812 */ /* 0x000fe4000786c0ff */
[----:B0-----:R-:W-:-:S05]  /*112800*/  PRMT R2, R9, 0x7770, RZ ;  /* 0x0000777009027816 */ /* 0x001fca00000000ff */
[----:B------:R-:W-:Y:S04]  /*112810*/  @P0 STG.E.U8 desc[UR4][R40.64], R13 ;  /* 0x0000000d28000986 */ /* 0x000fe8000c101104 */
[----:B------:R0:W-:Y:S01]  /*112820*/  @P1 STG.E.U8 desc[UR4][R54.64], R2 ;  /* 0x0000000236001986 */ /* 0x0001e2000c101104 */
[C---:B------:R-:W-:Y:S02]  /*112830*/  LOP3.LUT P4, RZ, R60.reuse, 0x10000000, RZ, 0xc0, !PT ;  /* 0x100000003cff7812 */ /* 0x040fe4000788c0ff */
[----:B------:R-:W-:Y:S02]  /*112840*/  LOP3.LUT P5, RZ, R60, 0x20000000, RZ, 0xc0, !PT ;  /* 0x200000003cff7812 */ /* 0x000fe400078ac0ff */
[----:B0-----:R-:W-:-:S05]  /*112850*/  PRMT R2, R9, 0x7771, RZ ;  /* 0x0000777109027816 */ /* 0x001fca00000000ff */
[----:B----4-:R0:W-:Y:S01]  /*112860*/  @P2 STG.E.U8 desc[UR4][R50.64], R2 ;  /* 0x0000000232002986 */ /* 0x0101e2000c101104 */
[----:B------:R-:W-:Y:S02]  /*112870*/  LOP3.LUT P6, RZ, R60, 0x40000000, RZ, 0xc0, !PT ;  /* 0x400000003cff7812 */ /* 0x000fe400078cc0ff */
[C---:B0-----:R-:W-:Y:S02]  /*112880*/  PRMT R2, R9.reuse, 0x7772, RZ ;  /* 0x0000777209027816 */ /* 0x041fe400000000ff */
[----:B------:R-:W-:-:S03]  /*112890*/  PRMT R9, R9, 0x7773, RZ ;  /* 0x0000777309097816 */ /* 0x000fc600000000ff */
[----:B--2---:R0:W-:Y:S04]  /*1128a0*/  @P3 STG.E.U8 desc[UR4][R48.64], R2 ;  /* 0x0000000230003986 */ /* 0x0041e8000c101104 */
[----:B------:R-:W-:Y:S01]  /*1128b0*/  @P4 STG.E.U8 desc[UR4][R46.64], R9 ;  /* 0x000000092e004986 */ /* 0x000fe2000c101104 */
[----:B0-----:R-:W-:-:S05]  /*1128c0*/  PRMT R2, R38, 0x7770, RZ ;  /* 0x0000777026027816 */ /* 0x001fca00000000ff */
[----:B------:R0:W-:Y:S02]  /*1128d0*/  @P5 STG.E.U8 desc[UR4][R6.64], R2 ;  /* 0x0000000206005986 */ /* 0x0001e4000c101104 */
[----:B0-----:R-:W-:-:S05]  /*1128e0*/  PRMT R2, R38, 0x7771, RZ ;  /* 0x0000777126027816 */ /* 0x001fca00000000ff */
[----:B---3--:R0:W-:Y:S04]  /*1128f0*/  @P6 STG.E.U8 desc[UR4][R4.64], R2 ;  /* 0x0000000204006986 */ /* 0x0081e8000c101104 */
[----:B0-----:R-:W2:Y:S04]  /*112900*/  LDL.LU.64 R4, [R1+0x1738] ;  /* 0x0017380001047983 */ /* 0x001ea80000300a00 */
[----:B------:R-:W3:Y:S04]  /*112910*/  LDL.LU.64 R50, [R1+0x1730] ;  /* 0x0017300001327983 */ /* 0x000ee80000300a00 */
[----:B------:R-:W4:Y:S04]  /*112920*/  LDL.LU.64 R48, [R1+0x1728] ;  /* 0x0017280001307983 */ /* 0x000f280000300a00 */
[----:B------:R-:W4:Y:S01]  /*112930*/  LDL.LU.64 R46, [R1+0x1720] ;  /* 0x00172000012e7983 */ /* 0x000f220000300a00 */
[----:B------:R-:W-:-:S03]  /*112940*/  LOP3.LUT P3, RZ, R60, 0x80000000, RZ, 0xc0, !PT ;  /* 0x800000003cff7812 */ /* 0x000fc6000786c0ff */
[----:B------:R-:W4:Y:S04]  /*112950*/  LDL.LU.64 R60, [R1+0x1718] ;  /* 0x00171800013c7983 */ /* 0x000f280000300a00 */
        /* <DEDUP_REMOVED lines=18> */
[----:B------:R-:W2:Y:S02]  /*112a80*/  LDL.LU.64 R32, [R1+0x1700] ;  /* 0x0017000001207983 */ /* 0x000ea40000300a00 */
        /* <DEDUP_REMOVED lines=11> */
[----:B------:R-:W-:Y:S01]  /*112b40*/  LOP3.LUT R59, R59, 0xfeffffff, RZ, 0xc0, !PT ;  /* 0xfeffffff3b3b7812 */ /* 0x000fe200078ec0ff */
[----:B------:R-:W2:Y:S01]  /*112b50*/  LDL.LU.64 R54, [R1+0x16d8] ;  /* 0x0016d80001367983 */ /* 0x000ea20000300a00 */
[----:B------:R-:W-:-:S09]  /*112b60*/  LOP3.LUT P6, RZ, R45, 0x4, RZ, 0xc0, !PT ;  /* 0x000000042dff7812 */ /* 0x000fd200078cc0ff */
[----:B------:R-:W-:Y:S02]  /*112b70*/  @P0 LOP3.LUT R59, R59, 0x1000000, RZ, 0xfc, !PT ;  /* 0x010000003b3b0812 */ /* 0x000fe400078efcff */
[----:B------:R-:W-:Y:S02]  /*112b80*/  LOP3.LUT P0, RZ, R45, 0x10, RZ, 0xc0, !PT ;  /* 0x000000102dff7812 */ /* 0x000fe4000780c0ff */
[----:B------:R-:W-:Y:S02]  /*112b90*/  LOP3.LUT R59, R59, 0xfdffffff, RZ, 0xc0, !PT ;  /* 0xfdffffff3b3b7812 */ /* 0x000fe400078ec0ff */
[----:B------:R-:W-:Y:S02]  /*112ba0*/  PRMT R38, R38, 0x7773, RZ ;  /* 0x0000777326267816 */ /* 0x000fe400000000ff */
[----:B------:R-:W-:-:S03]  /*112bb0*/  PRMT R2, R34, 0x7770, RZ ;  /* 0x0000777022027816 */ /* 0x000fc600000000ff */
[----:B---3--:R0:W-:Y:S04]  /*112bc0*/  @P4 STG.E.U8 desc[UR4][R50.64], R38 ;  /* 0x0000002632004986 */ /* 0x0081e8000c101104 */
[----:B------:R-:W-:Y:S01]  /*112bd0*/  @P0 LOP3.LUT R59, R59, 0x2000000, RZ, 0xfc, !PT ;  /* 0x020000003b3b0812 */ /* 0x000fe200078efcff */
[----:B----4-:R1:W-:Y:S01]  /*112be0*/  @P5 STG.E.U8 desc[UR4][R48.64], R2 ;  /* 0x0000000230005986 */ /* 0x0103e2000c101104 */
[----:B------:R-:W-:-:S03]  /*112bf0*/  LOP3.LUT P0, RZ, R45, 0x8, RZ, 0xc0, !PT ;  /* 0x000000082dff7812 */ /* 0x000fc6000780c0ff */
[----:B0-----:R-:W3:Y:S01]  /*112c00*/  LDL.LU.64 R50, [R1+0x16d0] ;  /* 0x0016d00001327983 */ /* 0x001ee20000300a00 */
[----:B-1----:R-:W-:-:S03]  /*112c10*/  PRMT R2, R34, 0x7771, RZ ;  /* 0x0000777122027816 */ /* 0x002fc600000000ff */
[----:B------:R-:W4:Y:S04]  /*112c20*/  LDL.LU.64 R48, [R1+0x16c8] ;  /* 0x0016c80001307983 */ /* 0x000f280000300a00 */
[----:B------:R0:W-:Y:S02]  /*112c30*/  @P6 STG.E.U8 desc[UR4][R46.64], R2 ;  /* 0x000000022e006986 */ /* 0x0001e4000c101104 */
[----:B0-----:R-:W-:Y:S02]  /*112c40*/  PRMT R2, R34, 0x7772, RZ ;  /* 0x0000777222027816 */ /* 0x001fe400000000ff */
[----:B------:R-:W4:Y:S04]  /*112c50*/  LDL.LU.64 R46, [R1+0x16c0] ;  /* 0x0016c000012e7983 */ /* 0x000f280000300a00 */
[----:B------:R0:W-:Y:S01]  /*112c60*/  @P0 STG.E.U8 desc[UR4][R60.64], R2 ;  /* 0x000000023c000986 */ /* 0x0001e2000c101104 */
[----:B------:R-:W-:-:S02]  /*112c70*/  LOP3.LUT P0, RZ, R59, 0x2000000, RZ, 0xc0, !PT ;  /* 0x020000003bff7812 */ /* 0x000fc4000780c0ff */
[----:B------:R-:W-:Y:S01]  /*112c80*/  PRMT R34, R34, 0x7773, RZ ;  /* 0x0000777322227816 */ /* 0x000fe200000000ff */
[----:B0-----:R-:W4:Y:S10]  /*112c90*/  LDL.LU.64 R60, [R1+0x16b8] ;  /* 0x0016b800013c7983 */ /* 0x001f340000300a00 */
[----:B------:R0:W-:Y:S01]  /*112ca0*/  @P0 STG.E.U8 desc[UR4][R6.64], R34 ;  /* 0x0000002206000986 */ /* 0x0001e2000c101104 */
[----:B------:R-:W-:-:S02]  /*112cb0*/  LOP3.LUT P0, RZ, R59, 0x1000000, RZ, 0xc0, !PT ;  /* 0x010000003bff7812 */ /* 0x000fc4000780c0ff */
[----:B------:R-:W-:Y:S01]  /*112cc0*/  PRMT R2, R30, 0x7770, RZ ;  /* 0x000077701e027816 */ /* 0x000fe200000000ff */
[----:B0-----:R-:W4:Y:S10]  /*112cd0*/  LDL.LU.64 R6, [R1+0x16b0] ;  /* 0x0016b00001067983 */ /* 0x001f340000300a00 */
        /* <DEDUP_REMOVED lines=21> */
[C---:B0-----:R-:W-:Y:S02]  /*112e30*/  PRMT R2, R26.reuse, 0x7772, RZ ;  /* 0x000077721a027816 */ /* 0x041fe400000000ff */
[----:B------:R-:W-:-:S03]  /*112e40*/  PRMT R26, R26, 0x7773, RZ ;  /* 0x000077731a1a7816 */ /* 0x000fc600000000ff */
[----:B------:R0:W-:Y:S01]  /*112e50*/  @P0 STG.E.U8 desc[UR4][R54.64], R2 ;  /* 0x0000000236000986 */ /* 0x0001e2000c101104 */
[----:B------:R-:W-:-:S03]  /*112e60*/  LOP3.LUT P4, RZ, R45, 0x8000, RZ, 0xc0, !PT ;  /* 0x000080002dff7812 */ /* 0x000fc6000788c0ff */
[----:B---3--:R-:W-:Y:S01]  /*112e70*/  @P1 STG.E.U8 desc[UR4][R50.64], R26 ;  /* 0x0000001a32001986 */ /* 0x008fe2000c101104 */
[----:B0-----:R-:W-:-:S05]  /*112e80*/  PRMT R2, R22, 0x7770, RZ ;  /* 0x0000777016027816 */ /* 0x001fca00000000ff */
[----:B----4-:R0:W-:Y:S01]  /*112e90*/  @P2 STG.E.U8 desc[UR4][R48.64], R2 ;  /* 0x0000000230002986 */ /* 0x0101e2000c101104 */
[C---:B------:R-:W-:Y:S02]  /*112ea0*/  LOP3.LUT P5, RZ, R45.reuse, 0x10000, RZ, 0xc0, !PT ;  /* 0x000100002dff7812 */ /* 0x040fe400078ac0ff */
[----:B------:R-:W-:Y:S02]  /*112eb0*/  LOP3.LUT P6, RZ, R45, 0x20000, RZ, 0xc0, !PT ;  /* 0x000200002dff7812 */ /* 0x000fe400078cc0ff */
        /* <DEDUP_REMOVED lines=37> */
[----:B------:R-:W-:Y:S01]  /*113110*/  LOP3.LUT P4, RZ, R45, 0x80000, RZ, 0xc0, !PT ;  /* 0x000800002dff7812 */ /* 0x000fe2000788c0ff */
[----:B--2---:R0:W-:Y:S04]  /*113120*/  @P3 STG.E.U8 desc[UR4][R4.64], R2 ;  /* 0x0000000204003986 */ /* 0x0041e8000c101104 */
[----:B0-----:R-:W2:Y:S04]  /*113130*/  LDL.LU.64 R4, [R1+0x1670] ;  /* 0x0016700001047983 */ /* 0x001ea80000300a00 */
[----:B------:R-:W2:Y:S04]  /*113140*/  LDL.LU.64 R32, [R1+0x1668] ;  /* 0x0016680001207983 */ /* 0x000ea80000300a00 */
[----:B------:R-:W2:Y:S04]  /*113150*/  LDL.LU.64 R36, [R1+0x1660] ;  /* 0x0016600001247983 */ /* 0x000ea80000300a00 */
[----:B------:R-:W2:Y:S04]  /*113160*/  LDL.LU.64 R42, [R1+0x1658] ;  /* 0x00165800012a7983 */ /* 0x000ea80000300a00 */
[----:B------:R-:W2:Y:S01]  /*113170*/  LDL.LU.64 R56, [R1+0x1650] ;  /* 0x0016500001387983 */ /* 0x000ea20000300a00 */
[----:B------:R-:W-:-:S03]  /*113180*/  @P0 LOP3.LUT R59, R59, 0x10000, RZ, 0xfc, !PT ;  /* 0x000100003b3b0812 */ /* 0x000fc600078efcff */
[----:B------:R-:W2:Y:S01]  /*113190*/  LDL.LU.64 R40, [R1+0x1648] ;  /* 0x0016480001287983 */ /* 0x000ea20000300a00 */
[C---:B------:R-:W-:Y:S02]  /*1131a0*/  LOP3.LUT P0, RZ, R45.reuse, 0x800000, RZ, 0xc0, !PT ;  /* 0x008000002dff7812 */ /* 0x040fe4000780c0ff */
[C---:B------:R-:W-:Y:S01]  /*1131b0*/  LOP3.LUT P5, RZ, R45.reuse, 0x100000, RZ, 0xc0, !PT ;  /* 0x001000002dff7812 */ /* 0x040fe200078ac0ff */
[----:B------:R-:W2:Y:S01]  /*1131c0*/  LDL.LU.64 R54, [R1+0x1640] ;  /* 0x0016400001367983 */ /* 0x000ea20000300a00 */
[----:B------:R-:W-:Y:S02]  /*1131d0*/  LOP3.LUT P6, RZ, R45, 0x200000, RZ, 0xc0, !PT ;  /* 0x002000002dff7812 */ /* 0x000fe400078cc0ff */
[----:B------:R-:W-:Y:S02]  /*1131e0*/  LOP3.LUT R59, R59, 0xfffdffff, RZ, 0xc0, !PT ;  /* 0xfffdffff3b3b7812 */ /* 0x000fe400078ec0ff */
[C---:B------:R-:W-:Y:S02]  /*1131f0*/  PRMT R2, R18.reuse, 0x7772, RZ ;  /* 0x0000777212027816 */ /* 0x040fe400000000ff */
[----:B------:R-:W-:-:S03]  /*113200*/  PRMT R18, R18, 0x7773, RZ ;  /* 0x0000777312127816 */ /* 0x000fc600000000ff */
[----:B------:R-:W-:Y:S01]  /*113210*/  @P0 LOP3.LUT R59, R59, 0x20000, RZ, 0xfc, !PT ;  /* 0x000200003b3b0812 */ /* 0x000fe200078efcff */
[----:B---3--:R0:W-:Y:S01]  /*113220*/  @P4 STG.E.U8 desc[UR4][R50.64], R2 ;  /* 0x0000000232004986 */ /* 0x0081e2000c101104 */
[----:B------:R-:W-:-:S03]  /*113230*/  LOP3.LUT P0, RZ, R45, 0x400000, RZ, 0xc0, !PT ;  /* 0x004000002dff7812 */ /* 0x000fc6000780c0ff */
[----:B----4-:R1:W-:Y:S01]  /*113240*/  @P5 STG.E.U8 desc[UR4][R48.64], R18 ;  /* 0x0000001230005986 */ /* 0x0103e2000c101104 */
[----:B0-----:R-:W-:-:S03]  /*113250*/  PRMT R2, R14, 0x7770, RZ ;  /* 0x000077700e027816 */ /* 0x001fc600000000ff */
[----:B------:R-:W3:Y:S04]  /*113260*/  LDL.LU.64 R50, [R1+0x1638] ;  /* 0x0016380001327983 */ /* 0x000ee80000300a00 */
[----:B------:R0:W-:Y:S04]  /*113270*/  @P6 STG.E.U8 desc[UR4][R46.64], R2 ;  /* 0x000000022e006986 */ /* 0x0001e8000c101104 */
[----:B-1----:R-:W4:Y:S01]  /*113280*/  LDL.LU.64 R48, [R1+0x1630] ;  /* 0x0016300001307983 */ /* 0x002f220000300a00 */
[----:B0-----:R-:W-:-:S03]  /*113290*/  PRMT R2, R14, 0x7771, RZ ;  /* 0x000077710e027816 */ /* 0x001fc600000000ff */
[----:B------:R-:W4:Y:S04]  /*1132a0*/  LDL.LU.64 R46, [R1+0x1628] ;  /* 0x00162800012e7983 */ /* 0x000f280000300a00 */
[----:B------:R0:W-:Y:S04]  /*1132b0*/  @P0 STG.E.U8 desc[UR4][R60.64], R2 ;  /* 0x000000023c000986 */ /* 0x0001e8000c101104 */
[----:B0-----:R-:W4:Y:S01]  /*1132c0*/  LDL.LU.64 R60, [R1+0x1620] ;  /* 0x00162000013c7983 */ /* 0x001f220000300a00 */
[----:B------:R-:W-:Y:S02]  /*1132d0*/  LOP3.LUT P0, RZ, R59, 0x20000, RZ, 0xc0, !PT ;  /* 0x000200003bff7812 */ /* 0x000fe4000780c0ff */
[----:B------:R-:W-:-:S02]  /*1132e0*/  PRMT R2, R14, 0x7772, RZ ;  /* 0x000077720e027816 */ /* 0x000fc400000000ff */
[----:B------:R-:W-:-:S09]  /*1132f0*/  PRMT R14, R14, 0x7773, RZ ;  /* 0x000077730e0e7816 */ /* 0x000fd200000000ff */
[----:B------:R0:W-:Y:S01]  /*113300*/  @P0 STG.E.U8 desc[UR4][R6.64], R2 ;  /* 0x0000000206000986 */ /* 0x0001e2000c101104 */
[----:B------:R-:W-:-:S03]  /*113310*/  LOP3.LUT P0, RZ, R59, 0x10000, RZ, 0xc0, !PT ;  /* 0x000100003bff7812 */ /* 0x000fc6000780c0ff */
[----:B0-----:R-:W4:Y:S01]  /*113320*/  LDL.LU.64 R6, [R1+0x1618] ;  /* 0x0016180001067983 */ /* 0x001f220000300a00 */
[----:B------:R-:W-:Y:S02]  /*113330*/  PRMT R2, R10, 0x7770, RZ ;  /* 0x000077700a027816 */ /* 0x000fe400000000ff */
[----:B------:R-:W-:Y:S02]  /*113340*/  LOP3.LUT P1, RZ, R45, 0x80000000, RZ, 0xc0, !PT ;  /* 0x800000002dff7812 */ /* 0x000fe4000782c0ff */
[C---:B------:R-:W-:Y:S02]  /*113350*/  LOP3.LUT P2, RZ, R44.reuse, 0x1, RZ, 0xc0, !PT ;  /* 0x000000012cff7812 */ /* 0x040fe4000784c0ff */
[----:B------:R-:W-:-:S03]  /*113360*/  LOP3.LUT P3, RZ, R44, 0x2, RZ, 0xc0, !PT ;  /* 0x000000022cff7812 */ /* 0x000fc6000786c0ff */
[----:B--2---:R0:W-:Y:S04]  /*113370*/  @P0 STG.E.U8 desc[UR4][R4.64], R14 ;  /* 0x0000000e04000986 */ /* 0x0041e8000c101104 */
[----:B0-----:R-:W2:Y:S01]  /*113380*/  LDL.LU.64 R4, [R1+0x1610] ;  /* 0x0016100001047983 */ /* 0x001ea20000300a00 */
        /* <DEDUP_REMOVED lines=18> */
[C---:B0-----:R-:W-:Y:S02]  /*1134b0*/  PRMT R2, R39.reuse, 0x7772, RZ ;  /* 0x0000777227027816 */ /* 0x041fe400000000ff */
[----:B------:R-:W-:-:S03]  /*1134c0*/  PRMT R39, R39, 0x7773, RZ ;  /* 0x0000777327277816 */ /* 0x000fc600000000ff */
[----:B---3--:R0:W-:Y:S04]  /*1134d0*/  @P1 STG.E.U8 desc[UR4][R50.64], R2 ;  /* 0x0000000232001986 */ /* 0x0081e8000c101104 */
[----:B----4-:R-:W-:Y:S01]  /*1134e0*/  @P2 STG.E.U8 desc[UR4][R48.64], R39 ;  /* 0x0000002730002986 */ /* 0x010fe2000c101104 */
[----:B0-----:R-:W-:-:S05]  /*1134f0*/  PRMT R2, R35, 0x7770, RZ ;  /* 0x0000777023027816 */ /* 0x001fca00000000ff */
[----:B------:R0:W-:Y:S02]  /*113500*/  @P3 STG.E.U8 desc[UR4][R46.64], R2 ;  /* 0x000000022e003986 */ /* 0x0001e4000c101104 */
[----:B0-----:R-:W-:-:S05]  /*113510*/  PRMT R2, R35, 0x7771, RZ ;  /* 0x0000777123027816 */ /* 0x001fca00000000ff */
[----:B------:R0:W-:Y:S04]  /*113520*/  @P4 STG.E.U8 desc[UR4][R60.64], R2 ;  /* 0x000000023c004986 */ /* 0x0001e8000c101104 */
[----:B0-----:R-:W3:Y:S04]  /*113530*/  LDL.LU.64 R60, [R1+0x1608] ;  /* 0x00160800013c7983 */ /* 0x001ee80000300a00 */
[----:B------:R-:W4:Y:S04]  /*113540*/  LDL.LU.64 R54, [R1+0x1600] ;  /* 0x0016000001367983 */ /* 0x000f280000300a00 */
[----:B------:R-:W4:Y:S01]  /*113550*/  LDL.LU.64 R50, [R1+0x15f8] ;  /* 0x0015f80001327983 */ /* 0x000f220000300a00 */
[----:B------:R-:W-:-:S03]  /*113560*/  LOP3.LUT P5, RZ, R44, 0x8, RZ, 0xc0, !PT ;  /* 0x000000082cff7812 */ /* 0x000fc600078ac0ff */
[----:B------:R-:W4:Y:S04]  /*113570*/  LDL.LU.64 R48, [R1+0x15f0] ;  /* 0x0015f00001307983 */ /* 0x000f280000300a00 */
[----:B------:R-:W4:Y:S01]  /*113580*/  LDL.LU.64 R46, [R1+0x15e8] ;  /* 0x0015e800012e7983 */ /* 0x000f220000300a00 */
[----:B------:R-:W-:Y:S02]  /*113590*/  PRMT R2, R35, 0x7772, RZ ;  /* 0x0000777223027816 */ /* 0x000fe400000000ff */
[----:B------:R-:W-:-:S03]  /*1135a0*/  LOP3.LUT P6, RZ, R44, 0x10, RZ, 0xc0, !PT ;  /* 0x000000102cff7812 */ /* 0x000fc600078cc0ff */
[----:B------:R0:W-:Y:S01]  /*1135b0*/  @P5 STG.E.U8 desc[UR4][R6.64], R2 ;  /* 0x0000000206005986 */ /* 0x0001e2000c101104 */
[----:B------:R-:W-:-:S03]  /*1135c0*/  PRMT R35, R35, 0x7773, RZ ;  /* 0x0000777323237816 */ /* 0x000fc600000000ff */
[----:B0-----:R-:W4:Y:S06]  /*1135d0*/  LDL.LU.64 R6, [R1+0x15e0] ;  /* 0x0015e00001067983 */ /* 0x001f2c0000300a00 */
[----:B--2---:R0:W-:Y:S04]  /*1135e0*/  @P6 STG.E.U8 desc[UR4][R4.64], R35 ;  /* 0x0000002304006986 */ /* 0x0041e8000c101104 */
[----:B0-----:R-:W2:Y:S01]  /*1135f0*/  LDL.LU.64 R4, [R1+0x15d8] ;  /* 0x0015d80001047983 */ /* 0x001ea20000300a00 */
[----:B------:R-:W-:-:S02]  /*113600*/  LOP3.LUT P0, RZ, R44, 0x20000, RZ, 0xc0, !PT ;  /* 0x000200002cff7812 */ /* 0x000fc4000780c0ff */
[----:B------:R-:W-:-:S11]  /*113610*/  LOP3.LUT R59, R59, 0xfffffffb, RZ, 0xc0, !PT ;  /* 0xfffffffb3b3b7812 */ /* 0x000fd600078ec0ff */
[----:B------:R-:W-:Y:S02]  /*113620*/  @P0 LOP3.LUT R59, R59, 0x4, RZ, 0xfc, !PT ;  /* 0x000000043b3b0812 */ /* 0x000fe400078efcff */
[----:B------:R-:W-:Y:S02]  /*113630*/  LOP3.LUT P0, RZ, R44, 0x10000, RZ, 0xc0, !PT ;  /* 0x000100002cff7812 */ /* 0x000fe4000780c0ff */
[----:B------:R-:W-:-:S11]  /*113640*/  LOP3.LUT R59, R59, 0xfffffff7, RZ, 0xc0, !PT ;  /* 0xfffffff73b3b7812 */ /* 0x000fd600078ec0ff */
[----:B------:R-:W-:Y:S02]  /*113650*/  @P0 LOP3.LUT R59, R59, 0x8, RZ, 0xfc, !PT ;  /* 0x000000083b3b0812 */ /* 0x000fe400078efcff */
[C---:B------:R-:W-:Y:S02]  /*113660*/  LOP3.LUT P0, RZ, R44.reuse, 0x8000, RZ, 0xc0, !PT ;  /* 0x000080002cff7812 */ /* 0x040fe4000780c0ff */
[----:B------:R-:W-:Y:S02]  /*113670*/  LOP3.LUT R59, R59, 0xffffffef, RZ, 0xc0, !PT ;  /* 0xffffffef3b3b7812 */ /* 0x000fe400078ec0ff */
        /* <DEDUP_REMOVED lines=14> */
[----:B------:R-:W-:Y:S01]  /*113760*/  LOP3.LUT P4, RZ, R44, 0x40, RZ, 0xc0, !PT ;  /* 0x000000402cff7812 */ /* 0x000fe2000788c0ff */
[----:B---3--:R0:W-:Y:S04]  /*113770*/  @P3 STG.E.U8 desc[UR4][R60.64], R2 ;  /* 0x000000023c003986 */ /* 0x0081e8000c101104 */
[----:B0-----:R-:W3:Y:S04]  /*113780*/  LDL.LU.64 R60, [R1+0x15d0] ;  /* 0x0015d000013c7983 */ /* 0x001ee80000300a00 */
[----:B------:R-:W3:Y:S04]  /*113790*/  LDL.LU.64 R32, [R1+0x15c8] ;  /* 0x0015c80001207983 */ /* 0x000ee80000300a00 */
[----:B------:R-:W3:Y:S01]  /*1137a0*/  LDL.LU.64 R36, [R1+0x15c0] ;  /* 0x0015c00001247983 */ /* 0x000ee20000300a00 */
[----:B------:R-:W-:-:S03]  /*1137b0*/  @P0 LOP3.LUT R59, R59, 0x100, RZ, 0xfc, !PT ;  /* 0x000001003b3b0812 */ /* 0x000fc600078efcff */
[----:B------:R-:W3:Y:S01]  /*1137c0*/  LDL.LU.64 R42, [R1+0x15b8] ;  /* 0x0015b800012a7983 */ /* 0x000ee20000300a00 */
[C---:B------:R-:W-:Y:S02]  /*1137d0*/  LOP3.LUT P0, RZ, R44.reuse, 0x400, RZ, 0xc0, !PT ;  /* 0x000004002cff7812 */ /* 0x040fe4000780c0ff */
[C---:B------:R-:W-:Y:S01]  /*1137e0*/  LOP3.LUT P5, RZ, R44.reuse, 0x80, RZ, 0xc0, !PT ;  /* 0x000000802cff7812 */ /* 0x040fe200078ac0ff */
[----:B------:R-:W3:Y:S01]  /*1137f0*/  LDL.LU.64 R56, [R1+0x15b0] ;  /* 0x0015b00001387983 */ /* 0x000ee20000300a00 */
[----:B------:R-:W-:Y:S02]  /*113800*/  LOP3.LUT R59, R59, 0xfffffdff, RZ, 0xc0, !PT ;  /* 0xfffffdff3b3b7812 */ /* 0x000fe400078ec0ff */
[----:B------:R-:W-:Y:S01]  /*113810*/  PRMT R2, R31, 0x7771, RZ ;  /* 0x000077711f027816 */ /* 0x000fe200000000ff */
[----:B------:R-:W3:Y:S01]  /*113820*/  LDL.LU.64 R40, [R1+0x15a8] ;  /* 0x0015a80001287983 */ /* 0x000ee20000300a00 */
[----:B------:R-:W-:-:S03]  /*113830*/  LOP3.LUT P6, RZ, R44, 0x100, RZ, 0xc0, !PT ;  /* 0x000001002cff7812 */ /* 0x000fc600078cc0ff */
[----:B----4-:R0:W-:Y:S02]  /*113840*/  @P4 STG.E.U8 desc[UR4][R54.64], R2 ;  /* 0x0000000236004986 */ /* 0x0101e4000c101104 */
[----:B------:R-:W-:Y:S02]  /*113850*/  @P0 LOP3.LUT R59, R59, 0x200, RZ, 0xfc, !PT ;  /* 0x000002003b3b0812 */ /* 0x000fe400078efcff */
[----:B------:R-:W-:Y:S02]  /*113860*/  LOP3.LUT P0, RZ, R44, 0x200, RZ, 0xc0, !PT ;  /* 0x000002002cff7812 */ /* 0x000fe4000780c0ff */
[C---:B0-----:R-:W-:Y:S01]  /*113870*/  PRMT R2, R31.reuse, 0x7772, RZ ;  /* 0x000077721f027816 */ /* 0x041fe200000000ff */
[----:B------:R-:W4:Y:S01]  /*113880*/  LDL.LU.64 R54, [R1+0x15a0] ;  /* 0x0015a00001367983 */ /* 0x000f220000300a00 */
[----:B------:R-:W-:-:S03]  /*113890*/  PRMT R31, R31, 0x7773, RZ ;  /* 0x000077731f1f7816 */ /* 0x000fc600000000ff */
[----:B------:R0:W-:Y:S04]  /*1138a0*/  @P5 STG.E.U8 desc[UR4][R50.64], R2 ;  /* 0x0000000232005986 */ /* 0x0001e8000c101104 */
[----:B------:R1:W-:Y:S01]  /*1138b0*/  @P6 STG.E.U8 desc[UR4][R48.64], R31 ;  /* 0x0000001f30006986 */ /* 0x0003e2000c101104 */
[----:B0-----:R-:W-:-:S03]  /*1138c0*/  PRMT R2, R27, 0x7770, RZ ;  /* 0x000077701b027816 */ /* 0x001fc600000000ff */
[----:B------:R-:W4:Y:S04]  /*1138d0*/  LDL.LU.64 R50, [R1+0x1598] ;  /* 0x0015980001327983 */ /* 0x000f280000300a00 */
[----:B------:R0:W-:Y:S01]  /*1138e0*/  @P0 STG.E.U8 desc[UR4][R46.64], R2 ;  /* 0x000000022e000986 */ /* 0x0001e2000c101104 */
[----:B------:R-:W-:-:S03]  /*1138f0*/  LOP3.LUT P0, RZ, R59, 0x200, RZ, 0xc0, !PT ;  /* 0x000002003bff7812 */ /* 0x000fc6000780c0ff */
[----:B-1----:R-:W4:Y:S01]  /*113900*/  LDL.LU.64 R48, [R1+0x1590] ;  /* 0x0015900001307983 */ /* 0x002f220000300a00 */
[----:B0-----:R-:W-:-:S03]  /*113910*/  PRMT R2, R27, 0x7771, RZ ;  /* 0x000077711b027816 */ /* 0x001fc600000000ff */
[----:B------:R-:W4:Y:S06]  /*113920*/  LDL.LU.64 R46, [R1+0x1588] ;  /* 0x00158800012e7983 */ /* 0x000f2c0000300a00 */
[----:B------:R0:W-:Y:S01]  /*113930*/  @P0 STG.E.U8 desc[UR4][R6.64], R2 ;  /* 0x0000000206000986 */ /* 0x0001e2000c101104 */
[----:B------:R-:W-:Y:S02]  /*113940*/  LOP3.LUT P0, RZ, R59, 0x100, RZ, 0xc0, !PT ;  /* 0x000001003bff7812 */ /* 0x000fe4000780c0ff */
[----:B0-----:R-:W-:Y:S01]  /*113950*/  PRMT R2, R27, 0x7772, RZ ;  /* 0x000077721b027816 */ /* 0x001fe200000000ff */
[----:B------:R-:W4:Y:S10]  /*113960*/  LDL.LU.64 R6, [R1+0x1580] ;  /* 0x0015800001067983 */ /* 0x000f340000300a00 */
[----:B--2---:R0:W-:Y:S04]  /*113970*/  @P0 STG.E.U8 desc[UR4][R4.64], R2 ;  /* 0x0000000204000986 */ /* 0x0041e8000c101104 */
[----:B0-----:R-:W2:Y:S01]  /*113980*/  LDL.LU.64 R4, [R1+0x1578] ;  /* 0x0015780001047983 */ /* 0x001ea20000300a00 */
[----:B------:R-:W-:-:S02]  /*113990*/  LOP3.LUT P0, RZ, R59, 0x80, RZ, 0xc0, !PT ;  /* 0x000000803bff7812 */ /* 0x000fc4000780c0ff */
[----:B------:R-:W-:Y:S01]  /*1139a0*/  PRMT R27, R27, 0x7773, RZ ;  /* 0x000077731b1b7816 */ /* 0x000fe200000000ff */
[----:B------:R-:W2:Y:S01]  /*1139b0*/  LDL.LU R45, [R1+0x3b8] ;  /* 0x0003b800012d7983 */ /* 0x000ea20000300800 */
[----:B------:R-:W-:Y:S02]  /*1139c0*/  PRMT R2, R23, 0x7770, RZ ;  /* 0x0000777017027816 */ /* 0x000fe400000000ff */
[C---:B------:R-:W-:Y:S02]  /*1139d0*/  LOP3.LUT P1, RZ, R44.reuse, 0x40000, RZ, 0xc0, !PT ;  /* 0x000400002cff7812 */ /* 0x040fe4000782c0ff */
[C---:B------:R-:W-:Y:S02]  /*1139e0*/  LOP3.LUT P2, RZ, R44.reuse, 0x80000, RZ, 0xc0, !PT ;  /* 0x000800002cff7812 */ /* 0x040fe4000784c0ff */
[C---:B------:R-:W-:Y:S02]  /*1139f0*/  LOP3.LUT P3, RZ, R44.reuse, 0x100000, RZ, 0xc0, !PT ;  /* 0x001000002cff7812 */ /* 0x040fe4000786c0ff */
[----:B------:R-:W-:-:S02]  /*113a00*/  LOP3.LUT P4, RZ, R44, 0x200000, RZ, 0xc0, !PT ;  /* 0x002000002cff7812 */ /* 0x000fc4000788c0ff */
[C---:B------:R-:W-:Y:S02]  /*113a10*/  LOP3.LUT P5, RZ, R44.reuse, 0x400000, RZ, 0xc0, !PT ;  /* 0x004000002cff7812 */ /* 0x040fe400078ac0ff */
[----:B------:R-:W-:Y:S01]  /*113a20*/  LOP3.LUT P6, RZ, R44, 0x800000, RZ, 0xc0, !PT ;  /* 0x008000002cff7812 */ /* 0x000fe200078cc0ff */
[----:B---3--:R0:W-:Y:S01]  /*113a30*/  @P0 STG.E.U8 desc[UR4][R60.64], R27 ;  /* 0x0000001b3c000986 */ /* 0x0081e2000c101104 */
[----:B------:R-:W-:-:S03]  /*113a40*/  LOP3.LUT P0, RZ, R59, 0x40, RZ, 0xc0, !PT ;  /* 0x000000403bff7812 */ /* 0x000fc6000780c0ff */
[----:B0-----:R-:W3:Y:S10]  /*113a50*/  LDL.LU R60, [R1+0x3bc] ;  /* 0x0003bc00013c7983 */ /* 0x001ef40000300800 */
        /* <DEDUP_REMOVED lines=14> */
[----:B----4-:R0:W-:Y:S02]  /*113b40*/  @P1 STG.E.U8 desc[UR4][R54.64], R2 ;  /* 0x0000000236001986 */ /* 0x0101e4000c101104 */
        /* <DEDUP_REMOVED lines=20> */
[----:B------:R-:W-:Y:S02]  /*113c90*/  LOP3.LUT R59, R59, 0xfffffffe, RZ, 0xc0, !PT ;  /* 0xfffffffe3b3b7812 */ /* 0x000fe400078ec0ff */
[C---:B------:R-:W-:Y:S02]  /*113ca0*/  LOP3.LUT P4, RZ, R44.reuse, 0x2000000, RZ, 0xc0, !PT ;  /* 0x020000002cff7812 */ /* 0x040fe4000788c0ff */
[----:B------:R-:W-:Y:S02]  /*113cb0*/  LOP3.LUT P5, RZ, R44, 0x4000000, RZ, 0xc0, !PT ;  /* 0x040000002cff7812 */ /* 0x000fe400078ac0ff */
[----:B------:R-:W-:-:S02]  /*113cc0*/  PRMT R2, R11, 0x7770, RZ ;  /* 0x000077700b027816 */ /* 0x000fc400000000ff */
[----:B---3--:R-:W-:Y:S01]  /*113cd0*/  LOP3.LUT R60, R60, 0xfbffffff, RZ, 0xc0, !PT ;  /* 0xfbffffff3c3c7812 */ /* 0x008fe200078ec0ff */
[----:B--2---:R0:W-:Y:S04]  /*113ce0*/  @P3 STG.E.U8 desc[UR4][R4.64], R15 ;  /* 0x0000000f04003986 */ /* 0x0041e8000c101104 */
[----:B0-----:R-:W2:Y:S01]  /*113cf0*/  LDL.LU.64 R4, [R1+0x1540] ;  /* 0x0015400001047983 */ /* 0x001ea20000300a00 */
        /* <DEDUP_REMOVED lines=10> */
[----:B------:R-:W3:Y:S04]  /*113da0*/  LDL.LU.64 R42, [R1+0x1520] ;  /* 0x00152000012a7983 */ /* 0x000ee80000300a00 */
[----:B------:R-:W3:Y:S01]  /*113db0*/  LDL.LU.64 R56, [R1+0x1518] ;  /* 0x0015180001387983 */ /* 0x000ee20000300a00 */
[----:B------:R-:W-:-:S03]  /*113dc0*/  LOP3.LUT P6, RZ, R44, 0x8000000, RZ, 0xc0, !PT ;  /* 0x080000002cff7812 */ /* 0x000fc600078cc0ff */
[----:B----4-:R0:W-:Y:S02]  /*113dd0*/  @P4 STG.E.U8 desc[UR4][R54.64], R2 ;  /* 0x0000000236004986 */ /* 0x0101e4000c101104 */
[----:B------:R-:W-:Y:S02]  /*113de0*/  @P0 LOP3.LUT R60, R60, 0x10000000, RZ, 0xfc, !PT ;  /* 0x100000003c3c0812 */ /* 0x000fe400078efcff */
[----:B------:R-:W-:Y:S01]  /*113df0*/  LOP3.LUT P0, RZ, R45, 0x2, RZ, 0xc0, !PT ;  /* 0x000000022dff7812 */ /* 0x000fe2000780c0ff */
[----:B------:R-:W4:Y:S01]  /*113e00*/  LDL.LU R61, [R1+0x700] ;  /* 0x00070000013d7983 */ /* 0x000f220000300800 */
[----:B------:R-:W-:-:S03]  /*113e10*/  LOP3.LUT R60, R60, 0xdfffffff, RZ, 0xc0, !PT ;  /* 0xdfffffff3c3c7812 */ /* 0x000fc600078ec0ff */
[----:B------:R-:W4:Y:S01]  /*113e20*/  LDL.LU.64 R40, [R1+0x1510] ;  /* 0x0015100001287983 */ /* 0x000f220000300a00 */
[----:B0-----:R-:W-:-:S03]  /*113e30*/  PRMT R2, R11, 0x7771, RZ ;  /* 0x000077710b027816 */ /* 0x001fc600000000ff */
[----:B------:R-:W4:Y:S04]  /*113e40*/  LDL.LU.64 R54, [R1+0x1508] ;  /* 0x0015080001367983 */ /* 0x000f280000300a00 */
        /* <DEDUP_REMOVED lines=15> */
[C---:B------:R-:W-:Y:S02]  /*113f40*/  PRMT R2, R11.reuse, 0x7772, RZ ;  /* 0x000077720b027816 */ /* 0x040fe400000000ff */
[----:B------:R-:W-:-:S03]  /*113f50*/  PRMT R11, R11, 0x7773, RZ ;  /* 0x000077730b0b7816 */ /* 0x000fc600000000ff */
[----:B------:R0:W-:Y:S06]  /*113f60*/  @P6 STG.E.U8 desc[UR4][R48.64], R2 ;  /* 0x0000000230006986 */ /* 0x0001ec000c101104 */
[----:B------:R1:W-:Y:S01]  /*113f70*/  @P0 STG.E.U8 desc[UR4][R46.64], R11 ;  /* 0x0000000b2e000986 */ /* 0x0003e2000c101104 */
[C---:B------:R-:W-:Y:S02]  /*113f80*/  LOP3.LUT P0, RZ, R59.reuse, 0x2, RZ, 0xc0, !PT ;  /* 0x000000023bff7812 */ /* 0x040fe4000780c0ff */
[----:B0-----:R-:W-:Y:S01]  /*113f90*/  PRMT R2, R28, 0x7770, RZ ;  /* 0x000077701c027816 */ /* 0x001fe200000000ff */
[----:B------:R-:W4:Y:S04]  /*113fa0*/  LDL.LU.64 R48, [R1+0x14f8] ;  /* 0x0014f80001307983 */ /* 0x000f280000300a00 */
[----:B-1----:R-:W4:Y:S06]  /*113fb0*/  LDL.LU.64 R46, [R1+0x14f0] ;  /* 0x0014f000012e7983 */ /* 0x002f2c0000300a00 */
[----:B------:R0:W-:Y:S01]  /*113fc0*/  @P0 STG.E.U8 desc[UR4][R6.64], R2 ;  /* 0x0000000206000986 */ /* 0x0001e2000c101104 */
[----:B------:R-:W-:-:S03]  /*113fd0*/  LOP3.LUT P0, RZ, R59, 0x1, RZ, 0xc0, !PT ;  /* 0x000000013bff7812 */ /* 0x000fc6000780c0ff */
[----:B0-----:R-:W4:Y:S04]  /*113fe0*/  LDL.LU.64 R6, [R1+0x14e8] ;  /* 0x0014e80001067983 */ /* 0x001f280000300a00 */
[----:B------:R-:W4:Y:S01]  /*113ff0*/  LDL.LU R44, [R1+0x780] ;  /* 0x00078000012c7983 */ /* 0x000f220000300800 */
        /* <DEDUP_REMOVED lines=49> */
[C---:B------:R-:W-:Y:S02]  /*114310*/  LOP3.LUT P3, RZ, R45.reuse, 0x1000, RZ, 0xc0, !PT ;  /* 0x000010002dff7812 */ /* 0x040fe4000786c0ff */
        /* <DEDUP_REMOVED lines=17> */
[----:B------:R-:W2:Y:S04]  /*114430*/  LDL.LU.64 R36, [R1+0x1490] ;  /* 0x0014900001247983 */ /* 0x000ea80000300a00 */
[----:B------:R-:W2:Y:S04]  /*114440*/  LDL.LU R53, [R1+0x6f0] ;  /* 0x0006f00001357983 */ /* 0x000ea80000300800 */
[----:B------:R-:W2:Y:S04]  /*114450*/  LDL.LU.64 R42, [R1+0x1488] ;  /* 0x00148800012a7983 */ /* 0x000ea80000300a00 */
[----:B------:R-:W2:Y:S01]  /*114460*/  LDL.LU.64 R56, [R1+0x1480] ;  /* 0x0014800001387983 */ /* 0x000ea20000300a00 */
[----:B------:R-:W-:-:S03]  /*114470*/  PRMT R2, R44, 0x7773, RZ ;  /* 0x000077732c027816 */ /* 0x000fc600000000ff */
[----:B------:R-:W2:Y:S04]  /*114480*/  LDL.LU R44, [R1+0x710] ;  /* 0x00071000012c7983 */ /* 0x000ea80000300800 */
[----:B---3--:R4:W-:Y:S02]  /*114490*/  @P3 STG.E.U8 desc[UR4][R40.64], R2 ;  /* 0x0000000228003986 */ /* 0x0089e4000c101104 */
[C---:B----4-:R-:W-:Y:S02]  /*1144a0*/  PRMT R2, R46.reuse, 0x7770, RZ ;  /* 0x000077702e027816 */ /* 0x050fe400000000ff */
[----:B------:R-:W3:Y:S04]  /*1144b0*/  LDL.LU.64 R40, [R1+0x1478] ;  /* 0x0014780001287983 */ /* 0x000ee80000300a00 */
[----:B------:R0:W-:Y:S02]  /*1144c0*/  @P6 STG.E.U8 desc[UR4][R54.64], R2 ;  /* 0x0000000236006986 */ /* 0x0001e4000c101104 */
[----:B0-----:R-:W-:-:S02]  /*1144d0*/  PRMT R2, R46, 0x7771, RZ ;  /* 0x000077712e027816 */ /* 0x001fc400000000ff */
[----:B------:R-:W4:Y:S04]  /*1144e0*/  LDL.LU.64 R54, [R1+0x1470] ;  /* 0x0014700001367983 */ /* 0x000f280000300a00 */
[----:B------:R0:W-:Y:S02]  /*1144f0*/  @P4 STG.E.U8 desc[UR4][R50.64], R2 ;  /* 0x0000000232004986 */ /* 0x0001e4000c101104 */
[C---:B0-----:R-:W-:Y:S02]  /*114500*/  PRMT R2, R46.reuse, 0x7772, RZ ;  /* 0x000077722e027816 */ /* 0x041fe400000000ff */
[----:B------:R-:W4:Y:S04]  /*114510*/  LDL.LU.64 R50, [R1+0x1468] ;  /* 0x0014680001327983 */ /* 0x000f280000300a00 */
[----:B------:R0:W-:Y:S04]  /*114520*/  @P5 STG.E.U8 desc[UR4][R48.64], R2 ;  /* 0x0000000230005986 */ /* 0x0001e8000c101104 */
[----:B0-----:R-:W4:Y:S01]  /*114530*/  LDL.LU.64 R48, [R1+0x1460] ;  /* 0x0014600001307983 */ /* 0x001f220000300a00 */
[----:B------:R-:W-:-:S03]  /*114540*/  PRMT R2, R46, 0x7773, RZ ;  /* 0x000077732e027816 */ /* 0x000fc600000000ff */
[----:B------:R-:W4:Y:S01]  /*114550*/  LDL.LU.64 R46, [R1+0x1458] ;  /* 0x00145800012e7983 */ /* 0x000f220000300a00 */
[----:B------:R-:W-:-:S04]  /*114560*/  LOP3.LUT R60, R60, 0xffbfffff, RZ, 0xc0, !PT ;  /* 0xffbfffff3c3c7812 */ /* 0x000fc800078ec0ff */
        /* <DEDUP_REMOVED lines=11> */
[----:B------:R0:W-:Y:S01]  /*114620*/  @P0 STG.E.U8 desc[UR4][R6.64], R2 ;  /* 0x0000000206000986 */ /* 0x0001e2000c101104 */
[----:B------:R-:W-:Y:S02]  /*114630*/  LOP3.LUT P0, RZ, R60, 0x2000000, RZ, 0xc0, !PT ;  /* 0x020000003cff7812 */ /* 0x000fe4000780c0ff */
[----:B0-----:R-:W-:Y:S01]  /*114640*/  PRMT R2, R32, 0x7770, RZ ;  /* 0x0000777020027816 */ /* 0x001fe200000000ff */
[----:B------:R-:W4:Y:S01]  /*114650*/  LDL.LU.64 R6, [R1+0x1450] ;  /* 0x0014500001067983 */ /* 0x000f220000300a00 */
[C---:B------:R-:W-:Y:S02]  /*114660*/  LOP3.LUT P1, RZ, R45.reuse, 0x1000000, RZ, 0xc0, !PT ;  /* 0x010000002dff7812 */ /* 0x040fe4000782c0ff */
[C---:B------:R-:W-:Y:S02]  /*114670*/  LOP3.LUT P2, RZ, R45.reuse, 0x2000000, RZ, 0xc0, !PT ;  /* 0x020000002dff7812 */ /* 0x040fe4000784c0ff */
[C---:B------:R-:W-:Y:S02]  /*114680*/  LOP3.LUT P3, RZ, R45.reuse, 0x4000000, RZ, 0xc0, !PT ;  /* 0x040000002dff7812 */ /* 0x040fe4000786c0ff */
[----:B------:R-:W-:-:S02]  /*114690*/  LOP3.LUT P6, RZ, R45, 0x8000000, RZ, 0xc0, !PT ;  /* 0x080000002dff7812 */ /* 0x000fc400078cc0ff */
[C---:B------:R-:W-:Y:S02]  /*1146a0*/  LOP3.LUT P4, RZ, R45.reuse, 0x10000000, RZ, 0xc0, !PT ;  /* 0x100000002dff7812 */ /* 0x040fe4000788c0ff */
[----:B------:R-:W-:Y:S01]  /*1146b0*/  LOP3.LUT P5, RZ, R45, 0x20000000, RZ, 0xc0, !PT ;  /* 0x200000002dff7812 */ /* 0x000fe200078ac0ff */
[----:B--2---:R0:W-:Y:S01]  /*1146c0*/  @P0 STG.E.U8 desc[UR4][R4.64], R2 ;  /* 0x0000000204000986 */ /* 0x0041e2000c101104 */
[----:B------:R-:W-:Y:S02]  /*1146d0*/  LOP3.LUT P0, RZ, R60, 0x1000000, RZ, 0xc0, !PT ;  /* 0x010000003cff7812 */ /* 0x000fe4000780c0ff */
[----:B0-----:R-:W-:Y:S01]  /*1146e0*/  PRMT R2, R32, 0x7771, RZ ;  /* 0x0000777120027816 */ /* 0x001fe200000000ff */
[----:B------:R-:W2:Y:S10]  /*1146f0*/  LDL.LU.64 R4, [R1+0x1448] ;  /* 0x0014480001047983 */ /* 0x000eb40000300a00 */
[----:B------:R0:W-:Y:S01]  /*114700*/  @P0 STG.E.U8 desc[UR4][R24.64], R2 ;  /* 0x0000000218000986 */ /* 0x0001e2000c101104 */
[----:B------:R-:W-:-:S03]  /*114710*/  LOP3.LUT P0, RZ, R60, 0x800000, RZ, 0xc0, !PT ;  /* 0x008000003cff7812 */ /* 0x000fc6000780c0ff */
[----:B------:R-:W2:Y:S01]  /*114720*/  LDL.LU R61, [R1+0x734] ;  /* 0x00073400013d7983 */ /* 0x000ea20000300800 */
[----:B0-----:R-:W-:-:S09]  /*114730*/  PRMT R2, R32, 0x7772, RZ ;  /* 0x0000777220027816 */ /* 0x001fd200000000ff */
        /* <DEDUP_REMOVED lines=11> */
[C---:B0-----:R-:W-:Y:S01]  /*1147f0*/  PRMT R2, R53.reuse, 0x7772, RZ ;  /* 0x0000777235027816 */ /* 0x041fe200000000ff */
[----:B------:R-:W2:Y:S10]  /*114800*/  LDL.LU.64 R56, [R1+0x1440] ;  /* 0x0014400001387983 */ /* 0x000eb40000300a00 */
[----:B---3--:R0:W-:Y:S02]  /*114810*/  @P0 STG.E.U8 desc[UR4][R40.64], R2 ;  /* 0x0000000228000986 */ /* 0x0081e4000c101104 */
[----:B0-----:R-:W-:-:S02]  /*114820*/  PRMT R2, R53, 0x7773, RZ ;  /* 0x0000777335027816 */ /* 0x001fc400000000ff */
[----:B------:R-:W3:Y:S04]  /*114830*/  LDL.LU.64 R40, [R1+0x1438] ;  /* 0x0014380001287983 */ /* 0x000ee80000300a00 */
[----:B----4-:R0:W-:Y:S02]  /*114840*/  @P1 STG.E.U8 desc[UR4][R54.64], R2 ;  /* 0x0000000236001986 */ /* 0x0101e4000c101104 */
[----:B0-----:R-:W-:-:S05]  /*114850*/  PRMT R2, R44, 0x7770, RZ ;  /* 0x000077702c027816 */ /* 0x001fca00000000ff */
[----:B------:R0:W-:Y:S02]  /*114860*/  @P2 STG.E.U8 desc[UR4][R50.64], R2 ;  /* 0x0000000232002986 */ /* 0x0001e4000c101104 */
[----:B0-----:R-:W-:-:S05]  /*114870*/  PRMT R2, R44, 0x7771, RZ ;  /* 0x000077712c027816 */ /* 0x001fca00000000ff */
[----:B------:R0:W-:Y:S01]  /*114880*/  @P3 STG.E.U8 desc[UR4][R48.64], R2 ;  /* 0x0000000230003986 */ /* 0x0001e2000c101104 */
[C---:B------:R-:W-:Y:S02]  /*114890*/  LOP3.LUT P2, RZ, R45.reuse, 0x40000000, RZ, 0xc0, !PT ;  /* 0x400000002dff7812 */ /* 0x040fe4000784c0ff */
[----:B------:R-:W-:Y:S01]  /*1148a0*/  LOP3.LUT P3, RZ, R45, 0x80000000, RZ, 0xc0, !PT ;  /* 0x800000002dff7812 */ /* 0x000fe2000786c0ff */
[----:B0-----:R-:W4:Y:S01]  /*1148b0*/  LDL.LU.64 R48, [R1+0x1430] ;  /* 0x0014300001307983 */ /* 0x001f220000300a00 */
[----:B------:R-:W-:-:S05]  /*1148c0*/  PRMT R2, R44, 0x7772, RZ ;  /* 0x000077722c027816 */ /* 0x000fca00000000ff */
[----:B------:R0:W-:Y:S02]  /*1148d0*/  @P6 STG.E.U8 desc[UR4][R46.64], R2 ;  /* 0x000000022e006986 */ /* 0x0001e4000c101104 */
[----:B0-----:R-:W-:Y:S02]  /*1148e0*/  PRMT R2, R44, 0x7773, RZ ;  /* 0x000077732c027816 */ /* 0x001fe400000000ff */
[----:B------:R-:W4:Y:S04]  /*1148f0*/  LDL.LU.64 R44, [R1+0x1428] ;  /* 0x00142800012c7983 */ /* 0x000f280000300a00 */
[----:B------:R-:W4:Y:S04]  /*114900*/  LDL.LU.64 R54, [R1+0x1420] ;  /* 0x0014200001367983 */ /* 0x000f280000300a00 */
[----:B------:R-:W4:Y:S04]  /*114910*/  LDL.LU.64 R50, [R1+0x1418] ;  /* 0x0014180001327983 */ /* 0x000f280000300a00 */
[----:B------:R-:W4:Y:S01]  /*114920*/  LDL.LU R47, [R1+0x724] ;  /* 0x00072400012f7983 */ /* 0x000f220000300800 */
[----:B------:R-:W-:-:S03]  /*114930*/  LOP3.LUT P0, RZ, R60, 0x200, RZ, 0xc0, !PT ;  /* 0x000002003cff7812 */ /* 0x000fc6000780c0ff */
[----:B------:R0:W-:Y:S01]  /*114940*/  @P4 STG.E.U8 desc[UR4][R6.64], R2 ;  /* 0x0000000206004986 */ /* 0x0001e2000c101104 */
[C---:B------:R-:W-:Y:S02]  /*114950*/  LOP3.LUT P6, RZ, R60.reuse, 0x1, RZ, 0xc0, !PT ;  /* 0x000000013cff7812 */ /* 0x040fe400078cc0ff */
[----:B------:R-:W-:Y:S01]  /*114960*/  LOP3.LUT P4, RZ, R60, 0x2, RZ, 0xc0, !PT ;  /* 0x000000023cff7812 */ /* 0x000fe2000788c0ff */
[----:B0-----:R-:W4:Y:S01]  /*114970*/  LDL.LU.64 R6, [R1+0x1410] ;  /* 0x0014100001067983 */ /* 0x001f220000300a00 */
[----:B--2---:R-:W-:-:S05]  /*114980*/  PRMT R2, R61, 0x7770, RZ ;  /* 0x000077703d027816 */ /* 0x004fca00000000ff */
[----:B------:R0:W-:Y:S01]  /*114990*/  @P5 STG.E.U8 desc[UR4][R4.64], R2 ;  /* 0x0000000204005986 */ /* 0x0001e2000c101104 */
[C---:B------:R-:W-:Y:S02]  /*1149a0*/  LOP3.LUT P5, RZ, R60.reuse, 0x4, RZ, 0xc0, !PT ;  /* 0x000000043cff7812 */ /* 0x040fe400078ac0ff */
[----:B------:R-:W-:-:S04]  /*1149b0*/  LOP3.LUT R60, R60, 0xffffdfff, RZ, 0xc0, !PT ;  /* 0xffffdfff3c3c7812 */ /* 0x000fc800078ec0ff */
[----:B------:R-:W-:-:S04]  /*1149c0*/  @P0 LOP3.LUT R60, R60, 0x2000, RZ, 0xfc, !PT ;  /* 0x000020003c3c0812 */ /* 0x000fc800078efcff */
[C---:B------:R-:W-:Y:S01]  /*1149d0*/  LOP3.LUT P0, RZ, R60.reuse, 0x100, RZ, 0xc0, !PT ;  /* 0x000001003cff7812 */ /* 0x040fe2000780c0ff */
[----:B0-----:R-:W2:Y:S01]  /*1149e0*/  LDL.LU.64 R4, [R1+0x1408] ;  /* 0x0014080001047983 */ /* 0x001ea20000300a00 */
[----:B------:R-:W-:-:S03]  /*1149f0*/  LOP3.LUT R60, R60, 0xffffbfff, RZ, 0xc0, !PT ;  /* 0xffffbfff3c3c7812 */ /* 0x000fc600078ec0ff */
[----:B------:R-:W2:Y:S08]  /*114a00*/  LDL.LU R46, [R1+0x704] ;  /* 0x00070400012e7983 */ /* 0x000eb00000300800 */
[----:B------:R-:W-:-:S04]  /*114a10*/  @P0 LOP3.LUT R60, R60, 0x4000, RZ, 0xfc, !PT ;  /* 0x000040003c3c0812 */ /* 0x000fc800078efcff */
[C---:B------:R-:W-:Y:S02]  /*114a20*/  LOP3.LUT P0, RZ, R60.reuse, 0x80, RZ, 0xc0, !PT ;  /* 0x000000803cff7812 */ /* 0x040fe4000780c0ff */
[----:B------:R-:W-:-:S11]  /*114a30*/  LOP3.LUT R60, R60, 0xffff7fff, RZ, 0xc0, !PT ;  /* 0xffff7fff3c3c7812 */ /* 0x000fd600078ec0ff */
[----:B------:R-:W-:-:S04]  /*114a40*/  @P0 LOP3.LUT R60, R60, 0x8000, RZ, 0xfc, !PT ;  /* 0x000080003c3c0812 */ /* 0x000fc800078efcff */
[C---:B------:R-:W-:Y:S02]  /*114a50*/  LOP3.LUT P0, RZ, R60.reuse, 0x40, RZ, 0xc0, !PT ;  /* 0x000000403cff7812 */ /* 0x040fe4000780c0ff */
[----:B------:R-:W-:Y:S02]  /*114a60*/  LOP3.LUT R60, R60, 0xfffeffff, RZ, 0xc0, !PT ;  /* 0xfffeffff3c3c7812 */ /* 0x000fe400078ec0ff */
[----:B------:R-:W-:-:S09]  /*114a70*/  PRMT R2, R61, 0x7771, RZ ;  /* 0x000077713d027816 */ /* 0x000fd200000000ff */
[----:B------:R-:W-:-:S04]  /*114a80*/  @P0 LOP3.LUT R60, R60, 0x10000, RZ, 0xfc, !PT ;  /* 0x000100003c3c0812 */ /* 0x000fc800078efcff */
[C---:B------:R-:W-:Y:S02]  /*114a90*/  LOP3.LUT P0, RZ, R60.reuse, 0x20, RZ, 0xc0, !PT ;  /* 0x000000203cff7812 */ /* 0x040fe4000780c0ff */
[----:B------:R-:W-:Y:S01]  /*114aa0*/  LOP3.LUT R60, R60, 0xfffdffff, RZ, 0xc0, !PT ;  /* 0xfffdffff3c3c7812 */ /* 0x000fe200078ec0ff */
[----:B------:R0:W-:Y:S04]  /*114ab0*/  @P2 STG.E.U8 desc[UR4][R56.64], R2 ;  /* 0x0000000238002986 */ /* 0x0001e8000c101104 */
[----:B0-----:R-:W2:Y:S01]  /*114ac0*/  LDL.LU.64 R56, [R1+0x1400] ;  /* 0x0014000001387983 */ /* 0x001ea20000300a00 */
[----:B------:R-:W-:-:S05]  /*114ad0*/  PRMT R2, R61, 0x7772, RZ ;  /* 0x000077723d027816 */ /* 0x000fca00000000ff */
[----:B------:R-:W-:Y:S01]  /*114ae0*/  @P0 LOP3.LUT R60, R60, 0x20000, RZ, 0xfc, !PT ;  /* 0x000200003c3c0812 */ /* 0x000fe200078efcff */
[----:B---3--:R0:W-:Y:S03]  /*114af0*/  @P3 STG.E.U8 desc[UR4][R40.64], R2 ;  /* 0x0000000228003986 */ /* 0x0081e6000c101104 */
[C---:B------:R-:W-:Y:S02]  /*114b00*/  LOP3.LUT P0, RZ, R60.reuse, 0x10, RZ, 0xc0, !PT ;  /* 0x000000103cff7812 */ /* 0x040fe4000780c0ff */
[----:B0-----:R-:W-:Y:S02]  /*114b10*/  PRMT R2, R61, 0x7773, RZ ;  /* 0x000077733d027816 */ /* 0x001fe400000000ff */
[----:B------:R-:W-:-:S09]  /*114b20*/  LOP3.LUT R60, R60, 0xfffbffff, RZ, 0xc0, !PT ;  /* 0xfffbffff3c3c7812 */ /* 0x000fd200078ec0ff */
[----:B------:R-:W-:-:S04]  /*114b30*/  @P0 LOP3.LUT R60, R60, 0x40000, RZ, 0xfc, !PT ;  /* 0x000400003c3c0812 */ /* 0x000fc800078efcff */
[----:B------:R-:W-:Y:S01]  /*114b40*/  LOP3.LUT P0, RZ, R60, 0x8, RZ, 0xc0, !PT ;  /* 0x000000083cff7812 */ /* 0x000fe2000780c0ff */
[----:B----4-:R0:W-:Y:S01]  /*114b50*/  @P6 STG.E.U8 desc[UR4][R48.64], R2 ;  /* 0x0000000230006986 */ /* 0x0101e2000c101104 */
[----:B------:R-:W-:-:S03]  /*114b60*/  LOP3.LUT P6, RZ, R0, 0x80000, RZ, 0xc0, !PT ;  /* 0x0008000000ff7812 */ /* 0x000fc600078cc0ff */
[----:B0-----:R-:W3:Y:S01]  /*114b70*/  LDL.LU.64 R48, [R1+0x13f8] ;  /* 0x0013f80001307983 */ /* 0x001ee20000300a00 */
[----:B------:R-:W-:-:S05]  /*114b80*/  PRMT R0, R47, 0x7770, RZ ;  /* 0x000077702f007816 */ /* 0x000fca00000000ff */
[----:B------:R0:W-:Y:S04]  /*114b90*/  @P4 STG.E.U8 desc[UR4][R44.64], R0 ;  /* 0x000000002c004986 */ /* 0x0001e8000c101104 */
[----:B0-----:R-:W4:Y:S01]  /*114ba0*/  LDL.LU.64 R44, [R1+0x13f0] ;  /* 0x0013f000012c7983 */ /* 0x001f220000300a00 */
[----:B------:R-:W-:-:S03]  /*114bb0*/  PRMT R0, R47, 0x7771, RZ ;  /* 0x000077712f007816 */ /* 0x000fc600000000ff */
[----:B------:R-:W4:Y:S04]  /*114bc0*/  LDL.LU R61, [R1+0x784] ;  /* 0x00078400013d7983 */ /* 0x000f280000300800 */
[----:B------:R0:W-:Y:S04]  /*114bd0*/  @P5 STG.E.U8 desc[UR4][R54.64], R0 ;  /* 0x0000000036005986 */ /* 0x0001e8000c101104 */
[----:B------:R-:W4:Y:S04]  /*114be0*/  LDL.LU.64 R40, [R1+0x13e8] ;  /* 0x0013e80001287983 */ /* 0x000f280000300a00 */
[----:B------:R-:W4:Y:S01]  /*114bf0*/  LDL.LU R8, [R1+0x5364] ;  /* 0x0053640001087983 */ /* 0x000f220000300800 */
[----:B0-----:R-:W-:-:S05]  /*114c00*/  PRMT R0, R47, 0x7772, RZ ;  /* 0x000077722f007816 */ /* 0x001fca00000000ff */
[----:B------:R0:W-:Y:S04]  /*114c10*/  @P0 STG.E.U8 desc[UR4][R50.64], R0 ;  /* 0x0000000032000986 */ /* 0x0001e8000c101104 */
[----:B0-----:R-:W4:Y:S01]  /*114c20*/  LDL.LU.64 R50, [R1+0x13e0] ;  /* 0x0013e00001327983 */ /* 0x001f220000300a00 */
[----:B------:R-:W-:Y:S02]  /*114c30*/  LOP3.LUT P0, RZ, R60, 0x40000, RZ, 0xc0, !PT ;  /* 0x000400003cff7812 */ /* 0x000fe4000780c0ff */
[----:B------:R-:W-:-:S11]  /*114c40*/  PRMT R0, R47, 0x7773, RZ ;  /* 0x000077732f007816 */ /* 0x000fd600000000ff */
[----:B------:R2:W-:Y:S01]  /*114c50*/  @P0 STG.E.U8 desc[UR4][R6.64], R0 ;  /* 0x0000000006000986 */ /* 0x0005e2000c101104 */
[----:B------:R-:W-:Y:S02]  /*114c60*/  LOP3.LUT P0, RZ, R60, 0x20000, RZ, 0xc0, !PT ;  /* 0x000200003cff7812 */ /* 0x000fe4000780c0ff */
[C---:B------:R-:W-:Y:S02]  /*114c70*/  LOP3.LUT P4, RZ, R52.reuse, 0x1000, RZ, 0xc0, !PT ;  /* 0x0000100034ff7812 */ /* 0x040fe4000788c0ff */
[----:B------:R-:W-:Y:S02]  /*114c80*/  LOP3.LUT P5, RZ, R52, 0x2000, RZ, 0xc0, !PT ;  /* 0x0000200034ff7812 */ /* 0x000fe400078ac0ff */
[C---:B------:R-:W-:Y:S02]  /*114c90*/  LOP3.LUT P1, RZ, R60.reuse, 0x400, RZ, 0xc0, !PT ;  /* 0x000004003cff7812 */ /* 0x040fe4000782c0ff */
[C---:B------:R-:W-:Y:S02]  /*114ca0*/  LOP3.LUT P2, RZ, R60.reuse, 0x800, RZ, 0xc0, !PT ;  /* 0x000008003cff7812 */ /* 0x040fe4000784c0ff */
[----:B------:R-:W-:-:S02]  /*114cb0*/  LOP3.LUT P3, RZ, R60, 0x1000, RZ, 0xc0, !PT ;  /* 0x000010003cff7812 */ /* 0x000fc4000786c0ff */
[----:B--2---:R-:W-:-:S05]  /*114cc0*/  PRMT R0, R46, 0x7770, RZ ;  /* 0x000077702e007816 */ /* 0x004fca00000000ff */
[----:B------:R0:W-:Y:S01]  /*114cd0*/  @P0 STG.E.U8 desc[UR4][R4.64], R0 ;  /* 0x0000000004000986 */ /* 0x0001e2000c101104 */
[----:B------:R-:W-:Y:S02]  /*114ce0*/  LOP3.LUT P0, RZ, R60, 0x10000, RZ, 0xc0, !PT ;  /* 0x000100003cff7812 */ /* 0x000fe4000780c0ff */
[----:B0-----:R-:W-:Y:S01]  /*114cf0*/  PRMT R0, R46, 0x7771, RZ ;  /* 0x000077712e007816 */ /* 0x001fe200000000ff */
[----:B------:R-:W2:Y:S04]  /*114d00*/  LDL.LU R4, [R1+0x536c] ;  /* 0x00536c0001047983 */ /* 0x000ea80000300800 */
[----:B------:R-:W2:Y:S04]  /*114d10*/  LDL.LU.64 R54, [R1+0x13d8] ;  /* 0x0013d80001367983 */ /* 0x000ea80000300a00 */
[----:B------:R-:W2:Y:S04]  /*114d20*/  LDL.LU.64 R6, [R1+0x13d0] ;  /* 0x0013d00001067983 */ /* 0x000ea80000300a00 */
[----:B------:R-:W2:Y:S04]  /*114d30*/  LDL.LU R52, [R1+0x2400] ;  /* 0x0024000001347983 */ /* 0x000ea80000300800 */
[----:B------:R-:W2:Y:S04]  /*114d40*/  LDL.LU R5, [R1+0x774] ;  /* 0x0007740001057983 */ /* 0x000ea80000300800 */
[----:B------:R0:W-:Y:S01]  /*114d50*/  @P0 STG.E.U8 desc[UR4][R56.64], R0 ;  /* 0x0000000038000986 */ /* 0x0001e2000c101104 */
[----:B------:R-:W-:-:S02]  /*114d60*/  LOP3.LUT P0, RZ, R60, 0x8000, RZ, 0xc0, !PT ;  /* 0x000080003cff7812 */ /* 0x000fc4000780c0ff */
[----:B0-----:R-:W-:Y:S01]  /*114d70*/  PRMT R0, R46, 0x7772, RZ ;  /* 0x000077722e007816 */ /* 0x001fe200000000ff */
[----:B------:R-:W2:Y:S10]  /*114d80*/  LDL.LU R56, [R1+0x23f8] ;  /* 0x0023f80001387983 */ /* 0x000eb40000300800 */
[----:B---3--:R0:W-:Y:S01]  /*114d90*/  @P0 STG.E.U8 desc[UR4][R48.64], R0 ;  /* 0x0000000030000986 */ /* 0x0081e2000c101104 */
[----:B------:R-:W-:-:S02]  /*114da0*/  LOP3.LUT P0, RZ, R60, 0x4000, RZ, 0xc0, !PT ;  /* 0x000040003cff7812 */ /* 0x000fc4000780c0ff */
[----:B0-----:R-:W-:Y:S02]  /*114db0*/  PRMT R0, R46, 0x7773, RZ ;  /* 0x000077732e007816 */ /* 0x001fe400000000ff */
[----:B------:R-:W3:Y:S09]  /*114dc0*/  LDL.LU.64 R46, [R1+0x13c8] ;  /* 0x0013c800012e7983 */ /* 0x000ef20000300a00 */
[----:B----4-:R0:W-:Y:S01]  /*114dd0*/  @P0 STG.E.U8 desc[UR4][R44.64], R0 ;  /* 0x000000002c000986 */ /* 0x0101e2000c101104 */
[----:B------:R-:W-:-:S02]  /*114de0*/  LOP3.LUT P0, RZ, R60, 0x2000, RZ, 0xc0, !PT ;  /* 0x000020003cff7812 */ /* 0x000fc4000780c0ff */
[C---:B------:R-:W-:Y:S02]  /*114df0*/  PRMT R2, R61.reuse, 0x7770, RZ ;  /* 0x000077703d027816 */ /* 0x040fe400000000ff */
[C---:B0-----:R-:W-:Y:S01]  /*114e00*/  PRMT R0, R61.reuse, 0x7771, RZ ;  /* 0x000077713d007816 */ /* 0x041fe200000000ff */
[----:B------:R-:W4:Y:S04]  /*114e10*/  LDL.LU.64 R44, [R1+0x13c0] ;  /* 0x0013c000012c7983 */ /* 0x000f280000300a00 */
[----:B------:R-:W4:Y:S04]  /*114e20*/  LDL.LU R60, [R1+0x23e8] ;  /* 0x0023e800013c7983 */ /* 0x000f280000300800 */
[----:B------:R-:W-:Y:S04]  /*114e30*/  @P0 STG.E.U8 desc[UR4][R40.64], R2 ;  /* 0x0000000228000986 */ /* 0x000fe8000c101104 */
[----:B------:R-:W4:Y:S04]  /*114e40*/  LDL.LU R48, [R1+0x23dc] ;  /* 0x0023dc0001307983 */ /* 0x000f280000300800 */
[----:B------:R0:W-:Y:S04]  /*114e50*/  @P1 STG.E.U8 desc[UR4][R50.64], R0 ;  /* 0x0000000032001986 */ /* 0x0001e8000c101104 */
[----:B0-----:R-:W4:Y:S04]  /*114e60*/  LDL.LU.64 R50, [R1+0x13b8] ;  /* 0x0013b80001327983 */ /* 0x001f280000300a00 */
[----:B------:R-:W4:Y:S01]  /*114e70*/  LDL.LU.64 R36, [R1+0x13b0] ;  /* 0x0013b00001247983 */ /* 0x000f220000300a00 */
[----:B------:R-:W-:Y:S01]  /*114e80*/  ISETP.GE.AND P0, PT, R8, UR6, PT ;  /* 0x0000000608007c0c */ /* 0x000fe2000bf06270 */
[----:B------:R-:W-:Y:S01]  /*114e90*/  ULDC UR6, c[0x0][0x22c] ;  /* 0x00008b0000067ab9 */ /* 0x000fe20000000800 */
[C---:B------:R-:W-:Y:S01]  /*114ea0*/  PRMT R2, R61.reuse, 0x7772, RZ ;  /* 0x000077723d027816 */ /* 0x040fe200000000ff */
[----:B------:R-:W4:Y:S01]  /*114eb0*/  LDL.LU R16, [R1+0x23d0] ;  /* 0x0023d00001107983 */ /* 0x000f220000300800 */
[----:B------:R-:W-:-:S03]  /*114ec0*/  PRMT R0, R61, 0x7773, RZ ;  /* 0x000077733d007816 */ /* 0x000fc600000000ff */
[----:B------:R-:W4:Y:S01]  /*114ed0*/  LDL.LU R24, [R1+0x23cc] ;  /* 0x0023cc0001187983 */ /* 0x000f220000300800 */
[----:B--2---:R-:W-:Y:S01]  /*114ee0*/  ISETP.GE.AND P1, PT, R4, UR6, PT ;  /* 0x0000000604007c0c */ /* 0x004fe2000bf26270 */
[----:B------:R-:W-:Y:S02]  /*114ef0*/  ULDC.64 UR6, c[0x0][0x228] ;  /* 0x00008a0000067ab9 */ /* 0x000fe40000000a00 */
[----:B------:R-:W2:Y:S04]  /*114f00*/  LDL.LU R4, [R1+0x764] ;  /* 0x0007640001047983 */ /* 0x000ea80000300800 */
[----:B------:R-:W-:Y:S04]  /*114f10*/  @P2 STG.E.U8 desc[UR4][R54.64], R2 ;  /* 0x0000000236002986 */ /* 0x000fe8000c101104 */
[----:B------:R0:W-:Y:S04]  /*114f20*/  @P3 STG.E.U8 desc[UR4][R6.64], R0 ;  /* 0x0000000006003986 */ /* 0x0001e8000c101104 */
[----:B------:R-:W2:Y:S04]  /*114f30*/  LDL.LU.64 R32, [R1+0x13a8] ;  /* 0x0013a80001207983 */ /* 0x000ea80000300a00 */
[----:B0-----:R-:W2:Y:S01]  /*114f40*/  LDL.LU.64 R6, [R1+0x13a0] ;  /* 0x0013a00001067983 */ /* 0x001ea20000300a00 */
[----:B------:R-:W-:-:S03]  /*114f50*/  PRMT R2, R5, 0x7770, RZ ;  /* 0x0000777005027816 */ /* 0x000fc600000000ff */
[----:B------:R-:W2:Y:S04]  /*114f60*/  LDL.LU R43, [R1+0x23c4] ;  /* 0x0023c400012b7983 */ /* 0x000ea80000300800 */
[----:B------:R-:W2:Y:S04]  /*114f70*/  LDL.LU R42, [R1+0x23b8] ;  /* 0x0023b800012a7983 */ /* 0x000ea80000300800 */
[----:B------:R-:W2:Y:S01]  /*114f80*/  LDL.LU.64 R40, [R1+0x1398] ;  /* 0x0013980001287983 */ /* 0x000ea20000300a00 */
[----:B------:R-:W-:Y:S02]  /*114f90*/  ISETP.LT.AND P3, PT, R52, UR24, !P6 ;  /* 0x0000001834007c0c */ /* 0x000fe4000f761270 */
[----:B------:R-:W-:-:S02]  /*114fa0*/  PRMT R0, R5, 0x7771, RZ ;  /* 0x0000777105007816 */ /* 0x000fc400000000ff */
[----:B------:R-:W-:Y:S01]  /*114fb0*/  ISETP.LT.AND P2, PT, R56, UR22, !P6 ;  /* 0x0000001638007c0c */ /* 0x000fe2000f741270 */
[----:B---3--:R0:W-:Y:S04]  /*114fc0*/  @P4 STG.E.U8 desc[UR4][R46.64], R2 ;  /* 0x000000022e004986 */ /* 0x0081e8000c101104 */
[----:B0-----:R-:W3:Y:S01]  /*114fd0*/  LDL.LU.64 R46, [R1+0x1390] ;  /* 0x00139000012e7983 */ /* 0x001ee20000300a00 */
[----:B------:R-:W-:-:S03]  /*114fe0*/  PRMT R2, R5, 0x7772, RZ ;  /* 0x0000777205027816 */ /* 0x000fc600000000ff */
[----:B------:R-:W3:Y:S04]  /*114ff0*/  LDL.LU R55, [R1+0x23b0] ;  /* 0x0023b00001377983 */ /* 0x000ee80000300800 */
[----:B------:R-:W3:Y:S04]  /*115000*/  LDL.LU R53, [R1+0x23a8] ;  /* 0x0023a80001357983 */ /* 0x000ee80000300800 */
[----:B----4-:R0:W-:Y:S04]  /*115010*/  @P5 STG.E.U8 desc[UR4][R44.64], R0 ;  /* 0x000000002c005986 */ /* 0x0101e8000c101104 */
[----:B0-----:R-:W4:Y:S01]  /*115020*/  LDL.LU R45, [R1+0x239c] ;  /* 0x00239c00012d7983 */ /* 0x001f220000300800 */
[----:B------:R-:W-:-:S03]  /*115030*/  PRMT R0, R5, 0x7773, RZ ;  /* 0x0000777305007816 */ /* 0x000fc600000000ff */
[----:B------:R0:W-:Y:S04]  /*115040*/  @P3 STG.E.U8 desc[UR4][R50.64], R2 ;  /* 0x0000000232003986 */ /* 0x0001e8000c101104 */
[----:B------:R1:W-:Y:S04]  /*115050*/  @P2 STG.E.U8 desc[UR4][R36.64], R0 ;  /* 0x0000000024002986 */ /* 0x0003e8000c101104 */
[----:B0-----:R-:W4:Y:S04]  /*115060*/  LDL.LU R50, [R1+0x6f4] ;  /* 0x0006f40001327983 */ /* 0x001f280000300800 */
[----:B------:R-:W4:Y:S04]  /*115070*/  LDL.LU.64 R20, [R1+0x1388] ;  /* 0x0013880001147983 */ /* 0x000f280000300a00 */
[----:B-1----:R-:W4:Y:S01]  /*115080*/  LDL.LU.64 R36, [R1+0x1380] ;  /* 0x0013800001247983 */ /* 0x002f220000300a00 */
[----:B------:R-:W-:-:S02]  /*115090*/  ISETP.LT.AND P5, PT, R60, UR20, !P6 ;  /* 0x000000143c007c0c */ /* 0x000fc4000f7a1270 */
[----:B------:R-:W-:Y:S01]  /*1150a0*/  ISETP.LT.AND P4, PT, R48, UR18, !P6 ;  /* 0x0000001230007c0c */ /* 0x000fe2000f781270 */
[----:B------:R-:W4:Y:S01]  /*1150b0*/  LDL.LU R61, [R1+0x23a4] ;  /* 0x0023a400013d7983 */ /* 0x000f220000300800 */
[----:B------:R-:W-:Y:S02]  /*1150c0*/  ISETP.LT.AND P3, PT, R16, UR16, !P6 ;  /* 0x0000001010007c0c */ /* 0x000fe4000f761270 */
[----:B------:R-:W-:Y:S01]  /*1150d0*/  ISETP.LT.AND P2, PT, R24, UR14, !P6 ;  /* 0x0000000e18007c0c */ /* 0x000fe2000f741270 */
[----:B------:R-:W4:Y:S01]  /*1150e0*/  LDL.LU R44, [R1+0x2390] ;  /* 0x00239000012c7983 */ /* 0x000f220000300800 */
[C---:B--2---:R-:W-:Y:S02]  /*1150f0*/  PRMT R2, R4.reuse, 0x7770, RZ ;  /* 0x0000777004027816 */ /* 0x044fe400000000ff */
[----:B------:R-:W-:-:S03]  /*115100*/  PRMT R0, R4, 0x7771, RZ ;  /* 0x0000777104007816 */ /* 0x000fc600000000ff */
[----:B------:R0:W-:Y:S04]  /*115110*/  @P5 STG.E.U8 desc[UR4][R32.64], R2 ;  /* 0x0000000220005986 */ /* 0x0001e8000c101104 */
[----:B------:R1:W-:Y:S01]  /*115120*/  @P4 STG.E.U8 desc[UR4][R6.64], R0 ;  /* 0x0000000006004986 */ /* 0x0003e2000c101104 */
[----:B0-----:R-:W-:-:S03]  /*115130*/  PRMT R2, R4, 0x7772, RZ ;  /* 0x0000777204027816 */ /* 0x001fc600000000ff */
[----:B-1----:R-:W2:Y:S01]  /*115140*/  LDL.LU.64 R6, [R1+0x1378] ;  /* 0x0013780001067983 */ /* 0x002ea20000300a00 */
[----:B------:R-:W-:-:S03]  /*115150*/  PRMT R0, R4, 0x7773, RZ ;  /* 0x0000777304007816 */ /* 0x000fc600000000ff */
[----:B------:R-:W2:Y:S04]  /*115160*/  LDL.LU R5, [R1+0x5370] ;  /* 0x0053700001057983 */ /* 0x000ea80000300800 */
[----:B------:R-:W2:Y:S04]  /*115170*/  LDL.LU.64 R12, [R1+0x1370] ;  /* 0x00137000010c7983 */ /* 0x000ea80000300a00 */
[----:B------:R-:W2:Y:S04]  /*115180*/  LDL.LU R49, [R1+0x714] ;  /* 0x0007140001317983 */ /* 0x000ea80000300800 */
[----:B------:R-:W2:Y:S04]  /*115190*/  LDL R54, [R1+0x2388] ;  /* 0x0023880001367983 */ /* 0x000ea80000100800 */
[----:B------:R0:W-:Y:S04]  /*1151a0*/  @P3 STG.E.U8 desc[UR4][R40.64], R2 ;  /* 0x0000000228003986 */ /* 0x0001e8000c101104 */
[----:B0-----:R-:W2:Y:S04]  /*1151b0*/  LDL.LU R41, [R1+0x217c] ;  /* 0x00217c0001297983 */ /* 0x001ea80000300800 */
[----:B------:R-:W2:Y:S01]  /*1151c0*/  LDL.LU.64 R32, [R1+0x1368] ;  /* 0x0013680001207983 */ /* 0x000ea20000300a00 */
[----:B------:R-:W-:-:S02]  /*1151d0*/  ISETP.LT.AND P5, PT, R43, UR12, !P6 ;  /* 0x0000000c2b007c0c */ /* 0x000fc4000f7a1270 */
[----:B------:R-:W-:Y:S01]  /*1151e0*/  ISETP.LT.AND P4, PT, R42, UR10, !P6 ;  /* 0x0000000a2a007c0c */ /* 0x000fe2000f781270 */
[----:B------:R-:W-:Y:S01]  /*1151f0*/  ULDC UR10, c[0x0][0x228] ;  /* 0x00008a00000a7ab9 */ /* 0x000fe20000000800 */
[----:B---3--:R0:W-:Y:S04]  /*115200*/  @P2 STG.E.U8 desc[UR4][R46.64], R0 ;  /* 0x000000002e002986 */ /* 0x0081e8000c101104 */
[----:B0-----:R-:W3:Y:S04]  /*115210*/  LDL.LU.64 R46, [R1+0x1360] ;  /* 0x00136000012e7983 */ /* 0x001ee80000300a00 */
[----:B------:R-:W3:Y:S01]  /*115220*/  LDL.LU R28, [R1+0x2408] ;  /* 0x00240800011c7983 */ /* 0x000ee20000300800 */
[----:B----4-:R-:W-:-:S02]  /*115230*/  PRMT R2, R50, 0x7770, RZ ;  /* 0x0000777032027816 */ /* 0x010fc400000000ff */
[----:B------:R-:W-:-:S03]  /*115240*/  PRMT R0, R50, 0x7771, RZ ;  /* 0x0000777132007816 */ /* 0x000fc600000000ff */
[----:B------:R-:W-:Y:S04]  /*115250*/  @P5 STG.E.U8 desc[UR4][R20.64], R2 ;  /* 0x0000000214005986 */ /* 0x000fe8000c101104 */
[----:B------:R0:W-:Y:S04]  /*115260*/  @P4 STG.E.U8 desc[UR4][R36.64], R0 ;  /* 0x0000000024004986 */ /* 0x0001e8000c101104 */
[----:B0-----:R-:W4:Y:S01]  /*115270*/  LDL.LU.64 R36, [R1+0x1358] ;  /* 0x0013580001247983 */ /* 0x001f220000300a00 */
[----:B------:R-:W-:Y:S01]  /*115280*/  ISETP.LT.AND P3, PT, R55, UR8, !P6 ;  /* 0x0000000837007c0c */ /* 0x000fe2000f761270 */
[----:B------:R-:W-:Y:S01]  /*115290*/  ULDC UR8, c[0x0][0x228] ;  /* 0x00008a0000087ab9 */ /* 0x000fe20000000800 */
[----:B------:R-:W-:Y:S01]  /*1152a0*/  ISETP.LT.AND P2, PT, R53, UR6, !P6 ;  /* 0x0000000635007c0c */ /* 0x000fe2000f741270 */
[----:B------:R-:W4:Y:S01]  /*1152b0*/  LDL.LU.64 R20, [R1+0x1350] ;  /* 0x0013500001147983 */ /* 0x000f220000300a00 */
[----:B------:R-:W-:Y:S01]  /*1152c0*/  ISETP.LT.AND P5, PT, R45, UR26, !P6 ;  /* 0x0000001a2d007c0c */ /* 0x000fe2000f7a1270 */
[----:B------:R-:W-:Y:S01]  /*1152d0*/  ULDC.64 UR26, c[0x0][0x228] ;  /* 0x00008a00001a7ab9 */ /* 0x000fe20000000a00 */
[C---:B------:R-:W-:Y:S01]  /*1152e0*/  PRMT R2, R50.reuse, 0x7772, RZ ;  /* 0x0000777232027816 */ /* 0x040fe200000000ff */
[----:B------:R-:W4:Y:S01]  /*1152f0*/  LDL.LU R4, [R1+0x738] ;  /* 0x0007380001047983 */ /* 0x000f220000300800 */
[----:B------:R-:W-:Y:S01]  /*115300*/  ISETP.LT.AND P4, PT, R61, UR26, !P6 ;  /* 0x0000001a3d007c0c */ /* 0x000fe2000f781270 */
[----:B------:R-:W-:Y:S01]  /*115310*/  ULDC UR6, c[0x0][0x22c] ;  /* 0x00008b0000067ab9 */ /* 0x000fe20000000800 */
[----:B------:R-:W-:-:S02]  /*115320*/  PRMT R0, R50, 0x7773, RZ ;  /* 0x0000777332007816 */ /* 0x000fc400000000ff */
[----:B------:R-:W4:Y:S04]  /*115330*/  LDL.LU.64 R50, [R1+0x1348] ;  /* 0x0013480001327983 */ /* 0x000f280000300a00 */
[----:B--2---:R0:W-:Y:S04]  /*115340*/  @P3 STG.E.U8 desc[UR4][R6.64], R2 ;  /* 0x0000000206003986 */ /* 0x0041e8000c101104 */
[----:B0-----:R-:W2:Y:S01]  /*115350*/  LDL.LU.64 R6, [R1+0x1340] ;  /* 0x0013400001067983 */ /* 0x001ea20000300a00 */
[----:B------:R-:W-:-:S03]  /*115360*/  PRMT R2, R49, 0x7770, RZ ;  /* 0x0000777031027816 */ /* 0x000fc600000000ff */
[----:B------:R0:W-:Y:S02]  /*115370*/  @P2 STG.E.U8 desc[UR4][R12.64], R0 ;  /* 0x000000000c002986 */ /* 0x0001e4000c101104 */
[----:B0-----:R-:W-:Y:S02]  /*115380*/  PRMT R0, R49, 0x7771, RZ ;  /* 0x0000777131007816 */ /* 0x001fe400000000ff */
[----:B------:R0:W-:Y:S01]  /*115390*/  @P4 STG.E.U8 desc[UR4][R32.64], R2 ;  /* 0x0000000220004986 */ /* 0x0001e2000c101104 */
[----:B------:R-:W-:Y:S01]  /*1153a0*/  ISETP.GE.AND P3, PT, R5, UR6, PT ;  /* 0x0000000605007c0c */ /* 0x000fe2000bf66270 */
[----:B------:R-:W-:Y:S02]  /*1153b0*/  ULDC UR6, c[0x0][0x228] ;  /* 0x00008a0000067ab9 */ /* 0x000fe40000000800 */
[----:B------:R-:W-:Y:S01]  /*1153c0*/  ISETP.LT.AND P2, PT, R44, UR6, !P6 ;  /* 0x000000062c007c0c */ /* 0x000fe2000f741270 */
[----:B------:R-:W-:Y:S01]  /*1153d0*/  ULDC UR6, c[0x0][0x228] ;  /* 0x00008a0000067ab9 */ /* 0x000fe20000000800 */
[----:B0-----:R-:W-:Y:S01]  /*1153e0*/  PRMT R2, R49, 0x7772, RZ ;  /* 0x0000777231027816 */ /* 0x001fe200000000ff */
[----:B---3--:R0:W-:Y:S04]  /*1153f0*/  @P5 STG.E.U8 desc[UR4][R46.64], R0 ;  /* 0x000000002e005986 */ /* 0x0081e8000c101104 */
[----:B0-----:R-:W3:Y:S04]  /*115400*/  LDL.LU.64 R46, [R1+0x1338] ;  /* 0x00133800012e7983 */ /* 0x001ee80000300a00 */
[----:B------:R-:W3:Y:S04]  /*115410*/  LDL.LU.64 R12, [R1+0x1330] ;  /* 0x00133000010c7983 */ /* 0x000ee80000300a00 */
[----:B------:R-:W3:Y:S04]  /*115420*/  LDL.LU R5, [R1+0x728] ;  /* 0x0007280001057983 */ /* 0x000ee80000300800 */
[----:B------:R-:W3:Y:S04]  /*115430*/  LDL.LU.64 R32, [R1+0x1328] ;  /* 0x0013280001207983 */ /* 0x000ee80000300a00 */
[----:B----4-:R0:W-:Y:S04]  /*115440*/  @P2 STG.E.U8 desc[UR4][R36.64], R2 ;  /* 0x0000000224002986 */ /* 0x0101e8000c101104 */
[----:B0-----:R-:W4:Y:S01]  /*115450*/  LDL.LU.64 R36, [R1+0x1320] ;  /* 0x0013200001247983 */ /* 0x001f220000300a00 */
[----:B------:R-:W-:Y:S01]  /*115460*/  ISETP.LT.AND P6, PT, R54, UR8, !P6 ;  /* 0x0000000836007c0c */ /* 0x000fe2000f7c1270 */
[----:B------:R-:W-:Y:S01]  /*115470*/  ULDC UR8, c[0x0][0x228] ;  /* 0x00008a0000087ab9 */ /* 0x000fe20000000800 */
[----:B------:R-:W-:Y:S01]  /*115480*/  ISETP.LT.AND P5, PT, R41, UR6, !P0 ;  /* 0x0000000629007c0c */ /* 0x000fe2000c7a1270 */
[----:B------:R-:W-:Y:S01]  /*115490*/  ULDC UR6, c[0x0][0x228] ;  /* 0x00008a0000067ab9 */ /* 0x000fe20000000800 */
[----:B------:R-:W-:Y:S01]  /*1154a0*/  ISETP.LT.AND P4, PT, R28, UR8, !P0 ;  /* 0x000000081c007c0c */ /* 0x000fe2000c781270 */
[----:B------:R-:W-:Y:S01]  /*1154b0*/  ULDC UR8, c[0x0][0x228] ;  /* 0x00008a0000087ab9 */ /* 0x000fe20000000800 */
[----:B------:R-:W-:-:S02]  /*1154c0*/  PRMT R0, R49, 0x7773, RZ ;  /* 0x0000777331007816 */ /* 0x000fc400000000ff */
[----:B------:R-:W-:-:S05]  /*1154d0*/  PRMT R2, R4, 0x7770, RZ ;  /* 0x0000777004027816 */ /* 0x000fca00000000ff */
[----:B------:R0:W-:Y:S01]  /*1154e0*/  @P6 STG.E.U8 desc[UR4][R20.64], R0 ;  /* 0x0000000014006986 */ /* 0x0001e2000c101104 */
[----:B------:R-:W-:Y:S01]  /*1154f0*/  ISETP.LT.AND P6, PT, R52, UR6, !P0 ;  /* 0x0000000634007c0c */ /* 0x000fe2000c7c1270 */
[----:B------:R-:W-:Y:S02]  /*115500*/  ULDC UR6, c[0x0][0x228] ;  /* 0x00008a0000067ab9 */ /* 0x000fe40000000800 */
[----:B------:R1:W-:Y:S01]  /*115510*/  @P5 STG.E.U8 desc[UR4][R50.64], R2 ;  /* 0x0000000232005986 */ /* 0x0003e2000c101104 */
[----:B0-----:R-:W-:-:S03]  /*115520*/  PRMT R0, R4, 0x7771, RZ ;  /* 0x0000777104007816 */ /* 0x001fc600000000ff */
[----:B-1----:R-:W4:Y:S01]  /*115530*/  LDL.LU.64 R50, [R1+0x1318] ;  /* 0x0013180001327983 */ /* 0x002f220000300a00 */
[----:B------:R-:W-:Y:S02]  /*115540*/  PRMT R2, R4, 0x7772, RZ ;  /* 0x0000777204027816 */ /* 0x000fe400000000ff */
[----:B------:R-:W-:Y:S01]  /*115550*/  ISETP.LT.AND P2, PT, R56, UR8, !P0 ;  /* 0x0000000838007c0c */ /* 0x000fe2000c741270 */
[----:B------:R-:W-:Y:S01]  /*115560*/  ULDC UR8, c[0x0][0x228] ;  /* 0x00008a0000087ab9 */ /* 0x000fe20000000800 */
[----:B------:R-:W-:Y:S01]  /*115570*/  ISETP.LT.AND P5, PT, R60, UR6, !P0 ;  /* 0x000000063c007c0c */ /* 0x000fe2000c7a1270 */
[----:B------:R-:W-:Y:S01]  /*115580*/  ULDC UR6, c[0x0][0x228] ;  /* 0x00008a0000067ab9 */ /* 0x000fe20000000800 */
[----:B--2---:R0:W-:Y:S04]  /*115590*/  @P4 STG.E.U8 desc[UR4][R6.64], R0 ;  /* 0x0000000006004986 */ /* 0x0041e8000c101104 */
[----:B0-----:R-:W2:Y:S04]  /*1155a0*/  LDL.LU.64 R6, [R1+0x1310] ;  /* 0x0013100001067983 */ /* 0x001ea80000300a00 */
[----:B------:R-:W2:Y:S04]  /*1155b0*/  LDL.LU R49, [R1+0x708] ;  /* 0x0007080001317983 */ /* 0x000ea80000300800 */
[----:B------:R-:W2:Y:S01]  /*1155c0*/  LDL.LU.64 R20, [R1+0x1308] ;  /* 0x0013080001147983 */ /* 0x000ea20000300a00 */
[----:B------:R-:W-:Y:S01]  /*1155d0*/  ISETP.LT.AND P4, PT, R48, UR8, !P0 ;  /* 0x0000000830007c0c */ /* 0x000fe2000c781270 */
[----:B------:R-:W-:Y:S01]  /*1155e0*/  ULDC UR8, c[0x0][0x228] ;  /* 0x00008a0000087ab9 */ /* 0x000fe20000000800 */
[----:B------:R-:W-:Y:S01]  /*1155f0*/  PRMT R0, R4, 0x7773, RZ ;  /* 0x0000777304007816 */ /* 0x000fe200000000ff */
[----:B---3--:R0:W-:Y:S04]  /*115600*/  @P6 STG.E.U8 desc[UR4][R46.64], R2 ;  /* 0x000000022e006986 */ /* 0x0081e8000c101104 */
[----:B0-----:R-:W3:Y:S01]  /*115610*/  LDL.LU.64 R46, [R1+0x1300] ;  /* 0x00130000012e7983 */ /* 0x001ee20000300a00 */
[----:B------:R-:W-:-:S03]  /*115620*/  PRMT R2, R5, 0x7770, RZ ;  /* 0x0000777005027816 */ /* 0x000fc600000000ff */
[----:B------:R0:W-:Y:S04]  /*115630*/  @P2 STG.E.U8 desc[UR4][R12.64], R0 ;  /* 0x000000000c002986 */ /* 0x0001e8000c101104 */
[----:B------:R-:W-:Y:S01]  /*115640*/  @P5 STG.E.U8 desc[UR4][R32.64], R2 ;  /* 0x0000000220005986 */ /* 0x000fe2000c101104 */
[----:B0-----:R-:W-:-:S05]  /*115650*/  PRMT R0, R5, 0x7771, RZ ;  /* 0x0000777105007816 */ /* 0x001fca00000000ff */
[----:B----4-:R0:W-:Y:S04]  /*115660*/  @P4 STG.E.U8 desc[UR4][R36.64], R0 ;  /* 0x0000000024004986 */ /* 0x0101e8000c101104 */
[----:B0-----:R-:W4:Y:S01]  /*115670*/  LDL.LU.64 R36, [R1+0x12f8] ;  /* 0x0012f80001247983 */ /* 0x001f220000300a00 */
[----:B------:R-:W-:Y:S01]  /*115680*/  ISETP.LT.AND P6, PT, R16, UR6, !P0 ;  /* 0x0000000610007c0c */ /* 0x000fe2000c7c1270 */
[----:B------:R-:W-:Y:S01]  /*115690*/  ULDC UR6, c[0x0][0x228] ;  /* 0x00008a0000067ab9 */ /* 0x000fe20000000800 */
[----:B------:R-:W-:Y:S01]  /*1156a0*/  ISETP.LT.AND P2, PT, R24, UR8, !P0 ;  /* 0x0000000818007c0c */ /* 0x000fe2000c741270 */
[----:B------:R-:W4:Y:S01]  /*1156b0*/  LDL.LU R8, [R1+0x5380] ;  /* 0x0053800001087983 */ /* 0x000f220000300800 */
[C---:B------:R-:W-:Y:S01]  /*1156c0*/  PRMT R2, R5.reuse, 0x7772, RZ ;  /* 0x0000777205027816 */ /* 0x040fe200000000ff */
[----:B------:R-:W-:Y:S01]  /*1156d0*/  ULDC UR8, c[0x0][0x228] ;  /* 0x00008a0000087ab9 */ /* 0x000fe20000000800 */
[----:B------:R-:W-:Y:S01]  /*1156e0*/  PRMT R0, R5, 0x7773, RZ ;  /* 0x0000777305007816 */ /* 0x000fe200000000ff */
[----:B------:R-:W4:Y:S01]  /*1156f0*/  LDL.LU.64 R32, [R1+0x12f0] ;  /* 0x0012f00001207983 */ /* 0x000f220000300a00 */
[----:B------:R-:W-:Y:S01]  /*115700*/  ISETP.LT.AND P5, PT, R43, UR6, !P0 ;  /* 0x000000062b007c0c */ /* 0x000fe2000c7a1270 */
[----:B------:R-:W-:-:S02]  /*115710*/  ULDC UR6, c[0x0][0x228] ;  /* 0x00008a0000067ab9 */ /* 0x000fc40000000800 */
[----:B------:R-:W4:Y:S01]  /*115720*/  LDL.LU R4, [R1+0x788] ;  /* 0x0007880001047983 */ /* 0x000f220000300800 */
[----:B------:R-:W-:Y:S01]  /*115730*/  ISETP.LT.AND P4, PT, R42, UR6, !P0 ;  /* 0x000000062a007c0c */ /* 0x000fe2000c781270 */
[----:B------:R-:W-:Y:S02]  /*115740*/  ULDC UR6, c[0x0][0x228] ;  /* 0x00008a0000067ab9 */ /* 0x000fe40000000800 */
[----:B------:R0:W-:Y:S04]  /*115750*/  @P6 STG.E.U8 desc[UR4][R50.64], R2 ;  /* 0x0000000232006986 */ /* 0x0001e8000c101104 */
[----:B0-----:R-:W4:Y:S04]  /*115760*/  LDL.LU.64 R50, [R1+0x12e8] ;  /* 0x0012e80001327983 */ /* 0x001f280000300a00 */
[----:B--2---:R0:W-:Y:S01]  /*115770*/  @P2 STG.E.U8 desc[UR4][R6.64], R0 ;  /* 0x0000000006002986 */ /* 0x0041e2000c101104 */
[----:B------:R-:W-:-:S03]  /*115780*/  PRMT R2, R49, 0x7770, RZ ;  /* 0x0000777031027816 */ /* 0x000fc600000000ff */
[----:B0-----:R-:W2:Y:S01]  /*115790*/  LDL.LU.64 R6, [R1+0x12e0] ;  /* 0x0012e00001067983 */ /* 0x001ea20000300a00 */
[----:B------:R-:W-:-:S03]  /*1157a0*/  PRMT R0, R49, 0x7771, RZ ;  /* 0x0000777131007816 */ /* 0x000fc600000000ff */
[----:B------:R0:W-:Y:S04]  /*1157b0*/  @P5 STG.E.U8 desc[UR4][R20.64], R2 ;  /* 0x0000000214005986 */ /* 0x0001e8000c101104 */
[----:B------:R-:W2:Y:S01]  /*1157c0*/  LDL.LU.64 R12, [R1+0x12d8] ;  /* 0x0012d800010c7983 */ /* 0x000ea20000300a00 */
[----:B------:R-:W-:Y:S01]  /*1157d0*/  ISETP.LT.AND P2, PT, R55, UR6, !P0 ;  /* 0x0000000637007c0c */ /* 0x000fe2000c741270 */
[----:B------:R-:W-:Y:S01]  /*1157e0*/  ULDC UR6, c[0x0][0x22c] ;  /* 0x00008b0000067ab9 */ /* 0x000fe20000000800 */
[----:B0-----:R-:W-:Y:S01]  /*1157f0*/  PRMT R2, R49, 0x7772, RZ ;  /* 0x0000777231027816 */ /* 0x001fe200000000ff */
[----:B---3--:R0:W-:Y:S04]  /*115800*/  @P4 STG.E.U8 desc[UR4][R46.64], R0 ;  /* 0x000000002e004986 */ /* 0x0081e8000c101104 */
[----:B0-----:R-:W3:Y:S04]  /*115810*/  LDL.LU.64 R46, [R1+0x12d0] ;  /* 0x0012d000012e7983 */ /* 0x001ee80000300a00 */
        /* <DEDUP_REMOVED lines=11> */
[----:B------:R-:W-:Y:S02]  /*1158d0*/  PRMT R2, R4, 0x7770, RZ ;  /* 0x0000777004027816 */ /* 0x000fe400000000ff */
[----:B------:R-:W-:Y:S01]  /*1158e0*/  ISETP.GE.AND P2, PT, R8, UR6, PT ;  /* 0x0000000608007c0c */ /* 0x000fe2000bf46270 */
[----:B------:R-:W-:Y:S02]  /*1158f0*/  ULDC UR6, c[0x0][0x228] ;  /* 0x00008a0000067ab9 */ /* 0x000fe40000000800 */
[----:B------:R0:W-:Y:S01]  /*115900*/  @P5 STG.E.U8 desc[UR4][R32.64], R0 ;  /* 0x0000000020005986 */ /* 0x0001e2000c101104 */
[----:B------:R-:W-:Y:S01]  /*115910*/  ISETP.LT.AND P5, PT, R44, UR6, !P0 ;  /* 0x000000062c007c0c */ /* 0x000fe2000c7a1270 */
[----:B------:R-:W-:Y:S01]  /*115920*/  ULDC UR6, c[0x0][0x228] ;  /* 0x00008a0000067ab9 */ /* 0x000fe20000000800 */
[----:B------:R-:W-:Y:S01]  /*115930*/  ISETP.LT.AND P0, PT, R54, UR8, !P0 ;  /* 0x0000000836007c0c */ /* 0x000fe2000c701270 */
[----:B------:R1:W-:Y:S01]  /*115940*/  @P4 STG.E.U8 desc[UR4][R50.64], R2 ;  /* 0x0000000232004986 */ /* 0x0003e2000c101104 */
[----:B------:R-:W-:Y:S01]  /*115950*/  ULDC UR8, c[0x0][0x228] ;  /* 0x00008a0000087ab9 */ /* 0x000fe20000000800 */
[----:B0-----:R-:W-:-:S02]  /*115960*/  PRMT R0, R4, 0x7771, RZ ;  /* 0x0000777104007816 */ /* 0x001fc400000000ff */
[----:B------:R-:W4:Y:S01]  /*115970*/  LDL.LU.64 R32, [R1+0x12b8] ;  /* 0x0012b80001207983 */ /* 0x000f220000300a00 */
[----:B-1----:R-:W-:Y:S02]  /*115980*/  PRMT R2, R4, 0x7772, RZ ;  /* 0x0000777204027816 */ /* 0x002fe400000000ff */
[----:B------:R-:W-:Y:S01]  /*115990*/  ISETP.LT.AND P4, PT, R28, UR8, !P1 ;  /* 0x000000081c007c0c */ /* 0x000fe2000cf81270 */
[----:B------:R-:W-:Y:S01]  /*1159a0*/  ULDC UR8, c[0x0][0x228] ;  /* 0x00008a0000087ab9 */ /* 0x000fe20000000800 */
[----:B--2---:R0:W-:Y:S04]  /*1159b0*/  @P6 STG.E.U8 desc[UR4][R6.64], R0 ;  /* 0x0000000006006986 */ /* 0x0041e8000c101104 */
[----:B0-----:R-:W2:Y:S01]  /*1159c0*/  LDL.LU.64 R6, [R1+0x12b0] ;  /* 0x0012b00001067983 */ /* 0x001ea20000300a00 */
[----:B------:R-:W-:-:S03]  /*1159d0*/  PRMT R0, R4, 0x7773, RZ ;  /* 0x0000777304007816 */ /* 0x000fc600000000ff */
[----:B------:R-:W2:Y:S04]  /*1159e0*/  LDL.LU R49, [R1+0x768] ;  /* 0x0007680001317983 */ /* 0x000ea80000300800 */
[----:B------:R-:W-:Y:S04]  /*1159f0*/  @P5 STG.E.U8 desc[UR4][R12.64], R2 ;  /* 0x000000020c005986 */ /* 0x000fe8000c101104 */
[----:B------:R-:W2:Y:S01]  /*115a00*/  LDL.LU.64 R50, [R1+0x12a8] ;  /* 0x0012a80001327983 */ /* 0x000ea20000300a00 */
[----:B------:R-:W-:Y:S01]  /*115a10*/  ISETP.LT.AND P6, PT, R41, UR6, !P1 ;  /* 0x0000000629007c0c */ /* 0x000fe2000cfc1270 */
[----:B------:R-:W-:-:S02]  /*115a20*/  ULDC UR6, c[0x0][0x228] ;  /* 0x00008a0000067ab9 */ /* 0x000fc40000000800 */
[----:B---3--:R0:W-:Y:S04]  /*115a30*/  @P0 STG.E.U8 desc[UR4][R46.64], R0 ;  /* 0x000000002e000986 */ /* 0x0081e8000c101104 */
[----:B0-----:R-:W3:Y:S01]  /*115a40*/  LDL.LU.64 R46, [R1+0x12a0] ;  /* 0x0012a000012e7983 */ /* 0x001ee20000300a00 */
[C---:B------:R-:W-:Y:S02]  /*115a50*/  PRMT R2, R5.reuse, 0x7770, RZ ;  /* 0x0000777005027816 */ /* 0x040fe400000000ff */
[----:B------:R-:W-:-:S03]  /*115a60*/  PRMT R0, R5, 0x7771, RZ ;  /* 0x0000777105007816 */ /* 0x000fc600000000ff */
[----:B------:R-:W-:Y:S04]  /*115a70*/  @P6 STG.E.U8 desc[UR4][R20.64], R2 ;  /* 0x0000000214006986 */ /* 0x000fe8000c101104 */
        /* <DEDUP_REMOVED lines=12> */
[----:B------:R-:W-:Y:S01]  /*115b40*/  ISETP.LT.AND P4, PT, R48, UR6, !P1 ;  /* 0x0000000630007c0c */ /* 0x000fe2000cf81270 */
[----:B------:R-:W4:Y:S01]  /*115b50*/  LDL.LU.64 R8, [R1+0x1288] ;  /* 0x0012880001087983 */ /* 0x000f220000300a00 */
[----:B------:R-:W-:-:S03]  /*115b60*/  ULDC UR6, c[0x0][0x228] ;  /* 0x00008a0000067ab9 */ /* 0x000fc60000000800 */
[----:B------:R0:W-:Y:S04]  /*115b70*/  @P5 STG.E.U8 desc[UR4][R32.64], R2 ;  /* 0x0000000220005986 */ /* 0x0001e8000c101104 */
[----:B--2---:R1:W-:Y:S01]  /*115b80*/  @P0 STG.E.U8 desc[UR4][R6.64], R0 ;  /* 0x0000000006000986 */ /* 0x0043e2000c101104 */
[----:B0-----:R-:W-:-:S03]  /*115b90*/  PRMT R2, R49, 0x7770, RZ ;  /* 0x0000777031027816 */ /* 0x001fc600000000ff */
[----:B-1----:R-:W2:Y:S01]  /*115ba0*/  LDL.LU.64 R6, [R1+0x1280] ;  /* 0x0012800001067983 */ /* 0x002ea20000300a00 */
[----:B------:R-:W-:-:S03]  /*115bb0*/  PRMT R0, R49, 0x7771, RZ ;  /* 0x0000777131007816 */ /* 0x000fc600000000ff */
[----:B------:R-:W2:Y:S04]  /*115bc0*/  LDL.LU.64 R20, [R1+0x1278] ;  /* 0x0012780001147983 */ /* 0x000ea80000300a00 */
[----:B------:R0:W-:Y:S04]  /*115bd0*/  @P6 STG.E.U8 desc[UR4][R50.64], R2 ;  /* 0x0000000232006986 */ /* 0x0001e8000c101104 */
[----:B0-----:R-:W2:Y:S01]  /*115be0*/  LDL.LU R50, [R1+0x718] ;  /* 0x0007180001327983 */ /* 0x001ea20000300800 */
[----:B------:R-:W-:Y:S01]  /*115bf0*/  ISETP.LT.AND P0, PT, R16, UR6, !P1 ;  /* 0x0000000610007c0c */ /* 0x000fe2000cf01270 */
[----:B------:R-:W-:Y:S01]  /*115c00*/  ULDC UR6, c[0x0][0x228] ;  /* 0x00008a0000067ab9 */ /* 0x000fe20000000800 */
[----:B------:R-:W-:Y:S01]  /*115c10*/  PRMT R2, R49, 0x7772, RZ ;  /* 0x0000777231027816 */ /* 0x000fe200000000ff */
[----:B---3--:R0:W-:Y:S04]  /*115c20*/  @P4 STG.E.U8 desc[UR4][R46.64], R0 ;  /* 0x000000002e004986 */ /* 0x0081e8000c101104 */
[----:B0-----:R-:W3:Y:S04]  /*115c30*/  LDL.LU.64 R46, [R1+0x1270] ;  /* 0x00127000012e7983 */ /* 0x001ee80000300a00 */
[----:B------:R-:W3:Y:S04]  /*115c40*/  LDL.LU R5, [R1+0x5390] ;  /* 0x0053900001057983 */ /* 0x000ee80000300800 */
[----:B------:R-:W3:Y:S04]  /*115c50*/  LDL.LU.64 R12, [R1+0x1260] ;  /* 0x00126000010c7983 */ /* 0x000ee80000300a00 */
        /* <DEDUP_REMOVED lines=10> */
[----:B------:R-:W-:Y:S01]  /*115d00*/  ISETP.LT.AND P0, PT, R55, UR6, !P1 ;  /* 0x0000000637007c0c */ /* 0x000fe2000cf01270 */
[----:B------:R-:W-:Y:S01]  /*115d10*/  ULDC UR6, c[0x0][0x228] ;  /* 0x00008a0000067ab9 */ /* 0x000fe20000000800 */
[----:B------:R-:W-:-:S03]  /*115d20*/  PRMT R2, R4, 0x7770, RZ ;  /* 0x0000777004027816 */ /* 0x000fc600000000ff */
[----:B------:R0:W-:Y:S01]  /*115d30*/  @P5 STG.E.U8 desc[UR4][R38.64], R0 ;  /* 0x0000000026005986 */ /* 0x0001e2000c101104 */
[----:B------:R-:W-:Y:S01]  /*115d40*/  ISETP.LT.AND P5, PT, R53, UR6, !P1 ;  /* 0x0000000635007c0c */ /* 0x000fe2000cfa1270 */
[----:B------:R-:W-:Y:S02]  /*115d50*/  ULDC UR6, c[0x0][0x228] ;  /* 0x00008a0000067ab9 */ /* 0x000fe40000000800 */
[----:B------:R-:W-:Y:S01]  /*115d60*/  @P6 STG.E.U8 desc[UR4][R8.64], R2 ;  /* 0x0000000208006986 */ /* 0x000fe2000c101104 */
[C---:B0-----:R-:W-:Y:S02]  /*115d70*/  PRMT R0, R4.reuse, 0x7771, RZ ;  /* 0x0000777104007816 */ /* 0x041fe400000000ff */
[----:B------:R-:W-:Y:S01]  /*115d80*/  ISETP.LT.AND P6, PT, R45, UR8, !P1 ;  /* 0x000000082d007c0c */ /* 0x000fe2000cfc1270 */
[----:B------:R-:W-:Y:S02]  /*115d90*/  ULDC UR8, c[0x0][0x228] ;  /* 0x00008a0000087ab9 */ /* 0x000fe40000000800 */
[----:B--2---:R0:W-:Y:S01]  /*115da0*/  @P4 STG.E.U8 desc[UR4][R6.64], R0 ;  /* 0x0000000006004986 */ /* 0x0041e2000c101104 */
[----:B------:R-:W-:Y:S01]  /*115db0*/  ISETP.LT.AND P4, PT, R61, UR6, !P1 ;  /* 0x000000063d007c0c */ /* 0x000fe2000cf81270 */
[----:B------:R-:W-:Y:S01]  /*115dc0*/  ULDC UR6, c[0x0][0x228] ;  /* 0x00008a0000067ab9 */ /* 0x000fe20000000800 */
[C---:B0-----:R-:W-:Y:S01]  /*115dd0*/  PRMT R0, R4.reuse, 0x7772, RZ ;  /* 0x0000777204007816 */ /* 0x041fe200000000ff */
[----:B------:R-:W2:Y:S04]  /*115de0*/  LDL.LU R7, [R1+0x73c] ;  /* 0x00073c0001077983 */ /* 0x000ea80000300800 */
[----:B------:R0:W-:Y:S04]  /*115df0*/  @P0 STG.E.U8 desc[UR4][R20.64], R0 ;  /* 0x0000000014000986 */ /* 0x0001e8000c101104 */
[----:B------:R-:W2:Y:S04]  /*115e00*/  LDL.LU.64 R34, [R1+0x1268] ;  /* 0x0012680001227983 */ /* 0x000ea80000300a00 */
[----:B------:R-:W2:Y:S01]  /*115e10*/  LDL.LU.64 R38, [R1+0x1248] ;  /* 0x0012480001267983 */ /* 0x000ea20000300a00 */
[----:B0-----:R-:W-:-:S03]  /*115e20*/  PRMT R0, R4, 0x7773, RZ ;  /* 0x0000777304007816 */ /* 0x001fc600000000ff */
[----:B------:R-:W2:Y:S01]  /*115e30*/  LDL.LU.64 R20, [R1+0x1240] ;  /* 0x0012400001147983 */ /* 0x000ea20000300a00 */
[C---:B------:R-:W-:Y:S02]  /*115e40*/  PRMT R4, R50.reuse, 0x7770, RZ ;  /* 0x0000777032047816 */ /* 0x040fe400000000ff */
[----:B------:R-:W-:Y:S02]  /*115e50*/  PRMT R2, R50, 0x7771, RZ ;  /* 0x0000777132027816 */ /* 0x000fe400000000ff */
[----:B------:R-:W-:Y:S01]  /*115e60*/  ISETP.LT.AND P0, PT, R44, UR6, !P1 ;  /* 0x000000062c007c0c */ /* 0x000fe2000cf01270 */
[----:B------:R-:W-:Y:S01]  /*115e70*/  ULDC UR6, c[0x0][0x22c] ;  /* 0x00008b0000067ab9 */ /* 0x000fe20000000800 */
[----:B---3--:R0:W-:Y:S04]  /*115e80*/  @P5 STG.E.U8 desc[UR4][R46.64], R0 ;  /* 0x000000002e005986 */ /* 0x0081e8000c101104 */
[----:B0-----:R-:W3:Y:S04]  /*115e90*/  LDL.LU.64 R46, [R1+0x1238] ;  /* 0x00123800012e7983 */ /* 0x001ee80000300a00 */
[----:B------:R-:W-:Y:S04]  /*115ea0*/  @P4 STG.E.U8 desc[UR4][R12.64], R4 ;  /* 0x000000040c004986 */ /* 0x000fe8000c101104 */
[----:B------:R0:W-:Y:S01]  /*115eb0*/  @P6 STG.E.U8 desc[UR4][R32.64], R2 ;  /* 0x0000000220006986 */ /* 0x0001e2000c101104 */
[----:B------:R-:W-:-:S03]  /*115ec0*/  PRMT R0, R50, 0x7772, RZ ;  /* 0x0000777232007816 */ /* 0x000fc600000000ff */
[----:B0-----:R-:W3:Y:S04]  /*115ed0*/  LDL.LU.64 R32, [R1+0x1228] ;  /* 0x0012280001207983 */ /* 0x001ee80000300a00 */
[----:B------:R-:W3:Y:S01]  /*115ee0*/  LDL.LU R49, [R1+0x72c] ;  /* 0x00072c0001317983 */ /* 0x000ee20000300800 */
[----:B------:R-:W-:-:S03]  /*115ef0*/  PRMT R4, R50, 0x7773, RZ ;  /* 0x0000777332047816 */ /* 0x000fc600000000ff */
[----:B------:R-:W3:Y:S04]  /*115f00*/  LDL.LU.64 R8, [R1+0x1230] ;  /* 0x0012300001087983 */ /* 0x000ee80000300a00 */
[----:B------:R-:W3:Y:S04]  /*115f10*/  LDL.LU.64 R50, [R1+0x1220] ;  /* 0x0012200001327983 */ /* 0x000ee80000300a00 */
[----:B------:R-:W3:Y:S04]  /*115f20*/  LDL.LU.64 R12, [R1+0x1218] ;  /* 0x00121800010c7983 */ /* 0x000ee80000300a00 */
[----:B----4-:R0:W-:Y:S04]  /*115f30*/  @P0 STG.E.U8 desc[UR4][R36.64], R0 ;  /* 0x0000000024000986 */ /* 0x0101e8000c101104 */
[----:B0-----:R-:W4:Y:S01]  /*115f40*/  LDL.LU.64 R36, [R1+0x1210] ;  /* 0x0012100001247983 */ /* 0x001f220000300a00 */
[----:B------:R-:W-:Y:S01]  /*115f50*/  ISETP.GE.AND P5, PT, R5, UR6, PT ;  /* 0x0000000605007c0c */ /* 0x000fe2000bfa6270 */
[----:B------:R-:W-:-:S02]  /*115f60*/  ULDC UR6, c[0x0][0x228] ;  /* 0x00008a0000067ab9 */ /* 0x000fc40000000800 */
[----:B------:R-:W-:Y:S01]  /*115f70*/  ISETP.LT.AND P4, PT, R54, UR6, !P1 ;  /* 0x0000000636007c0c */ /* 0x000fe2000cf81270 */
[----:B------:R-:W-:Y:S01]  /*115f80*/  ULDC UR6, c[0x0][0x228] ;  /* 0x00008a0000067ab9 */ /* 0x000fe20000000800 */
[----:B------:R-:W-:Y:S01]  /*115f90*/  ISETP.LT.AND P1, PT, R28, UR8, !P3 ;  /* 0x000000081c007c0c */ /* 0x000fe2000df21270 */
[----:B------:R-:W-:Y:S01]  /*115fa0*/  ULDC UR8, c[0x0][0x228] ;  /* 0x00008a0000087ab9 */ /* 0x000fe20000000800 */
[----:B------:R-:W-:Y:S01]  /*115fb0*/  ISETP.LT.AND P0, PT, R41, UR6, !P3 ;  /* 0x0000000629007c0c */ /* 0x000fe2000df01270 */
[----:B------:R-:W-:Y:S02]  /*115fc0*/  ULDC UR6, c[0x0][0x228] ;  /* 0x00008a0000067ab9 */ /* 0x000fe40000000800 */
[----:B------:R-:W-:Y:S01]  /*115fd0*/  ISETP.LT.AND P6, PT, R52, UR6, !P3 ;  /* 0x0000000634007c0c */ /* 0x000fe2000dfc1270 */
[----:B------:R-:W-:Y:S01]  /*115fe0*/  ULDC UR6, c[0x0][0x228] ;  /* 0x00008a0000067ab9 */ /* 0x000fe20000000800 */
[C---:B--2---:R-:W-:Y:S02]  /*115ff0*/  PRMT R6, R7.reuse, 0x7770, RZ ;  /* 0x0000777007067816 */ /* 0x044fe400000000ff */
[----:B------:R-:W-:-:S02]  /*116000*/  PRMT R5, R7, 0x7771, RZ ;  /* 0x0000777107057816 */ /* 0x000fc400000000ff */
[C---:B------:R-:W-:Y:S02]  /*116010*/  PRMT R2, R7.reuse, 0x7772, RZ ;  /* 0x0000777207027816 */ /* 0x040fe400000000ff */
[----:B------:R-:W-:Y:S01]  /*116020*/  PRMT R0, R7, 0x7773, RZ ;  /* 0x0000777307007816 */ /* 0x000fe200000000ff */
[----:B------:R-:W-:Y:S01]  /*116030*/  @P4 STG.E.U8 desc[UR4][R34.64], R4 ;  /* 0x0000000422004986 */ /* 0x000fe2000c101104 */
[----:B------:R-:W-:Y:S01]  /*116040*/  ISETP.LT.AND P4, PT, R56, UR6, !P3 ;  /* 0x0000000638007c0c */ /* 0x000fe2000df81270 */
[----:B------:R-:W-:Y:S02]  /*116050*/  ULDC UR6, c[0x0][0x228] ;  /* 0x00008a0000067ab9 */ /* 0x000fe40000000800 */
[----:B------:R0:W-:Y:S04]  /*116060*/  @P0 STG.E.U8 desc[UR4][R38.64], R6 ;  /* 0x0000000626000986 */ /* 0x0001e8000c101104 */
[----:B------:R-:W2:Y:S04]  /*116070*/  LDL.LU R7, [R1+0x70c] ;  /* 0x00070c0001077983 */ /* 0x000ea80000300800 */
[----:B------:R-:W-:Y:S01]  /*116080*/  @P1 STG.E.U8 desc[UR4][R20.64], R5 ;  /* 0x0000000514001986 */ /* 0x000fe2000c101104 */
[----:B------:R-:W-:Y:S01]  /*116090*/  ISETP.LT.AND P1, PT, R60, UR6, !P3 ;  /* 0x000000063c007c0c */ /* 0x000fe2000df21270 */
[----:B------:R-:W-:-:S02]  /*1160a0*/  ULDC UR6, c[0x0][0x228] ;  /* 0x00008a0000067ab9 */ /* 0x000fc40000000800 */
[----:B0-----:R-:W2:Y:S01]  /*1160b0*/  LDL.LU R6, [R1+0x539c] ;  /* 0x00539c0001067983 */ /* 0x001ea20000300800 */
[----:B------:R-:W-:Y:S01]  /*1160c0*/  ISETP.LT.AND P0, PT, R16, UR8, !P3 ;  /* 0x0000000810007c0c */ /* 0x000fe2000df01270 */
[----:B------:R-:W-:Y:S02]  /*1160d0*/  ULDC UR8, c[0x0][0x228] ;  /* 0x00008a0000087ab9 */ /* 0x000fe40000000800 */
[----:B---3--:R0:W-:Y:S01]  /*1160e0*/  @P6 STG.E.U8 desc[UR4][R46.64], R2 ;  /* 0x000000022e006986 */ /* 0x0081e2000c101104 */
[----:B------:R-:W-:Y:S01]  /*1160f0*/  ISETP.LT.AND P6, PT, R48, UR6, !P3 ;  /* 0x0000000630007c0c */ /* 0x000fe2000dfc1270 */
[----:B------:R-:W-:Y:S02]  /*116100*/  ULDC UR6, c[0x0][0x228] ;  /* 0x00008a0000067ab9 */ /* 0x000fe40000000800 */
[----:B0-----:R-:W3:Y:S04]  /*116110*/  LDL.LU.64 R46, [R1+0x1200] ;  /* 0x00120000012e7983 */ /* 0x001ee80000300a00 */
[----:B------:R-:W3:Y:S04]  /*116120*/  LDL.LU.64 R20, [R1+0x1208] ;  /* 0x0012080001147983 */ /* 0x000ee80000300a00 */
[----:B------:R0:W-:Y:S01]  /*116130*/  @P4 STG.E.U8 desc[UR4][R32.64], R0 ;  /* 0x0000000020004986 */ /* 0x0001e2000c101104 */
[----:B------:R-:W-:-:S02]  /*116140*/  PRMT R5, R49, 0x7770, RZ ;  /* 0x0000777031057816 */ /* 0x000fc400000000ff */
[----:B------:R-:W-:-:S03]  /*116150*/  PRMT R4, R49, 0x7771, RZ ;  /* 0x0000777131047816 */ /* 0x000fc600000000ff */
[----:B------:R-:W-:Y:S04]  /*116160*/  @P1 STG.E.U8 desc[UR4][R8.64], R5 ;  /* 0x0000000508001986 */ /* 0x000fe8000c101104 */
[----:B0-----:R-:W3:Y:S04]  /*116170*/  LDL.LU.64 R32, [R1+0x11f8] ;  /* 0x0011f80001207983 */ /* 0x001ee80000300a00 */
[----:B------:R0:W-:Y:S01]  /*116180*/  @P6 STG.E.U8 desc[UR4][R50.64], R4 ;  /* 0x0000000432006986 */ /* 0x0001e2000c101104 */
[----:B------:R-:W-:Y:S01]  /*116190*/  ISETP.LT.AND P4, PT, R24, UR6, !P3 ;  /* 0x0000000618007c0c */ /* 0x000fe2000df81270 */
[----:B------:R-:W-:-:S02]  /*1161a0*/  ULDC UR6, c[0x0][0x228] ;  /* 0x00008a0000067ab9 */ /* 0x000fc40000000800 */
[----:B0-----:R-:W3:Y:S01]  /*1161b0*/  LDL.LU.64 R50, [R1+0x11e0] ;  /* 0x0011e00001327983 */ /* 0x001ee20000300a00 */
[C---:B------:R-:W-:Y:S02]  /*1161c0*/  PRMT R2, R49.reuse, 0x7772, RZ ;  /* 0x0000777231027816 */ /* 0x040fe400000000ff */
[----:B------:R-:W-:Y:S02]  /*1161d0*/  PRMT R0, R49, 0x7773, RZ ;  /* 0x0000777331007816 */ /* 0x000fe400000000ff */
[----:B------:R-:W3:Y:S04]  /*1161e0*/  LDL.LU R49, [R1+0x78c] ;  /* 0x00078c0001317983 */ /* 0x000ee80000300800 */
[----:B------:R-:W-:Y:S04]  /*1161f0*/  @P0 STG.E.U8 desc[UR4][R12.64], R2 ;  /* 0x000000020c000986 */ /* 0x000fe8000c101104 */
[----:B------:R-:W3:Y:S04]  /*116200*/  LDL.LU.64 R8, [R1+0x11f0] ;  /* 0x0011f00001087983 */ /* 0x000ee80000300a00 */
[----:B----4-:R0:W-:Y:S04]  /*116210*/  @P4 STG.E.U8 desc[UR4][R36.64], R0 ;  /* 0x0000000024004986 */ /* 0x0101e8000c101104 */
[----:B0-----:R-:W4:Y:S01]  /*116220*/  LDL.LU.64 R36, [R1+0x11d8] ;  /* 0x0011d80001247983 */ /* 0x001f220000300a00 */
[----:B------:R-:W-:Y:S01]  /*116230*/  ISETP.LT.AND P1, PT, R43, UR6, !P3 ;  /* 0x000000062b007c0c */ /* 0x000fe2000df21270 */
[----:B------:R-:W-:Y:S01]  /*116240*/  ULDC UR6, c[0x0][0x22c] ;  /* 0x00008b0000067ab9 */ /* 0x000fe20000000800 */
[----:B------:R-:W-:Y:S01]  /*116250*/  ISETP.LT.AND P6, PT, R42, UR8, !P3 ;  /* 0x000000082a007c0c */ /* 0x000fe2000dfc1270 */
[----:B------:R-:W-:-:S02]  /*116260*/  ULDC UR8, c[0x0][0x228] ;  /* 0x00008a0000087ab9 */ /* 0x000fc40000000800 */
[----:B------:R-:W-:Y:S01]  /*116270*/  ISETP.LT.AND P4, PT, R55, UR8, !P3 ;  /* 0x0000000837007c0c */ /* 0x000fe2000df81270 */
[----:B------:R-:W-:Y:S01]  /*116280*/  ULDC UR8, c[0x0][0x228] ;  /* 0x00008a0000087ab9 */ /* 0x000fe20000000800 */
[C---:B--2---:R-:W-:Y:S02]  /*116290*/  PRMT R0, R7.reuse, 0x7770, RZ ;  /* 0x0000777007007816 */ /* 0x044fe400000000ff */
[----:B------:R-:W-:Y:S01]  /*1162a0*/  ISETP.GE.AND P0, PT, R6, UR6, PT ;  /* 0x0000000606007c0c */ /* 0x000fe2000bf06270 */
[----:B------:R-:W-:Y:S01]  /*1162b0*/  ULDC UR6, c[0x0][0x228] ;  /* 0x00008a0000067ab9 */ /* 0x000fe20000000800 */
[C---:B------:R-:W-:Y:S02]  /*1162c0*/  PRMT R4, R7.reuse, 0x7771, RZ ;  /* 0x0000777107047816 */ /* 0x040fe400000000ff */
[----:B------:R-:W-:Y:S01]  /*1162d0*/  PRMT R2, R7, 0x7772, RZ ;  /* 0x0000777207027816 */ /* 0x000fe200000000ff */
[----:B---3--:R0:W-:Y:S01]  /*1162e0*/  @P1 STG.E.U8 desc[UR4][R46.64], R0 ;  /* 0x000000002e001986 */ /* 0x0081e2000c101104 */
[----:B------:R-:W-:Y:S01]  /*1162f0*/  ISETP.LT.AND P1, PT, R53, UR6, !P3 ;  /* 0x0000000635007c0c */ /* 0x000fe2000df21270 */
[----:B------:R-:W-:-:S02]  /*116300*/  ULDC UR6, c[0x0][0x228] ;  /* 0x00008a0000067ab9 */ /* 0x000fc40000000800 */
[----:B0-----:R-:W2:Y:S01]  /*116310*/  LDL.LU.64 R46, [R1+0x11d0] ;  /* 0x0011d000012e7983 */ /* 0x001ea20000300a00 */
[----:B------:R-:W-:-:S03]  /*116320*/  PRMT R0, R7, 0x7773, RZ ;  /* 0x0000777307007816 */ /* 0x000fc600000000ff */
[----:B------:R-:W3:Y:S04]  /*116330*/  LDL.LU R7, [R1+0x77c] ;  /* 0x00077c0001077983 */ /* 0x000ee80000300800 */
[----:B------:R0:W-:Y:S04]  /*116340*/  @P6 STG.E.U8 desc[UR4][R20.64], R4 ;  /* 0x0000000414006986 */ /* 0x0001e8000c101104 */
[----:B------:R-:W3:Y:S04]  /*116350*/  LDL.LU.64 R12, [R1+0x11e8] ;  /* 0x0011e800010c7983 */ /* 0x000ee80000300a00 */
[----:B------:R1:W-:Y:S04]  /*116360*/  @P4 STG.E.U8 desc[UR4][R32.64], R2 ;  /* 0x0000000220004986 */ /* 0x0003e8000c101104 */
[----:B0-----:R-:W3:Y:S04]  /*116370*/  LDL.LU.64 R20, [R1+0x11c8] ;  /* 0x0011c80001147983 */ /* 0x001ee80000300a00 */
[----:B-1----:R-:W3:Y:S04]  /*116380*/  LDL.LU.64 R32, [R1+0x11c0] ;  /* 0x0011c00001207983 */ /* 0x002ee80000300a00 */
[----:B------:R0:W-:Y:S01]  /*116390*/  @P1 STG.E.U8 desc[UR4][R50.64], R0 ;  /* 0x0000000032001986 */ /* 0x0001e2000c101104 */
[----:B------:R-:W-:Y:S01]  /*1163a0*/  ISETP.LT.AND P6, PT, R61, UR6, !P3 ;  /* 0x000000063d007c0c */ /* 0x000fe2000dfc1270 */
[----:B------:R-:W-:-:S02]  /*1163b0*/  ULDC UR6, c[0x0][0x228] ;  /* 0x00008a0000067ab9 */ /* 0x000fc40000000800 */
[----:B------:R-:W-:Y:S01]  /*1163c0*/  ISETP.LT.AND P4, PT, R45, UR6, !P3 ;  /* 0x000000062d007c0c */ /* 0x000fe2000df81270 */
[----:B0-----:R-:W3:Y:S01]  /*1163d0*/  LDL.LU.64 R50, [R1+0x11b0] ;  /* 0x0011b00001327983 */ /* 0x001ee20000300a00 */
[C---:B------:R-:W-:Y:S02]  /*1163e0*/  PRMT R4, R49.reuse, 0x7770, RZ ;  /* 0x0000777031047816 */ /* 0x040fe400000000ff */
[C---:B------:R-:W-:Y:S02]  /*1163f0*/  PRMT R2, R49.reuse, 0x7771, RZ ;  /* 0x0000777131027816 */ /* 0x040fe400000000ff */
[C---:B------:R-:W-:Y:S02]  /*116400*/  PRMT R0, R49.reuse, 0x7772, RZ ;  /* 0x0000777231007816 */ /* 0x040fe400000000ff */
[----:B------:R-:W-:Y:S02]  /*116410*/  PRMT R5, R49, 0x7773, RZ ;  /* 0x0000777331057816 */ /* 0x000fe400000000ff */
[----:B------:R-:W-:Y:S01]  /*116420*/  ISETP.LT.AND P1, PT, R44, UR8, !P3 ;  /* 0x000000082c007c0c */ /* 0x000fe2000df21270 */
[----:B------:R-:W-:Y:S04]  /*116430*/  @P6 STG.E.U8 desc[UR4][R8.64], R4 ;  /* 0x0000000408006986 */ /* 0x000fe8000c101104 */
[----:B------:R-:W3:Y:S01]  /*116440*/  LDL.LU R49, [R1+0x76c] ;  /* 0x00076c0001317983 */ /* 0x000ee20000300800 */
[----:B------:R-:W-:Y:S01]  /*116450*/  ULDC UR6, c[0x0][0x228] ;  /* 0x00008a0000067ab9 */ /* 0x000fe20000000800 */
[----:B------:R-:W-:-:S02]  /*116460*/  ULDC UR8, c[0x0][0x228] ;  /* 0x00008a0000087ab9 */ /* 0x000fc40000000800 */
[----:B----4-:R0:W-:Y:S04]  /*116470*/  @P4 STG.E.U8 desc[UR4][R36.64], R2 ;  /* 0x0000000224004986 */ /* 0x0101e8000c101104 */
[----:B0-----:R-:W4:Y:S01]  /*116480*/  LDL.LU.64 R36, [R1+0x11b8] ;  /* 0x0011b80001247983 */ /* 0x001f220000300a00 */
[----:B------:R-:W-:Y:S02]  /*116490*/  ISETP.LT.AND P3, PT, R54, UR6, !P3 ;  /* 0x0000000636007c0c */ /* 0x000fe4000df61270 */
[----:B------:R-:W-:Y:S01]  /*1164a0*/  ISETP.LT.AND P6, PT, R41, UR8, !P2 ;  /* 0x0000000829007c0c */ /* 0x000fe2000d7c1270 */
[----:B------:R-:W-:Y:S01]  /*1164b0*/  ULDC UR6, c[0x0][0x228] ;  /* 0x00008a0000067ab9 */ /* 0x000fe20000000800 */
[----:B------:R-:W-:Y:S01]  /*1164c0*/  ULDC UR8, c[0x0][0x228] ;  /* 0x00008a0000087ab9 */ /* 0x000fe20000000800 */
[----:B------:R-:W-:Y:S01]  /*1164d0*/  ISETP.LT.AND P4, PT, R28, UR6, !P2 ;  /* 0x000000061c007c0c */ /* 0x000fe2000d781270 */
[----:B------:R-:W4:Y:S04]  /*1164e0*/  LDL.LU.64 R38, [R1+0x11a8] ;  /* 0x0011a80001267983 */ /* 0x000f280000300a00 */
[----:B------:R-:W4:Y:S01]  /*1164f0*/  LDL.LU.64 R8, [R1+0x11a0] ;  /* 0x0011a00001087983 */ /* 0x000f220000300a00 */
[----:B------:R-:W-:-:S03]  /*116500*/  ULDC UR6, c[0x0][0x228] ;  /* 0x00008a0000067ab9 */ /* 0x000fc60000000800 */
[----:B--2---:R0:W-:Y:S01]  /*116510*/  @P1 STG.E.U8 desc[UR4][R46.64], R0 ;  /* 0x000000002e001986 */ /* 0x0041e2000c101104 */
[----:B------:R-:W-:Y:S02]  /*116520*/  ISETP.LT.AND P1, PT, R52, UR8, !P2 ;  /* 0x0000000834007c0c */ /* 0x000fe4000d721270 */
[C---:B---3--:R-:W-:Y:S02]  /*116530*/  PRMT R4, R7.reuse, 0x7770, RZ ;  /* 0x0000777007047816 */ /* 0x048fe400000000ff */
[C---:B------:R-:W-:Y:S02]  /*116540*/  PRMT R2, R7.reuse, 0x7771, RZ ;  /* 0x0000777107027816 */ /* 0x040fe400000000ff */
[C---:B------:R-:W-:Y:S01]  /*116550*/  PRMT R6, R7.reuse, 0x7773, RZ ;  /* 0x0000777307067816 */ /* 0x040fe200000000ff */
[----:B------:R1:W-:Y:S01]  /*116560*/  @P3 STG.E.U8 desc[UR4][R12.64], R5 ;  /* 0x000000050c003986 */ /* 0x0003e2000c101104 */
[----:B------:R-:W-:Y:S01]  /*116570*/  ULDC UR8, c[0x0][0x228] ;  /* 0x00008a0000087ab9 */ /* 0x000fe20000000800 */
[----:B0-----:R-:W-:-:S02]  /*116580*/  PRMT R0, R7, 0x7772, RZ ;  /* 0x0000777207007816 */ /* 0x001fc400000000ff */
[----:B------:R-:W2:Y:S04]  /*116590*/  LDL.LU.64 R46, [R1+0x1198] ;  /* 0x00119800012e7983 */ /* 0x000ea80000300a00 */
[----:B------:R-:W3:Y:S04]  /*1165a0*/  LDL.LU R7, [R1+0x6fc] ;  /* 0x0006fc0001077983 */ /* 0x000ee80000300800 */
[----:B------:R-:W-:Y:S04]  /*1165b0*/  @P6 STG.E.U8 desc[UR4][R20.64], R4 ;  /* 0x0000000414006986 */ /* 0x000fe8000c101104 */
[----:B-1----:R-:W3:Y:S04]  /*1165c0*/  LDL.LU.64 R12, [R1+0x1190] ;  /* 0x00119000010c7983 */ /* 0x002ee80000300a00 */
[----:B------:R-:W-:Y:S01]  /*1165d0*/  @P4 STG.E.U8 desc[UR4][R32.64], R2 ;  /* 0x0000000220004986 */ /* 0x000fe2000c101104 */
[----:B------:R-:W-:Y:S01]  /*1165e0*/  ISETP.LT.AND P3, PT, R56, UR6, !P2 ;  /* 0x0000000638007c0c */ /* 0x000fe2000d761270 */
[----:B------:R-:W-:-:S02]  /*1165f0*/  ULDC UR6, c[0x0][0x228] ;  /* 0x00008a0000067ab9 */ /* 0x000fc40000000800 */
[----:B------:R0:W-:Y:S04]  /*116600*/  @P1 STG.E.U8 desc[UR4][R50.64], R0 ;  /* 0x0000000032001986 */ /* 0x0001e8000c101104 */
        /* <DEDUP_REMOVED lines=8> */
[----:B------:R-:W-:-:S02]  /*116690*/  ISETP.LT.AND P1, PT, R48, UR8, !P2 ;  /* 0x0000000830007c0c */ /* 0x000fc4000d721270 */
[----:B------:R-:W-:Y:S02]  /*1166a0*/  ISETP.LT.AND P4, PT, R16, UR6, !P2 ;  /* 0x0000000610007c0c */ /* 0x000fe4000d781270 */
[C---:B------:R-:W-:Y:S01]  /*1166b0*/  PRMT R5, R49.reuse, 0x7770, RZ ;  /* 0x0000777031057816 */ /* 0x040fe200000000ff */
[----:B------:R-:W-:Y:S01]  /*1166c0*/  ULDC UR6, c[0x0][0x228] ;  /* 0x00008a0000067ab9 */ /* 0x000fe20000000800 */
[----:B------:R-:W-:Y:S01]  /*1166d0*/  ULDC UR8, c[0x0][0x228] ;  /* 0x00008a0000087ab9 */ /* 0x000fe20000000800 */
[----:B------:R-:W-:Y:S02]  /*1166e0*/  ISETP.LT.AND P3, PT, R24, UR6, !P2 ;  /* 0x0000000618007c0c */ /* 0x000fe4000d761270 */
[C---:B------:R-:W-:Y:S02]  /*1166f0*/  PRMT R4, R49.reuse, 0x7771, RZ ;  /* 0x0000777131047816 */ /* 0x040fe400000000ff */
[C---:B------:R-:W-:Y:S02]  /*116700*/  PRMT R0, R49.reuse, 0x7772, RZ ;  /* 0x0000777231007816 */ /* 0x040fe400000000ff */
[----:B------:R-:W-:Y:S01]  /*116710*/  PRMT R2, R49, 0x7773, RZ ;  /* 0x0000777331027816 */ /* 0x000fe200000000ff */
[----:B------:R-:W-:Y:S01]  /*116720*/  ULDC UR6, c[0x0][0x228] ;  /* 0x00008a0000067ab9 */ /* 0x000fe20000000800 */
[----:B------:R-:W4:Y:S04]  /*116730*/  LDL.LU R49, [R1+0x71c] ;  /* 0x00071c0001317983 */ /* 0x000f280000300800 */
[----:B------:R-:W-:Y:S01]  /*116740*/  @P6 STG.E.U8 desc[UR4][R38.64], R5 ;  /* 0x0000000526006986 */ /* 0x000fe2000c101104 */
[----:B------:R-:W-:-:S03]  /*116750*/  ISETP.LT.AND P6, PT, R43, UR8, !P2 ;  /* 0x000000082b007c0c */ /* 0x000fc6000d7c1270 */
[----:B------:R-:W-:Y:S01]  /*116760*/  @P1 STG.E.U8 desc[UR4][R8.64], R4 ;  /* 0x0000000408001986 */ /* 0x000fe2000c101104 */
[----:B------:R-:W-:Y:S01]  /*116770*/  ULDC UR8, c[0x0][0x228] ;  /* 0x00008a0000087ab9 */ /* 0x000fe20000000800 */
[----:B------:R-:W-:Y:S01]  /*116780*/  ISETP.LT.AND P1, PT, R42, UR6, !P2 ;  /* 0x000000062a007c0c */ /* 0x000fe2000d721270 */
[----:B------:R-:W-:Y:S01]  /*116790*/  ULDC UR6, c[0x0][0x22c] ;  /* 0x00008b0000067ab9 */ /* 0x000fe20000000800 */
[----:B--2---:R0:W-:Y:S04]  /*1167a0*/  @P4 STG.E.U8 desc[UR4][R46.64], R0 ;  /* 0x000000002e004986 */ /* 0x0041e8000c101104 */
[----:B---3--:R1:W-:Y:S01]  /*1167b0*/  @P3 STG.E.U8 desc[UR4][R12.64], R2 ;  /* 0x000000020c003986 */ /* 0x0083e2000c101104 */
[----:B------:R-:W-:-:S03]  /*1167c0*/  ISETP.LT.AND P4, PT, R55, UR8, !P2 ;  /* 0x0000000837007c0c */ /* 0x000fc6000d781270 */
[----:B0-----:R-:W2:Y:S01]  /*1167d0*/  LDL.LU.64 R46, [R1+0x1170] ;  /* 0x00117000012e7983 */ /* 0x001ea20000300a00 */
[----:B------:R-:W-:-:S03]  /*1167e0*/  PRMT R0, R7, 0x7770, RZ ;  /* 0x0000777007007816 */ /* 0x000fc600000000ff */
[----:B------:R-:W3:Y:S01]  /*1167f0*/  LDL.LU.64 R8, [R1+0x1160] ;  /* 0x0011600001087983 */ /* 0x000ee20000300a00 */
[C---:B------:R-:W-:Y:S02]  /*116800*/  PRMT R4, R7.reuse, 0x7771, RZ ;  /* 0x0000777107047816 */ /* 0x040fe400000000ff */
[----:B-1----:R-:W-:Y:S02]  /*116810*/  PRMT R2, R7, 0x7772, RZ ;  /* 0x0000777207027816 */ /* 0x002fe400000000ff */
[----:B------:R-:W-:Y:S01]  /*116820*/  ISETP.LT.AND P3, PT, R53, UR10, !P2 ;  /* 0x0000000a35007c0c */ /* 0x000fe2000d761270 */
[----:B------:R-:W-:Y:S01]  /*116830*/  ULDC UR8, c[0x0][0x228] ;  /* 0x00008a0000087ab9 */ /* 0x000fe20000000800 */
[----:B------:R-:W-:Y:S01]  /*116840*/  ULDC UR10, c[0x0][0x228] ;  /* 0x00008a00000a7ab9 */ /* 0x000fe20000000800 */
[----:B------:R0:W-:Y:S04]  /*116850*/  @P6 STG.E.U8 desc[UR4][R50.64], R0 ;  /* 0x0000000032006986 */ /* 0x0001e8000c101104 */
[----:B0-----:R-:W3:Y:S01]  /*116860*/  LDL.LU.64 R50, [R1+0x1158] ;  /* 0x0011580001327983 */ /* 0x001ee20000300a00 */
[----:B------:R-:W-:-:S03]  /*116870*/  PRMT R0, R7, 0x7773, RZ ;  /* 0x0000777307007816 */ /* 0x000fc600000000ff */
[----:B------:R-:W3:Y:S04]  /*116880*/  LDL.LU.64 R12, [R1+0x1150] ;  /* 0x00115000010c7983 */ /* 0x000ee80000300a00 */
[----:B------:R-:W3:Y:S04]  /*116890*/  LDL.LU R7, [R1+0x750] ;  /* 0x0007500001077983 */ /* 0x000ee80000300800 */
[----:B------:R0:W-:Y:S04]  /*1168a0*/  @P1 STG.E.U8 desc[UR4][R20.64], R4 ;  /* 0x0000000414001986 */ /* 0x0001e8000c101104 */
[----:B------:R1:W-:Y:S04]  /*1168b0*/  @P4 STG.E.U8 desc[UR4][R32.64], R2 ;  /* 0x0000000220004986 */ /* 0x0003e8000c101104 */
[----:B0-----:R-:W3:Y:S04]  /*1168c0*/  LDL.LU.64 R20, [R1+0x1148] ;  /* 0x0011480001147983 */ /* 0x001ee80000300a00 */
[----:B-1----:R-:W3:Y:S04]  /*1168d0*/  LDL.LU.64 R32, [R1+0x1140] ;  /* 0x0011400001207983 */ /* 0x002ee80000300a00 */
[----:B----4-:R0:W-:Y:S04]  /*1168e0*/  @P3 STG.E.U8 desc[UR4][R36.64], R0 ;  /* 0x0000000024003986 */ /* 0x0101e8000c101104 */
[----:B0-----:R-:W4:Y:S01]  /*1168f0*/  LDL.LU.64 R36, [R1+0x1138] ;  /* 0x0011380001247983 */ /* 0x001f220000300a00 */
[----:B------:R-:W-:Y:S01]  /*116900*/  ISETP.GE.AND P6, PT, R10, UR6, PT ;  /* 0x000000060a007c0c */ /* 0x000fe2000bfc6270 */
[----:B------:R-:W-:Y:S01]  /*116910*/  ULDC UR6, c[0x0][0x228] ;  /* 0x00008a0000067ab9 */ /* 0x000fe20000000800 */
[----:B------:R-:W-:-:S02]  /*116920*/  ISETP.LT.AND P3, PT, R44, UR8, !P2 ;  /* 0x000000082c007c0c */ /* 0x000fc4000d761270 */
[----:B------:R-:W-:Y:S01]  /*116930*/  ISETP.LT.AND P1, PT, R61, UR6, !P2 ;  /* 0x000000063d007c0c */ /* 0x000fe2000d721270 */
[----:B------:R-:W-:Y:S01]  /*116940*/  ULDC UR6, c[0x0][0x228] ;  /* 0x00008a0000067ab9 */ /* 0x000fe20000000800 */
[----:B------:R-:W-:Y:S02]  /*116950*/  PRMT R5, R49, 0x7770, RZ ;  /* 0x0000777031057816 */ /* 0x000fe400000000ff */
[----:B------:R-:W-:Y:S01]  /*116960*/  ISETP.LT.AND P4, PT, R45, UR6, !P2 ;  /* 0x000000062d007c0c */ /* 0x000fe2000d781270 */
[----:B------:R-:W-:Y:S01]  /*116970*/  ULDC UR6, c[0x0][0x228] ;  /* 0x00008a0000067ab9 */ /* 0x000fe20000000800 */
[C---:B------:R-:W-:Y:S01]  /*116980*/  PRMT R4, R49.reuse, 0x7771, RZ ;  /* 0x0000777131047816 */ /* 0x040fe200000000ff */
[----:B------:R-:W4:Y:S01]  /*116990*/  LDL.LU.64 R38, [R1+0x1130] ;  /* 0x0011300001267983 */ /* 0x000f220000300a00 */
[----:B------:R-:W-:Y:S02]  /*1169a0*/  ISETP.LT.AND P2, PT, R54, UR6, !P2 ;  /* 0x0000000636007c0c */ /* 0x000fe4000d741270 */
[C---:B------:R-:W-:Y:S01]  /*1169b0*/  PRMT R2, R49.reuse, 0x7772, RZ ;  /* 0x0000777231027816 */ /* 0x040fe200000000ff */
[----:B------:R-:W-:Y:S01]  /*1169c0*/  ULDC UR6, c[0x0][0x228] ;  /* 0x00008a0000067ab9 */ /* 0x000fe20000000800 */
[----:B------:R-:W-:Y:S01]  /*1169d0*/  ULDC UR8, c[0x0][0x228] ;  /* 0x00008a0000087ab9 */ /* 0x000fe20000000800 */
[----:B------:R-:W-:Y:S01]  /*1169e0*/  PRMT R0, R49, 0x7773, RZ ;  /* 0x0000777331007816 */ /* 0x000fe200000000ff */
[----:B--2---:R0:W-:Y:S04]  /*1169f0*/  @P1 STG.E.U8 desc[UR4][R46.64], R5 ;  /* 0x000000052e001986 */ /* 0x0041e8000c101104 */
[----:B---3--:R1:W-:Y:S01]  /*116a00*/  @P4 STG.E.U8 desc[UR4][R8.64], R4 ;  /* 0x0000000408004986 */ /* 0x0083e2000c101104 */
[----:B------:R-:W-:-:S02]  /*116a10*/  ISETP.LT.AND P1, PT, R41, UR6, !P5 ;  /* 0x0000000629007c0c */ /* 0x000fc4000ef21270 */
[----:B------:R-:W-:Y:S01]  /*116a20*/  ISETP.LT.AND P4, PT, R28, UR8, !P5 ;  /* 0x000000081c007c0c */ /* 0x000fe2000ef81270 */
[----:B------:R-:W-:Y:S01]  /*116a30*/  ULDC UR6, c[0x0][0x228] ;  /* 0x00008a0000067ab9 */ /* 0x000fe20000000800 */
[----:B------:R-:W-:Y:S01]  /*116a40*/  ULDC UR8, c[0x0][0x228] ;  /* 0x00008a0000087ab9 */ /* 0x000fe20000000800 */
[----:B0-----:R-:W2:Y:S04]  /*116a50*/  LDL.LU R47, [R1+0x7d0] ;  /* 0x0007d000012f7983 */ /* 0x001ea80000300800 */
[----:B-1----:R-:W3:Y:S04]  /*116a60*/  LDL.LU.64 R8, [R1+0x1128] ;  /* 0x0011280001087983 */ /* 0x002ee80000300a00 */
[----:B------:R0:W-:Y:S04]  /*116a70*/  @P3 STG.E.U8 desc[UR4][R50.64], R2 ;  /* 0x0000000232003986 */ /* 0x0001e8000c101104 */
[----:B------:R1:W-:Y:S01]  /*116a80*/  @P2 STG.E.U8 desc[UR4][R12.64], R0 ;  /* 0x000000000c002986 */ /* 0x0003e2000c101104 */
[----:B------:R-:W-:-:S03]  /*116a90*/  ISETP.LT.AND P3, PT, R52, UR6, !P5 ;  /* 0x0000000634007c0c */ /* 0x000fc6000ef61270 */
[----:B0-----:R-:W3:Y:S01]  /*116aa0*/  LDL.LU.64 R50, [R1+0x1120] ;  /* 0x0011200001327983 */ /* 0x001ee20000300a00 */
[C---:B------:R-:W-:Y:S02]  /*116ab0*/  PRMT R2, R7.reuse, 0x7770, RZ ;  /* 0x0000777007027816 */ /* 0x040fe400000000ff */
[----:B-1----:R-:W-:Y:S01]  /*116ac0*/  PRMT R0, R7, 0x7771, RZ ;  /* 0x0000777107007816 */ /* 0x002fe200000000ff */
[----:B------:R-:W3:Y:S01]  /*116ad0*/  LDL.LU.64 R12, [R1+0x1118] ;  /* 0x00111800010c7983 */ /* 0x000ee20000300a00 */
[----:B------:R-:W-:Y:S01]  /*116ae0*/  ISETP.LT.AND P2, PT, R56, UR8, !P5 ;  /* 0x0000000838007c0c */ /* 0x000fe2000ef41270 */
[----:B------:R-:W-:Y:S02]  /*116af0*/  ULDC UR6, c[0x0][0x228] ;  /* 0x00008a0000067ab9 */ /* 0x000fe40000000800 */
[----:B------:R-:W-:Y:S04]  /*116b00*/  @P1 STG.E.U8 desc[UR4][R20.64], R2 ;  /* 0x0000000214001986 */ /* 0x000fe8000c101104 */
[----:B------:R0:W-:Y:S01]  /*116b10*/  @P4 STG.E.U8 desc[UR4][R32.64], R0 ;  /* 0x0000000020004986 */ /* 0x0001e2000c101104 */
[----:B------:R-:W-:-:S03]  /*116b20*/  ULDC UR8, c[0x0][0x228] ;  /* 0x00008a0000087ab9 */ /* 0x000fc60000000800 */
[----:B0-----:R-:W3:Y:S04]  /*116b30*/  LDL.LU.64 R32, [R1+0x1110] ;  /* 0x0011100001207983 */ /* 0x001ee80000300a00 */
[----:B------:R-:W3:Y:S01]  /*116b40*/  LDL.LU R46, [R1+0x6e0] ;  /* 0x0006e000012e7983 */ /* 0x000ee20000300800 */
[----:B------:R-:W-:-:S03]  /*116b50*/  PRMT R2, R7, 0x7772, RZ ;  /* 0x0000777207027816 */ /* 0x000fc600000000ff */
[----:B------:R-:W3:Y:S04]  /*116b60*/  LDL.LU.64 R20, [R1+0x1108] ;  /* 0x0011080001147983 */ /* 0x000ee80000300a00 */
[----:B----4-:R0:W-:Y:S04]  /*116b70*/  @P3 STG.E.U8 desc[UR4][R36.64], R2 ;  /* 0x0000000224003986 */ /* 0x0101e8000c101104 */
[----:B0-----:R-:W4:Y:S01]  /*116b80*/  LDL.LU.64 R36, [R1+0x1100] ;  /* 0x0011000001247983 */ /* 0x001f220000300a00 */
[----:B------:R-:W-:Y:S02]  /*116b90*/  ISETP.LT.AND P4, PT, R60, UR6, !P5 ;  /* 0x000000063c007c0c */ /* 0x000fe4000ef81270 */
[----:B------:R-:W-:-:S02]  /*116ba0*/  ISETP.LT.AND P1, PT, R48, UR8, !P5 ;  /* 0x0000000830007c0c */ /* 0x000fc4000ef21270 */
[----:B------:R-:W-:Y:S01]  /*116bb0*/  PRMT R0, R7, 0x7773, RZ ;  /* 0x0000777307007816 */ /* 0x000fe200000000ff */
[----:B------:R-:W-:Y:S01]  /*116bc0*/  ULDC UR6, c[0x0][0x228] ;  /* 0x00008a0000067ab9 */ /* 0x000fe20000000800 */
[----:B------:R-:W-:-:S03]  /*116bd0*/  ULDC UR8, c[0x0][0x228] ;  /* 0x00008a0000087ab9 */ /* 0x000fc60000000800 */
[----:B------:R0:W-:Y:S01]  /*116be0*/  @P2 STG.E.U8 desc[UR4][R38.64], R0 ;  /* 0x0000000026002986 */ /* 0x0001e2000c101104 */
[----:B------:R-:W-:Y:S02]  /*116bf0*/  ISETP.LT.AND P3, PT, R16, UR6, !P5 ;  /* 0x0000000610007c0c */ /* 0x000fe4000ef61270 */
[----:B------:R-:W-:Y:S01]  /*116c00*/  ISETP.LT.AND P2, PT, R24, UR8, !P5 ;  /* 0x0000000818007c0c */ /* 0x000fe2000ef41270 */
[----:B------:R-:W-:Y:S01]  /*116c10*/  ULDC UR6, c[0x0][0x228] ;  /* 0x00008a0000067ab9 */ /* 0x000fe20000000800 */
[----:B------:R-:W-:Y:S01]  /*116c20*/  ULDC UR8, c[0x0][0x228] ;  /* 0x00008a0000087ab9 */ /* 0x000fe20000000800 */
[C---:B--2---:R-:W-:Y:S02]  /*116c30*/  PRMT R2, R47.reuse, 0x7770, RZ ;  /* 0x000077702f027816 */ /* 0x044fe400000000ff */
[----:B0-----:R-:W-:-:S03]  /*116c40*/  PRMT R0, R47, 0x7771, RZ ;  /* 0x000077712f007816 */ /* 0x001fc600000000ff */
[----:B---3--:R0:W-:Y:S01]  /*116c50*/  @P4 STG.E.U8 desc[UR4][R8.64], R2 ;  /* 0x0000000208004986 */ /* 0x0081e2000c101104 */
[----:B------:R-:W-:Y:S01]  /*116c60*/  ISETP.LT.AND P4, PT, R43, UR6, !P5 ;  /* 0x000000062b007c0c */ /* 0x000fe2000ef81270 */
[----:B------:R-:W-:Y:S01]  /*116c70*/  ULDC UR6, c[0x0][0x228] ;  /* 0x00008a0000067ab9 */ /* 0x000fe20000000800 */
[C---:B0-----:R-:W-:Y:S01]  /*116c80*/  PRMT R2, R47.reuse, 0x7773, RZ ;  /* 0x000077732f027816 */ /* 0x041fe200000000ff */
[----:B------:R0:W-:Y:S01]  /*116c90*/  @P1 STG.E.U8 desc[UR4][R50.64], R0 ;  /* 0x0000000032001986 */ /* 0x0001e2000c101104 */
[----:B------:R-:W-:Y:S01]  /*116ca0*/  ISETP.LT.AND P1, PT, R42, UR6, !P5 ;  /* 0x000000062a007c0c */ /* 0x000fe2000ef21270 */
[----:B------:R-:W-:Y:S02]  /*116cb0*/  ULDC UR6, c[0x0][0x228] ;  /* 0x00008a0000067ab9 */ /* 0x000fe40000000800 */
[----:B0-----:R-:W2:Y:S04]  /*116cc0*/  LDL.LU.64 R50, [R1+0x10f8] ;  /* 0x0010f80001327983 */ /* 0x001ea80000300a00 */
[----:B------:R-:W3:Y:S04]  /*116cd0*/  LDL.LU R4, [R1+0x53a8] ;  /* 0x0053a80001047983 */ /* 0x000ee80000300800 */
[----:B------:R-:W3:Y:S01]  /*116ce0*/  LDL.LU.64 R38, [R1+0x10f0] ;  /* 0x0010f00001267983 */ /* 0x000ee20000300a00 */
[----:B------:R-:W-:-:S03]  /*116cf0*/  PRMT R0, R47, 0x7772, RZ ;  /* 0x000077722f007816 */ /* 0x000fc600000000ff */
[----:B------:R-:W3:Y:S04]  /*116d00*/  LDL.LU R7, [R1+0x7c0] ;  /* 0x0007c00001077983 */ /* 0x000ee80000300800 */
[----:B------:R0:W-:Y:S04]  /*116d10*/  @P3 STG.E.U8 desc[UR4][R12.64], R0 ;  /* 0x000000000c003986 */ /* 0x0001e8000c101104 */
[----:B------:R1:W-:Y:S04]  /*116d20*/  @P2 STG.E.U8 desc[UR4][R32.64], R2 ;  /* 0x0000000220002986 */ /* 0x0003e8000c101104 */
[----:B0-----:R-:W3:Y:S04]  /*116d30*/  LDL.LU.64 R12, [R1+0x10e8] ;  /* 0x0010e800010c7983 */ /* 0x001ee80000300a00 */
[----:B-1----:R-:W3:Y:S01]  /*116d40*/  LDL.LU.64 R32, [R1+0x10e0] ;  /* 0x0010e00001207983 */ /* 0x002ee20000300a00 */
[----:B------:R-:W-:-:S02]  /*116d50*/  PRMT R0, R46, 0x7770, RZ ;  /* 0x000077702e007816 */ /* 0x000fc400000000ff */
[----:B------:R-:W-:-:S03]  /*116d60*/  PRMT R2, R46, 0x7771, RZ ;  /* 0x000077712e027816 */ /* 0x000fc600000000ff */
[----:B------:R-:W-:Y:S04]  /*116d70*/  @P4 STG.E.U8 desc[UR4][R20.64], R0 ;  /* 0x0000000014004986 */ /* 0x000fe8000c101104 */
[----:B----4-:R0:W-:Y:S04]  /*116d80*/  @P1 STG.E.U8 desc[UR4][R36.64], R2 ;  /* 0x0000000224001986 */ /* 0x0101e8000c101104 */
[----:B0-----:R-:W4:Y:S01]  /*116d90*/  LDL.LU.64 R36, [R1+0x10d8] ;  /* 0x0010d80001247983 */ /* 0x001f220000300a00 */
[----:B------:R-:W-:-:S03]  /*116da0*/  ISETP.LT.AND P2, PT, R55, UR6, !P5 ;  /* 0x0000000637007c0c */ /* 0x000fc6000ef41270 */
[----:B------:R-:W4:Y:S01]  /*116db0*/  LDL.LU.64 R8, [R1+0x10d0] ;  /* 0x0010d00001087983 */ /* 0x000f220000300a00 */
[----:B------:R-:W-:-:S03]  /*116dc0*/  ISETP.LT.AND P3, PT, R53, UR8, !P5 ;  /* 0x0000000835007c0c */ /* 0x000fc6000ef61270 */
[----:B------:R-:W4:Y:S01]  /*116dd0*/  LDL.LU R47, [R1+0x7b0] ;  /* 0x0007b000012f7983 */ /* 0x000f220000300800 */
[C---:B------:R-:W-:Y:S01]  /*116de0*/  PRMT R0, R46.reuse, 0x7772, RZ ;  /* 0x000077722e007816 */ /* 0x040fe200000000ff */
[----:B------:R-:W-:Y:S02]  /*116df0*/  ULDC UR8, c[0x0][0x228] ;  /* 0x00008a0000087ab9 */ /* 0x000fe40000000800 */
[----:B------:R-:W4:Y:S01]  /*116e00*/  LDL.LU.64 R20, [R1+0x10c8] ;  /* 0x0010c80001147983 */ /* 0x000f220000300a00 */
[----:B------:R-:W-:Y:S02]  /*116e10*/  ISETP.LT.AND P1, PT, R61, UR8, !P5 ;  /* 0x000000083d007c0c */ /* 0x000fe4000ef21270 */
[----:B------:R-:W-:Y:S02]  /*116e20*/  ISETP.LT.AND P4, PT, R45, UR10, !P5 ;  /* 0x0000000a2d007c0c */ /* 0x000fe4000ef81270 */
[----:B------:R-:W-:Y:S01]  /*116e30*/  PRMT R2, R46, 0x7773, RZ ;  /* 0x000077732e027816 */ /* 0x000fe200000000ff */
[----:B------:R-:W-:Y:S01]  /*116e40*/  ULDC UR6, c[0x0][0x22c] ;  /* 0x00008b0000067ab9 */ /* 0x000fe20000000800 */
[----:B------:R-:W-:Y:S01]  /*116e50*/  ULDC UR8, c[0x0][0x228] ;  /* 0x00008a0000087ab9 */ /* 0x000fe20000000800 */
[----:B------:R-:W-:Y:S01]  /*116e60*/  ULDC UR10, c[0x0][0x228] ;  /* 0x00008a00000a7ab9 */ /* 0x000fe20000000800 */
[----:B--2---:R0:W-:Y:S01]  /*116e70*/  @P2 STG.E.U8 desc[UR4][R50.64], R0 ;  /* 0x0000000032002986 */ /* 0x0041e2000c101104 */
[----:B---3--:R-:W-:Y:S01]  /*116e80*/  ISETP.GE.AND P2, PT, R4, UR6, PT ;  /* 0x0000000604007c0c */ /* 0x008fe2000bf46270 */
[----:B------:R-:W-:-:S02]  /*116e90*/  ULDC UR6, c[0x0][0x228] ;  /* 0x00008a0000067ab9 */ /* 0x000fc40000000800 */
[----:B------:R1:W-:Y:S01]  /*116ea0*/  @P3 STG.E.U8 desc[UR4][R38.64], R2 ;  /* 0x0000000226003986 */ /* 0x0003e2000c101104 */
[----:B------:R-:W-:-:S03]  /*116eb0*/  ISETP.LT.AND P3, PT, R44, UR6, !P5 ;  /* 0x000000062c007c0c */ /* 0x000fc6000ef61270 */
[----:B0-----:R-:W2:Y:S01]  /*116ec0*/  LDL.LU.64 R50, [R1+0x10c0] ;  /* 0x0010c00001327983 */ /* 0x001ea20000300a00 */
[C---:B------:R-:W-:Y:S01]  /*116ed0*/  PRMT R0, R7.reuse, 0x7770, RZ ;  /* 0x0000777007007816 */ /* 0x040fe200000000ff */
[----:B------:R-:W-:Y:S01]  /*116ee0*/  ULDC UR6, c[0x0][0x228] ;  /* 0x00008a0000067ab9 */ /* 0x000fe20000000800 */
[----:B-1----:R-:W-:-:S03]  /*116ef0*/  PRMT R2, R7, 0x7771, RZ ;  /* 0x0000777107027816 */ /* 0x002fc600000000ff */
[----:B------:R-:W-:Y:S04]  /*116f00*/  @P1 STG.E.U8 desc[UR4][R12.64], R0 ;  /* 0x000000000c001986 */ /* 0x000fe8000c101104 */
[----:B------:R0:W-:Y:S04]  /*116f10*/  @P4 STG.E.U8 desc[UR4][R32.64], R2 ;  /* 0x0000000220004986 */ /* 0x0001e8000c101104 */
[----:B0-----:R-:W3:Y:S04]  /*116f20*/  LDL.LU.64 R32, [R1+0x10b8] ;  /* 0x0010b80001207983 */ /* 0x001ee80000300a00 */
[----:B------:R-:W3:Y:S04]  /*116f30*/  LDL.LU.64 R38, [R1+0x10b0] ;  /* 0x0010b00001267983 */ /* 0x000ee80000300a00 */
[----:B------:R-:W3:Y:S01]  /*116f40*/  LDL.LU R46, [R1+0x7a0] ;  /* 0x0007a000012e7983 */ /* 0x000ee20000300800 */
[----:B------:R-:W-:-:S03]  /*116f50*/  PRMT R0, R7, 0x7772, RZ ;  /* 0x0000777207007816 */ /* 0x000fc600000000ff */
[----:B------:R-:W3:Y:S04]  /*116f60*/  LDL.LU.64 R12, [R1+0x10a8] ;  /* 0x0010a800010c7983 */ /* 0x000ee80000300a00 */
[----:B----4-:R0:W-:Y:S04]  /*116f70*/  @P3 STG.E.U8 desc[UR4][R36.64], R0 ;  /* 0x0000000024003986 */ /* 0x0101e8000c101104 */
[----:B0-----:R-:W4:Y:S01]  /*116f80*/  LDL.LU.64 R36, [R1+0x10a0] ;  /* 0x0010a00001247983 */ /* 0x001f220000300a00 */
[----:B------:R-:W-:Y:S01]  /*116f90*/  ISETP.LT.AND P5, PT, R54, UR8, !P5 ;  /* 0x0000000836007c0c */ /* 0x000fe2000efa1270 */
[----:B------:R-:W-:Y:S01]  /*116fa0*/  ULDC UR8, c[0x0][0x228] ;  /* 0x00008a0000087ab9 */ /* 0x000fe20000000800 */
[----:B------:R-:W-:-:S02]  /*116fb0*/  ISETP.LT.AND P4, PT, R41, UR6, !P0 ;  /* 0x0000000629007c0c */ /* 0x000fc4000c781270 */
[----:B------:R-:W-:Y:S02]  /*116fc0*/  ISETP.LT.AND P1, PT, R28, UR8, !P0 ;  /* 0x000000081c007c0c */ /* 0x000fe4000c721270 */
[----:B------:R-:W-:Y:S02]  /*116fd0*/  PRMT R2, R7, 0x7773, RZ ;  /* 0x0000777307027816 */ /* 0x000fe400000000ff */
[----:B------:R-:W-:Y:S01]  /*116fe0*/  PRMT R0, R47, 0x7770, RZ ;  /* 0x000077702f007816 */ /* 0x000fe200000000ff */
[----:B------:R-:W-:Y:S01]  /*116ff0*/  ULDC UR6, c[0x0][0x228] ;  /* 0x00008a0000067ab9 */ /* 0x000fe20000000800 */
[----:B------:R-:W-:-:S03]  /*117000*/  ULDC UR8, c[0x0][0x228] ;  /* 0x00008a0000087ab9 */ /* 0x000fc60000000800 */
[----:B------:R0:W-:Y:S04]  /*117010*/  @P5 STG.E.U8 desc[UR4][R8.64], R2 ;  /* 0x0000000208005986 */ /* 0x0001e8000c101104 */
[----:B------:R1:W-:Y:S01]  /*117020*/  @P4 STG.E.U8 desc[UR4][R20.64], R0 ;  /* 0x0000000014004986 */ /* 0x0003e2000c101104 */
[----:B------:R-:W-:Y:S02]  /*117030*/  ISETP.LT.AND P5, PT, R52, UR6, !P0 ;  /* 0x0000000634007c0c */ /* 0x000fe4000c7a1270 */
[----:B------:R-:W-:Y:S01]  /*117040*/  ISETP.LT.AND P3, PT, R56, UR8, !P0 ;  /* 0x0000000838007c0c */ /* 0x000fe2000c761270 */
[----:B------:R-:W-:Y:S01]  /*117050*/  ULDC UR6, c[0x0][0x228] ;  /* 0x00008a0000067ab9 */ /* 0x000fe20000000800 */
[----:B------:R-:W-:Y:S01]  /*117060*/  ULDC UR8, c[0x0][0x228] ;  /* 0x00008a0000087ab9 */ /* 0x000fe20000000800 */
[----:B0-----:R-:W-:Y:S01]  /*117070*/  PRMT R2, R47, 0x7771, RZ ;  /* 0x000077712f027816 */ /* 0x001fe200000000ff */
[----:B-1----:R-:W4:Y:S01]  /*117080*/  LDL.LU.64 R20, [R1+0x1098] ;  /* 0x0010980001147983 */ /* 0x002f220000300a00 */
[----:B------:R-:W-:-:S02]  /*117090*/  ISETP.LT.AND P4, PT, R60, UR6, !P0 ;  /* 0x000000063c007c0c */ /* 0x000fc4000c781270 */
[C---:B------:R-:W-:Y:S01]  /*1170a0*/  PRMT R0, R47.reuse, 0x7772, RZ ;  /* 0x000077722f007816 */ /* 0x040fe200000000ff */
[----:B------:R-:W-:Y:S01]  /*1170b0*/  ULDC UR6, c[0x0][0x228] ;  /* 0x00008a0000067ab9 */ /* 0x000fe20000000800 */
[----:B--2---:R0:W-:Y:S01]  /*1170c0*/  @P1 STG.E.U8 desc[UR4][R50.64], R2 ;  /* 0x0000000232001986 */ /* 0x0041e2000c101104 */
[----:B------:R-:W-:Y:S01]  /*1170d0*/  ISETP.LT.AND P1, PT, R48, UR8, !P0 ;  /* 0x0000000830007c0c */ /* 0x000fe2000c721270 */
[----:B------:R-:W-:Y:S02]  /*1170e0*/  ULDC UR8, c[0x0][0x228] ;  /* 0x00008a0000087ab9 */ /* 0x000fe40000000800 */
[----:B0-----:R-:W2:Y:S04]  /*1170f0*/  LDL.LU.64 R50, [R1+0x1090] ;  /* 0x0010900001327983 */ /* 0x001ea80000300a00 */
[----:B------:R-:W2:Y:S04]  /*117100*/  LDL.LU R7, [R1+0x790] ;  /* 0x0007900001077983 */ /* 0x000ea80000300800 */
[----:B------:R-:W2:Y:S01]  /*117110*/  LDL.LU.64 R8, [R1+0x1088] ;  /* 0x0010880001087983 */ /* 0x000ea20000300a00 */
[----:B------:R-:W-:-:S03]  /*117120*/  PRMT R2, R47, 0x7773, RZ ;  /* 0x000077732f027816 */ /* 0x000fc600000000ff */
[----:B---3--:R0:W-:Y:S04]  /*117130*/  @P5 STG.E.U8 desc[UR4][R32.64], R0 ;  /* 0x0000000020005986 */ /* 0x0081e8000c101104 */
[----:B------:R1:W-:Y:S04]  /*117140*/  @P3 STG.E.U8 desc[UR4][R38.64], R2 ;  /* 0x0000000226003986 */ /* 0x0003e8000c101104 */
[----:B0-----:R-:W3:Y:S01]  /*117150*/  LDL.LU.64 R32, [R1+0x1080] ;  /* 0x0010800001207983 */ /* 0x001ee20000300a00 */
[C---:B------:R-:W-:Y:S02]  /*117160*/  PRMT R0, R46.reuse, 0x7770, RZ ;  /* 0x000077702e007816 */ /* 0x040fe400000000ff */
[----:B-1----:R-:W-:-:S03]  /*117170*/  PRMT R2, R46, 0x7771, RZ ;  /* 0x000077712e027816 */ /* 0x002fc600000000ff */
[----:B------:R-:W-:Y:S04]  /*117180*/  @P4 STG.E.U8 desc[UR4][R12.64], R0 ;  /* 0x000000000c004986 */ /* 0x000fe8000c101104 */
[----:B----4-:R0:W-:Y:S04]  /*117190*/  @P1 STG.E.U8 desc[UR4][R36.64], R2 ;  /* 0x0000000224001986 */ /* 0x0101e8000c101104 */
[----:B0-----:R-:W4:Y:S01]  /*1171a0*/  LDL.LU.64 R36, [R1+0x1078] ;  /* 0x0010780001247983 */ /* 0x001f220000300a00 */
[----:B------:R-:W-:Y:S02]  /*1171b0*/  ISETP.LT.AND P5, PT, R16, UR6, !P0 ;  /* 0x0000000610007c0c */ /* 0x000fe4000c7a1270 */
[----:B------:R-:W-:Y:S01]  /*1171c0*/  ISETP.LT.AND P3, PT, R24, UR8, !P0 ;  /* 0x0000000818007c0c */ /* 0x000fe2000c761270 */
[----:B------:R-:W-:Y:S01]  /*1171d0*/  ULDC UR6, c[0x0][0x228] ;  /* 0x00008a0000067ab9 */ /* 0x000fe20000000800 */
[----:B------:R-:W4:Y:S04]  /*1171e0*/  LDL.LU R4, [R1+0x53b4] ;  /* 0x0053b40001047983 */ /* 0x000f280000300800 */
[----:B------:R-:W4:Y:S01]  /*1171f0*/  LDL.LU.64 R12, [R1+0x1070] ;  /* 0x00107000010c7983 */ /* 0x000f220000300a00 */
[----:B------:R-:W-:-:S03]  /*117200*/  PRMT R0, R46, 0x7772, RZ ;  /* 0x000077722e007816 */ /* 0x000fc600000000ff */
[----:B------:R-:W4:Y:S01]  /*117210*/  LDL.LU R47, [R1+0x740] ;  /* 0x00074000012f7983 */ /* 0x000f220000300800 */
[----:B------:R-:W-:Y:S02]  /*117220*/  ISETP.LT.AND P4, PT, R43, UR6, !P0 ;  /* 0x000000062b007c0c */ /* 0x000fe4000c781270 */
[----:B------:R-:W-:Y:S01]  /*117230*/  PRMT R2, R46, 0x7773, RZ ;  /* 0x000077732e027816 */ /* 0x000fe200000000ff */
[----:B------:R-:W-:Y:S01]  /*117240*/  ULDC UR6, c[0x0][0x228] ;  /* 0x00008a0000067ab9 */ /* 0x000fe20000000800 */
[----:B------:R-:W-:Y:S01]  /*117250*/  ULDC UR8, c[0x0][0x228] ;  /* 0x00008a0000087ab9 */ /* 0x000fe20000000800 */
[----:B------:R-:W-:Y:S01]  /*117260*/  ISETP.LT.AND P1, PT, R42, UR6, !P0 ;  /* 0x000000062a007c0c */ /* 0x000fe2000c721270 */
[----:B------:R-:W-:Y:S01]  /*117270*/  ULDC UR6, c[0x0][0x228] ;  /* 0x00008a0000067ab9 */ /* 0x000fe20000000800 */
[----:B------:R0:W-:Y:S04]  /*117280*/  @P5 STG.E.U8 desc[UR4][R20.64], R0 ;  /* 0x0000000014005986 */ /* 0x0001e8000c101104 */
[----:B0-----:R-:W4:Y:S04]  /*117290*/  LDL.LU.64 R20, [R1+0x1068] ;  /* 0x0010680001147983 */ /* 0x001f280000300a00 */
[----:B--2---:R0:W-:Y:S01]  /*1172a0*/  @P3 STG.E.U8 desc[UR4][R50.64], R2 ;  /* 0x0000000232003986 */ /* 0x0041e2000c101104 */
[----:B------:R-:W-:-:S02]  /*1172b0*/  PRMT R0, R7, 0x7770, RZ ;  /* 0x0000777007007816 */ /* 0x000fc400000000ff */
[----:B------:R-:W-:Y:S02]  /*1172c0*/  ISETP.LT.AND P3, PT, R55, UR6, !P0 ;  /* 0x0000000637007c0c */ /* 0x000fe4000c761270 */
[----:B------:R-:W-:Y:S01]  /*1172d0*/  ISETP.LT.AND P5, PT, R45, UR10, !P0 ;  /* 0x0000000a2d007c0c */ /* 0x000fe2000c7a1270 */
[----:B------:R-:W-:Y:S01]  /*1172e0*/  ULDC UR6, c[0x0][0x22c] ;  /* 0x00008b0000067ab9 */ /* 0x000fe20000000800 */
[----:B------:R-:W-:Y:S01]  /*1172f0*/  ULDC UR10, c[0x0][0x228] ;  /* 0x00008a00000a7ab9 */ /* 0x000fe20000000800 */
[----:B0-----:R-:W2:Y:S04]  /*117300*/  LDL.LU.64 R50, [R1+0x1060] ;  /* 0x0010600001327983 */ /* 0x001ea80000300a00 */
[----:B------:R0:W-:Y:S04]  /*117310*/  @P4 STG.E.U8 desc[UR4][R8.64], R0 ;  /* 0x0000000008004986 */ /* 0x0001e8000c101104 */
[----:B------:R-:W2:Y:S01]  /*117320*/  LDL.LU.64 R34, [R1+0x1058] ;  /* 0x0010580001227983 */ /* 0x000ea20000300a00 */
[----:B------:R-:W-:-:S03]  /*117330*/  PRMT R2, R7, 0x7771, RZ ;  /* 0x0000777107027816 */ /* 0x000fc600000000ff */
[----:B0-----:R-:W2:Y:S04]  /*117340*/  LDL.LU.64 R8, [R1+0x1050] ;  /* 0x0010500001087983 */ /* 0x001ea80000300a00 */
[----:B------:R-:W2:Y:S04]  /*117350*/  LDL.LU R46, [R1+0x754] ;  /* 0x00075400012e7983 */ /* 0x000ea80000300800 */
[----:B---3--:R0:W-:Y:S01]  /*117360*/  @P1 STG.E.U8 desc[UR4][R32.64], R2 ;  /* 0x0000000220001986 */ /* 0x0081e2000c101104 */
[----:B------:R-:W-:-:S03]  /*117370*/  PRMT R0, R7, 0x7772, RZ ;  /* 0x0000777207007816 */ /* 0x000fc600000000ff */
[----:B0-----:R-:W3:Y:S04]  /*117380*/  LDL.LU.64 R32, [R1+0x1048] ;  /* 0x0010480001207983 */ /* 0x001ee80000300a00 */
[----:B----4-:R0:W-:Y:S04]  /*117390*/  @P3 STG.E.U8 desc[UR4][R36.64], R0 ;  /* 0x0000000024003986 */ /* 0x0101e8000c101104 */
[----:B0-----:R-:W4:Y:S01]  /*1173a0*/  LDL.LU.64 R36, [R1+0x1040] ;  /* 0x0010400001247983 */ /* 0x001f220000300a00 */
[----:B------:R-:W-:Y:S01]  /*1173b0*/  ISETP.LT.AND P4, PT, R53, UR8, !P0 ;  /* 0x0000000835007c0c */ /* 0x000fe2000c781270 */
[----:B------:R-:W-:-:S02]  /*1173c0*/  ULDC UR8, c[0x0][0x228] ;  /* 0x00008a0000087ab9 */ /* 0x000fc40000000800 */
[----:B------:R-:W-:Y:S02]  /*1173d0*/  ISETP.LT.AND P1, PT, R61, UR8, !P0 ;  /* 0x000000083d007c0c */ /* 0x000fe4000c721270 */
[----:B------:R-:W-:Y:S02]  /*1173e0*/  PRMT R2, R7, 0x7773, RZ ;  /* 0x0000777307027816 */ /* 0x000fe400000000ff */
[----:B------:R-:W-:Y:S01]  /*1173f0*/  ISETP.GE.AND P3, PT, R4, UR6, PT ;  /* 0x0000000604007c0c */ /* 0x000fe2000bf66270 */
[----:B------:R-:W-:Y:S01]  /*117400*/  ULDC UR6, c[0x0][0x228] ;  /* 0x00008a0000067ab9 */ /* 0x000fe20000000800 */
[----:B------:R-:W-:Y:S01]  /*117410*/  PRMT R0, R47, 0x7770, RZ ;  /* 0x000077702f007816 */ /* 0x000fe200000000ff */
[----:B------:R-:W-:-:S03]  /*117420*/  ULDC UR8, c[0x0][0x228] ;  /* 0x00008a0000087ab9 */ /* 0x000fc60000000800 */
[----:B------:R0:W-:Y:S01]  /*117430*/  @P4 STG.E.U8 desc[UR4][R12.64], R2 ;  /* 0x000000020c004986 */ /* 0x0001e2000c101104 */
[----:B------:R-:W-:-:S03]  /*117440*/  ISETP.LT.AND P4, PT, R44, UR6, !P0 ;  /* 0x000000062c007c0c */ /* 0x000fc6000c781270 */
[----:B------:R1:W-:Y:S01]  /*117450*/  @P1 STG.E.U8 desc[UR4][R20.64], R0 ;  /* 0x0000000014001986 */ /* 0x0003e2000c101104 */
[----:B------:R-:W-:Y:S01]  /*117460*/  ULDC UR6, c[0x0][0x228] ;  /* 0x00008a0000067ab9 */ /* 0x000fe20000000800 */
[----:B------:R-:W-:Y:S01]  /*117470*/  ISETP.LT.AND P0, PT, R54, UR8, !P0 ;  /* 0x0000000836007c0c */ /* 0x000fe2000c701270 */
[----:B------:R-:W-:Y:S01]  /*117480*/  ULDC UR8, c[0x0][0x228] ;  /* 0x00008a0000087ab9 */ /* 0x000fe20000000800 */
[C---:B0-----:R-:W-:Y:S01]  /*117490*/  PRMT R2, R47.reuse, 0x7771, RZ ;  /* 0x000077712f027816 */ /* 0x041fe200000000ff */
[----:B------:R-:W4:Y:S04]  /*1174a0*/  LDL.LU.64 R12, [R1+0x1038] ;  /* 0x00103800010c7983 */ /* 0x000f280000300a00 */
[----:B------:R-:W4:Y:S04]  /*1174b0*/  LDL.LU.64 R38, [R1+0x1030] ;  /* 0x0010300001267983 */ /* 0x000f280000300a00 */
[----:B------:R-:W4:Y:S01]  /*1174c0*/  LDL.LU R7, [R1+0x7d4] ;  /* 0x0007d40001077983 */ /* 0x000f220000300800 */
[----:B-1----:R-:W-:-:S03]  /*1174d0*/  PRMT R0, R47, 0x7772, RZ ;  /* 0x000077722f007816 */ /* 0x002fc600000000ff */
[----:B------:R-:W4:Y:S01]  /*1174e0*/  LDL.LU.64 R20, [R1+0x1028] ;  /* 0x0010280001147983 */ /* 0x000f220000300a00 */
[----:B------:R-:W-:Y:S01]  /*1174f0*/  ISETP.LT.AND P1, PT, R28, UR8, !P6 ;  /* 0x000000081c007c0c */ /* 0x000fe2000f721270 */
[----:B------:R-:W-:Y:S02]  /*117500*/  ULDC UR8, c[0x0][0x228] ;  /* 0x00008a0000087ab9 */ /* 0x000fe40000000800 */
[----:B--2---:R0:W-:Y:S01]  /*117510*/  @P5 STG.E.U8 desc[UR4][R50.64], R2 ;  /* 0x0000000232005986 */ /* 0x0041e2000c101104 */
[----:B------:R-:W-:-:S03]  /*117520*/  ISETP.LT.AND P5, PT, R41, UR6, !P6 ;  /* 0x0000000629007c0c */ /* 0x000fc6000f7a1270 */
[----:B------:R1:W-:Y:S01]  /*117530*/  @P4 STG.E.U8 desc[UR4][R34.64], R0 ;  /* 0x0000000022004986 */ /* 0x0003e2000c101104 */
[----:B------:R-:W-:-:S03]  /*117540*/  ULDC UR6, c[0x0][0x228] ;  /* 0x00008a0000067ab9 */ /* 0x000fc60000000800 */
[----:B0-----:R-:W2:Y:S01]  /*117550*/  LDL.LU.64 R50, [R1+0x1020] ;  /* 0x0010200001327983 */ /* 0x001ea20000300a00 */
[----:B------:R-:W-:Y:S02]  /*117560*/  PRMT R2, R47, 0x7773, RZ ;  /* 0x000077732f027816 */ /* 0x000fe400000000ff */
[----:B-1----:R-:W-:-:S03]  /*117570*/  PRMT R0, R46, 0x7770, RZ ;  /* 0x000077702e007816 */ /* 0x002fc600000000ff */
[----:B------:R0:W-:Y:S04]  /*117580*/  @P0 STG.E.U8 desc[UR4][R8.64], R2 ;  /* 0x0000000208000986 */ /* 0x0001e8000c101104 */
[----:B---3--:R1:W-:Y:S01]  /*117590*/  @P5 STG.E.U8 desc[UR4][R32.64], R0 ;  /* 0x0000000020005986 */ /* 0x0083e2000c101104 */
[----:B0-----:R-:W-:-:S03]  /*1175a0*/  PRMT R2, R46, 0x7771, RZ ;  /* 0x000077712e027816 */ /* 0x001fc600000000ff */
[----:B-1----:R-:W3:Y:S04]  /*1175b0*/  LDL.LU.64 R32, [R1+0x1018] ;  /* 0x0010180001207983 */ /* 0x002ee80000300a00 */
[----:B----4-:R0:W-:Y:S04]  /*1175c0*/  @P1 STG.E.U8 desc[UR4][R36.64], R2 ;  /* 0x0000000224001986 */ /* 0x0101e8000c101104 */
[----:B0-----:R-:W4:Y:S01]  /*1175d0*/  LDL.LU.64 R36, [R1+0x1010] ;  /* 0x0010100001247983 */ /* 0x001f220000300a00 */
[----:B------:R-:W-:Y:S02]  /*1175e0*/  ISETP.LT.AND P4, PT, R52, UR6, !P6 ;  /* 0x0000000634007c0c */ /* 0x000fe4000f781270 */
[----:B------:R-:W-:Y:S01]  /*1175f0*/  ISETP.LT.AND P0, PT, R56, UR8, !P6 ;  /* 0x0000000838007c0c */ /* 0x000fe2000f701270 */
[----:B------:R-:W-:Y:S01]  /*117600*/  ULDC UR6, c[0x0][0x228] ;  /* 0x00008a0000067ab9 */ /* 0x000fe20000000800 */
[----:B------:R-:W-:Y:S01]  /*117610*/  ULDC UR8, c[0x0][0x228] ;  /* 0x00008a0000087ab9 */ /* 0x000fe20000000800 */
[----:B------:R-:W-:-:S02]  /*117620*/  ISETP.LT.AND P5, PT, R60, UR6, !P6 ;  /* 0x000000063c007c0c */ /* 0x000fc4000f7a1270 */
[----:B------:R-:W-:Y:S02]  /*117630*/  ISETP.LT.AND P1, PT, R48, UR8, !P6 ;  /* 0x0000000830007c0c */ /* 0x000fe4000f721270 */
[C---:B------:R-:W-:Y:S01]  /*117640*/  PRMT R0, R46.reuse, 0x7772, RZ ;  /* 0x000077722e007816 */ /* 0x040fe200000000ff */
[----:B------:R-:W4:Y:S01]  /*117650*/  LDL.LU R47, [R1+0x6e4] ;  /* 0x0006e400012f7983 */ /* 0x000f220000300800 */
[----:B------:R-:W-:Y:S01]  /*117660*/  PRMT R2, R46, 0x7773, RZ ;  /* 0x000077732e027816 */ /* 0x000fe200000000ff */
[----:B------:R-:W-:Y:S02]  /*117670*/  ULDC UR6, c[0x0][0x228] ;  /* 0x00008a0000067ab9 */ /* 0x000fe40000000800 */
[----:B------:R-:W4:Y:S01]  /*117680*/  LDL.LU.64 R8, [R1+0x1008] ;  /* 0x0010080001087983 */ /* 0x000f220000300a00 */
[----:B------:R-:W-:-:S03]  /*117690*/  ULDC UR8, c[0x0][0x228] ;  /* 0x00008a0000087ab9 */ /* 0x000fc60000000800 */
[----:B------:R0:W-:Y:S04]  /*1176a0*/  @P4 STG.E.U8 desc[UR4][R12.64], R0 ;  /* 0x000000000c004986 */ /* 0x0001e8000c101104 */
[----:B------:R1:W-:Y:S01]  /*1176b0*/  @P0 STG.E.U8 desc[UR4][R38.64], R2 ;  /* 0x0000000226000986 */ /* 0x0003e2000c101104 */
[----:B------:R-:W-:Y:S02]  /*1176c0*/  ISETP.LT.AND P4, PT, R16, UR6, !P6 ;  /* 0x0000000610007c0c */ /* 0x000fe4000f781270 */
[----:B------:R-:W-:Y:S01]  /*1176d0*/  ISETP.LT.AND P0, PT, R24, UR8, !P6 ;  /* 0x0000000818007c0c */ /* 0x000fe2000f701270 */
[----:B------:R-:W-:Y:S01]  /*1176e0*/  ULDC UR6, c[0x0][0x228] ;  /* 0x00008a0000067ab9 */ /* 0x000fe20000000800 */
[----:B------:R-:W-:Y:S01]  /*1176f0*/  ULDC UR8, c[0x0][0x228] ;  /* 0x00008a0000087ab9 */ /* 0x000fe20000000800 */
[C---:B0-----:R-:W-:Y:S01]  /*117700*/  PRMT R0, R7.reuse, 0x7770, RZ ;  /* 0x0000777007007816 */ /* 0x041fe200000000ff */
[----:B------:R-:W4:Y:S01]  /*117710*/  LDL.LU.64 R12, [R1+0x1000] ;  /* 0x00100000010c7983 */ /* 0x000f220000300a00 */
[----:B-1----:R-:W-:-:S03]  /*117720*/  PRMT R2, R7, 0x7771, RZ ;  /* 0x0000777107027816 */ /* 0x002fc600000000ff */
[----:B------:R0:W-:Y:S02]  /*117730*/  @P5 STG.E.U8 desc[UR4][R20.64], R0 ;  /* 0x0000000014005986 */ /* 0x0001e4000c101104 */
[C---:B0-----:R-:W-:Y:S02]  /*117740*/  PRMT R0, R7.reuse, 0x7772, RZ ;  /* 0x0000777207007816 */ /* 0x041fe400000000ff */
[----:B--2---:R0:W-:Y:S04]  /*117750*/  @P1 STG.E.U8 desc[UR4][R50.64], R2 ;  /* 0x0000000232001986 */ /* 0x0041e8000c101104 */
[----:B0-----:R-:W2:Y:S04]  /*117760*/  LDL.LU.64 R50, [R1+0xff8] ;  /* 0x000ff80001327983 */ /* 0x001ea80000300a00 */
[----:B------:R-:W2:Y:S04]  /*117770*/  LDL.LU R4, [R1+0x53bc] ;  /* 0x0053bc0001047983 */ /* 0x000ea80000300800 */
[----:B------:R-:W2:Y:S04]  /*117780*/  LDL.LU.64 R20, [R1+0xff0] ;  /* 0x000ff00001147983 */ /* 0x000ea80000300a00 */
[----:B------:R-:W2:Y:S01]  /*117790*/  LDL.LU R46, [R1+0x7c4] ;  /* 0x0007c400012e7983 */ /* 0x000ea20000300800 */
[----:B------:R-:W-:-:S03]  /*1177a0*/  PRMT R2, R7, 0x7773, RZ ;  /* 0x0000777307027816 */ /* 0x000fc600000000ff */
[----:B---3--:R0:W-:Y:S04]  /*1177b0*/  @P4 STG.E.U8 desc[UR4][R32.64], R0 ;  /* 0x0000000020004986 */ /* 0x0081e8000c101104 */
[----:B0-----:R-:W3:Y:S04]  /*1177c0*/  LDL.LU.64 R32, [R1+0xfe8] ;  /* 0x000fe80001207983 */ /* 0x001ee80000300a00 */
[----:B----4-:R0:W-:Y:S04]  /*1177d0*/  @P0 STG.E.U8 desc[UR4][R36.64], R2 ;  /* 0x0000000224000986 */ /* 0x0101e8000c101104 */
[----:B0-----:R-:W4:Y:S01]  /*1177e0*/  LDL.LU.64 R36, [R1+0xfe0] ;  /* 0x000fe00001247983 */ /* 0x001f220000300a00 */
[----:B------:R-:W-:-:S02]  /*1177f0*/  ISETP.LT.AND P5, PT, R43, UR6, !P6 ;  /* 0x000000062b007c0c */ /* 0x000fc4000f7a1270 */
[----:B------:R-:W-:Y:S01]  /*117800*/  ISETP.LT.AND P1, PT, R42, UR8, !P6 ;  /* 0x000000082a007c0c */ /* 0x000fe2000f721270 */
[----:B------:R-:W-:Y:S01]  /*117810*/  ULDC UR6, c[0x0][0x228] ;  /* 0x00008a0000067ab9 */ /* 0x000fe20000000800 */
[----:B------:R-:W-:Y:S02]  /*117820*/  PRMT R0, R47, 0x7770, RZ ;  /* 0x000077702f007816 */ /* 0x000fe400000000ff */
[----:B------:R-:W-:Y:S02]  /*117830*/  ISETP.LT.AND P4, PT, R55, UR6, !P6 ;  /* 0x0000000637007c0c */ /* 0x000fe4000f781270 */
[----:B------:R-:W-:Y:S01]  /*117840*/  PRMT R2, R47, 0x7771, RZ ;  /* 0x000077712f027816 */ /* 0x000fe200000000ff */
[----:B------:R-:W-:Y:S01]  /*117850*/  ULDC UR8, c[0x0][0x228] ;  /* 0x00008a0000087ab9 */ /* 0x000fe20000000800 */
[----:B------:R-:W-:Y:S01]  /*117860*/  ULDC UR6, c[0x0][0x228] ;  /* 0x00008a0000067ab9 */ /* 0x000fe20000000800 */
[----:B------:R-:W-:Y:S01]  /*117870*/  ISETP.LT.AND P0, PT, R53, UR8, !P6 ;  /* 0x0000000835007c0c */ /* 0x000fe2000f701270 */
[----:B------:R-:W4:Y:S04]  /*117880*/  LDL.LU.64 R34, [R1+0xfd8] ;  /* 0x000fd80001227983 */ /* 0x000f280000300a00 */
[----:B------:R-:W4:Y:S04]  /*117890*/  LDL.LU.64 R38, [R1+0xfd0] ;  /* 0x000fd00001267983 */ /* 0x000f280000300a00 */
[----:B------:R-:W4:Y:S01]  /*1178a0*/  LDL.LU R7, [R1+0x7b4] ;  /* 0x0007b40001077983 */ /* 0x000f220000300800 */
[----:B------:R-:W-:-:S03]  /*1178b0*/  ULDC UR8, c[0x0][0x228] ;  /* 0x00008a0000087ab9 */ /* 0x000fc60000000800 */
[----:B------:R0:W-:Y:S04]  /*1178c0*/  @P5 STG.E.U8 desc[UR4][R8.64], R0 ;  /* 0x0000000008005986 */ /* 0x0001e8000c101104 */
[----:B------:R1:W-:Y:S01]  /*1178d0*/  @P1 STG.E.U8 desc[UR4][R12.64], R2 ;  /* 0x000000020c001986 */ /* 0x0003e2000c101104 */
[----:B------:R-:W-:Y:S02]  /*1178e0*/  ISETP.LT.AND P1, PT, R61, UR6, !P6 ;  /* 0x000000063d007c0c */ /* 0x000fe4000f721270 */
[----:B------:R-:W-:Y:S01]  /*1178f0*/  ISETP.LT.AND P5, PT, R45, UR8, !P6 ;  /* 0x000000082d007c0c */ /* 0x000fe2000f7a1270 */
[----:B------:R-:W-:Y:S01]  /*117900*/  ULDC UR6, c[0x0][0x228] ;  /* 0x00008a0000067ab9 */ /* 0x000fe20000000800 */
[----:B------:R-:W-:Y:S01]  /*117910*/  ULDC UR8, c[0x0][0x228] ;  /* 0x00008a0000087ab9 */ /* 0x000fe20000000800 */
[----:B0-----:R-:W-:-:S02]  /*117920*/  PRMT R0, R47, 0x7772, RZ ;  /* 0x000077722f007816 */ /* 0x001fc400000000ff */
[----:B-1----:R-:W-:Y:S01]  /*117930*/  PRMT R2, R47, 0x7773, RZ ;  /* 0x000077732f027816 */ /* 0x002fe200000000ff */
[----:B------:R-:W4:Y:S04]  /*117940*/  LDL.LU.64 R8, [R1+0xfc8] ;  /* 0x000fc80001087983 */ /* 0x000f280000300a00 */
[----:B--2---:R0:W-:Y:S04]  /*117950*/  @P4 STG.E.U8 desc[UR4][R50.64], R0 ;  /* 0x0000000032004986 */ /* 0x0041e8000c101104 */
[----:B------:R1:W-:Y:S04]  /*117960*/  @P0 STG.E.U8 desc[UR4][R20.64], R2 ;  /* 0x0000000214000986 */ /* 0x0003e8000c101104 */
[----:B0-----:R-:W2:Y:S01]  /*117970*/  LDL.LU.64 R50, [R1+0xec8] ;  /* 0x000ec80001327983 */ /* 0x001ea20000300a00 */
[----:B------:R-:W-:-:S02]  /*117980*/  PRMT R0, R46, 0x7770, RZ ;  /* 0x000077702e007816 */ /* 0x000fc400000000ff */
[----:B-1----:R-:W-:-:S03]  /*117990*/  PRMT R2, R46, 0x7771, RZ ;  /* 0x000077712e027816 */ /* 0x002fc600000000ff */
[----:B---3--:R0:W-:Y:S04]  /*1179a0*/  @P1 STG.E.U8 desc[UR4][R32.64], R0 ;  /* 0x0000000020001986 */ /* 0x0081e8000c101104 */
[----:B0-----:R-:W3:Y:S04]  /*1179b0*/  LDL.LU.64 R32, [R1+0xfc0] ;  /* 0x000fc00001207983 */ /* 0x001ee80000300a00 */
[----:B------:R-:W3:Y:S04]  /*1179c0*/  LDL.LU.64 R12, [R1+0xfb8] ;  /* 0x000fb800010c7983 */ /* 0x000ee80000300a00 */
[----:B------:R-:W3:Y:S04]  /*1179d0*/  LDL.LU R47, [R1+0x7a4] ;  /* 0x0007a400012f7983 */ /* 0x000ee80000300800 */
[----:B------:R-:W3:Y:S04]  /*1179e0*/  LDL.LU.64 R20, [R1+0xfb0] ;  /* 0x000fb00001147983 */ /* 0x000ee80000300a00 */
[----:B----4-:R0:W-:Y:S04]  /*1179f0*/  @P5 STG.E.U8 desc[UR4][R36.64], R2 ;  /* 0x0000000224005986 */ /* 0x0101e8000c101104 */
[----:B0-----:R-:W4:Y:S01]  /*117a00*/  LDL.LU.64 R36, [R1+0xfa8] ;  /* 0x000fa80001247983 */ /* 0x001f220000300a00 */
[----:B------:R-:W-:-:S02]  /*117a10*/  ISETP.LT.AND P0, PT, R44, UR6, !P6 ;  /* 0x000000062c007c0c */ /* 0x000fc4000f701270 */
[----:B------:R-:W-:Y:S01]  /*117a20*/  ISETP.LT.AND P6, PT, R54, UR8, !P6 ;  /* 0x0000000836007c0c */ /* 0x000fe2000f7c1270 */
[----:B------:R-:W-:Y:S01]  /*117a30*/  ULDC UR6, c[0x0][0x228] ;  /* 0x00008a0000067ab9 */ /* 0x000fe20000000800 */
[----:B------:R-:W-:Y:S01]  /*117a40*/  ULDC UR8, c[0x0][0x228] ;  /* 0x00008a0000087ab9 */ /* 0x000fe20000000800 */
[----:B------:R-:W-:Y:S02]  /*117a50*/  ISETP.LT.AND P5, PT, R41, UR6, !P2 ;  /* 0x0000000629007c0c */ /* 0x000fe4000d7a1270 */
[----:B------:R-:W-:Y:S02]  /*117a60*/  PRMT R0, R46, 0x7772, RZ ;  /* 0x000077722e007816 */ /* 0x000fe400000000ff */
[----:B------:R-:W-:Y:S02]  /*117a70*/  ISETP.LT.AND P1, PT, R28, UR8, !P2 ;  /* 0x000000081c007c0c */ /* 0x000fe4000d721270 */
[----:B------:R-:W-:Y:S01]  /*117a80*/  PRMT R2, R46, 0x7773, RZ ;  /* 0x000077732e027816 */ /* 0x000fe200000000ff */
[----:B------:R-:W-:Y:S01]  /*117a90*/  ULDC UR6, c[0x0][0x228] ;  /* 0x00008a0000067ab9 */ /* 0x000fe20000000800 */
[----:B------:R-:W-:Y:S01]  /*117aa0*/  ULDC UR8, c[0x0][0x228] ;  /* 0x00008a0000087ab9 */ /* 0x000fe20000000800 */
[----:B------:R0:W-:Y:S04]  /*117ab0*/  @P0 STG.E.U8 desc[UR4][R34.64], R0 ;  /* 0x0000000022000986 */ /* 0x0001e8000c101104 */
[----:B------:R1:W-:Y:S01]  /*117ac0*/  @P6 STG.E.U8 desc[UR4][R38.64], R2 ;  /* 0x0000000226006986 */ /* 0x0003e2000c101104 */
[----:B------:R-:W-:-:S02]  /*117ad0*/  ISETP.LT.AND P6, PT, R52, UR6, !P2 ;  /* 0x0000000634007c0c */ /* 0x000fc4000d7c1270 */
[----:B------:R-:W-:Y:S01]  /*117ae0*/  ISETP.LT.AND P0, PT, R56, UR8, !P2 ;  /* 0x0000000838007c0c */ /* 0x000fe2000d701270 */
[----:B------:R-:W-:Y:S01]  /*117af0*/  ULDC UR6, c[0x0][0x228] ;  /* 0x00008a0000067ab9 */ /* 0x000fe20000000800 */
[----:B------:R-:W-:Y:S01]  /*117b00*/  ULDC UR8, c[0x0][0x228] ;  /* 0x00008a0000087ab9 */ /* 0x000fe20000000800 */
[C---:B0-----:R-:W-:Y:S02]  /*117b10*/  PRMT R0, R7.reuse, 0x7770, RZ ;  /* 0x0000777007007816 */ /* 0x041fe400000000ff */
[C---:B-1----:R-:W-:Y:S01]  /*117b20*/  PRMT R2, R7.reuse, 0x7771, RZ ;  /* 0x0000777107027816 */ /* 0x042fe200000000ff */
[----:B------:R-:W4:Y:S04]  /*117b30*/  LDL.LU.64 R38, [R1+0xfa0] ;  /* 0x000fa00001267983 */ /* 0x000f280000300a00 */
[----:B------:R0:W-:Y:S01]  /*117b40*/  @P5 STG.E.U8 desc[UR4][R8.64], R0 ;  /* 0x0000000008005986 */ /* 0x0001e2000c101104 */
[----:B------:R-:W-:Y:S01]  /*117b50*/  ISETP.LT.AND P5, PT, R60, UR6, !P2 ;  /* 0x000000063c007c0c */ /* 0x000fe2000d7a1270 */
[----:B------:R-:W-:Y:S01]  /*117b60*/  ULDC UR6, c[0x0][0x228] ;  /* 0x00008a0000067ab9 */ /* 0x000fe20000000800 */
[----:B0-----:R-:W-:Y:S01]  /*117b70*/  PRMT R0, R7, 0x7772, RZ ;  /* 0x0000777207007816 */ /* 0x001fe200000000ff */
[----:B--2---:R0:W-:Y:S01]  /*117b80*/  @P1 STG.E.U8 desc[UR4][R50.64], R2 ;  /* 0x0000000232001986 */ /* 0x0041e2000c101104 */
[----:B------:R-:W-:Y:S01]  /*117b90*/  ISETP.LT.AND P1, PT, R48, UR8, !P2 ;  /* 0x0000000830007c0c */ /* 0x000fe2000d721270 */
[----:B------:R-:W-:-:S02]  /*117ba0*/  ULDC UR8, c[0x0][0x228] ;  /* 0x00008a0000087ab9 */ /* 0x000fc40000000800 */
[----:B0-----:R-:W2:Y:S04]  /*117bb0*/  LDL.LU.64 R50, [R1+0xf98] ;  /* 0x000f980001327983 */ /* 0x001ea80000300a00 */
[----:B------:R-:W2:Y:S01]  /*117bc0*/  LDL.LU R46, [R1+0x794] ;  /* 0x00079400012e7983 */ /* 0x000ea20000300800 */
[----:B------:R-:W-:-:S03]  /*117bd0*/  PRMT R2, R7, 0x7773, RZ ;  /* 0x0000777307027816 */ /* 0x000fc600000000ff */
[----:B------:R-:W2:Y:S04]  /*117be0*/  LDL.LU.64 R8, [R1+0xf90] ;  /* 0x000f900001087983 */ /* 0x000ea80000300a00 */
[----:B---3--:R0:W-:Y:S04]  /*117bf0*/  @P6 STG.E.U8 desc[UR4][R32.64], R0 ;  /* 0x0000000020006986 */ /* 0x0081e8000c101104 */
[----:B------:R1:W-:Y:S01]  /*117c00*/  @P0 STG.E.U8 desc[UR4][R12.64], R2 ;  /* 0x000000020c000986 */ /* 0x0003e2000c101104 */
[----:B0-----:R-:W-:-:S03]  /*117c10*/  PRMT R0, R47, 0x7770, RZ ;  /* 0x000077702f007816 */ /* 0x001fc600000000ff */
[----:B------:R-:W3:Y:S01]  /*117c20*/  LDL.LU.64 R32, [R1+0xf88] ;  /* 0x000f880001207983 */ /* 0x000ee20000300a00 */
[----:B-1----:R-:W-:-:S03]  /*117c30*/  PRMT R2, R47, 0x7771, RZ ;  /* 0x000077712f027816 */ /* 0x002fc600000000ff */
[----:B------:R-:W-:Y:S04]  /*117c40*/  @P5 STG.E.U8 desc[UR4][R20.64], R0 ;  /* 0x0000000014005986 */ /* 0x000fe8000c101104 */
[----:B----4-:R0:W-:Y:S04]  /*117c50*/  @P1 STG.E.U8 desc[UR4][R36.64], R2 ;  /* 0x0000000224001986 */ /* 0x0101e8000c101104 */
[----:B0-----:R-:W4:Y:S01]  /*117c60*/  LDL.LU.64 R36, [R1+0xf80] ;  /* 0x000f800001247983 */ /* 0x001f220000300a00 */
[----:B------:R-:W-:Y:S02]  /*117c70*/  ISETP.LT.AND P6, PT, R16, UR6, !P2 ;  /* 0x0000000610007c0c */ /* 0x000fe4000d7c1270 */
[----:B------:R-:W-:-:S02]  /*117c80*/  ISETP.LT.AND P0, PT, R24, UR8, !P2 ;  /* 0x0000000818007c0c */ /* 0x000fc4000d701270 */
[----:B------:R-:W-:Y:S01]  /*117c90*/  ISETP.GE.AND P4, PT, R4, UR25, PT ;  /* 0x0000001904007c0c */ /* 0x000fe2000bf86270 */
[----:B------:R-:W-:Y:S01]  /*117ca0*/  ULDC UR6, c[0x0][0x228] ;  /* 0x00008a0000067ab9 */ /* 0x000fe20000000800 */
[----:B------:R-:W4:Y:S01]  /*117cb0*/  LDL.LU R4, [R1+0x53c0] ;  /* 0x0053c00001047983 */ /* 0x000f220000300800 */
[----:B------:R-:W-:-:S03]  /*117cc0*/  ULDC UR8, c[0x0][0x228] ;  /* 0x00008a0000087ab9 */ /* 0x000fc60000000800 */
[----:B------:R-:W4:Y:S01]  /*117cd0*/  LDL.LU.64 R12, [R1+0xf78] ;  /* 0x000f7800010c7983 */ /* 0x000f220000300a00 */
[----:B------:R-:W-:Y:S02]  /*117ce0*/  PRMT R0, R47, 0x7772, RZ ;  /* 0x000077722f007816 */ /* 0x000fe400000000ff */
[----:B------:R-:W-:Y:S01]  /*117cf0*/  ISETP.LT.AND P5, PT, R43, UR6, !P2 ;  /* 0x000000062b007c0c */ /* 0x000fe2000d7a1270 */
[----:B------:R-:W4:Y:S01]  /*117d00*/  LDL.LU R7, [R1+0x744] ;  /* 0x0007440001077983 */ /* 0x000f220000300800 */
[----:B------:R-:W-:Y:S02]  /*117d10*/  PRMT R2, R47, 0x7773, RZ ;  /* 0x000077732f027816 */ /* 0x000fe400000000ff */
[----:B------:R-:W-:Y:S01]  /*117d20*/  ISETP.LT.AND P1, PT, R42, UR8, !P2 ;  /* 0x000000082a007c0c */ /* 0x000fe2000d721270 */
[----:B------:R-:W-:Y:S01]  /*117d30*/  ULDC UR6, c[0x0][0x228] ;  /* 0x00008a0000067ab9 */ /* 0x000fe20000000800 */
[----:B------:R-:W4:Y:S04]  /*117d40*/  LDL.LU.64 R20, [R1+0xf70] ;  /* 0x000f700001147983 */ /* 0x000f280000300a00 */
[----:B------:R0:W-:Y:S01]  /*117d50*/  @P6 STG.E.U8 desc[UR4][R38.64], R0 ;  /* 0x0000000026006986 */ /* 0x0001e2000c101104 */
[----:B------:R-:W-:Y:S01]  /*117d60*/  ISETP.LT.AND P6, PT, R55, UR6, !P2 ;  /* 0x0000000637007c0c */ /* 0x000fe2000d7c1270 */
[----:B------:R-:W-:Y:S01]  /*117d70*/  ULDC UR8, c[0x0][0x228] ;  /* 0x00008a0000087ab9 */ /* 0x000fe20000000800 */
[----:B------:R-:W-:Y:S01]  /*117d80*/  ULDC UR6, c[0x0][0x228] ;  /* 0x00008a0000067ab9 */ /* 0x000fe20000000800 */
[----:B--2---:R1:W-:Y:S01]  /*117d90*/  @P0 STG.E.U8 desc[UR4][R50.64], R2 ;  /* 0x0000000232000986 */ /* 0x0043e2000c101104 */
[----:B0-----:R-:W-:-:S05]  /*117da0*/  PRMT R0, R46, 0x7770, RZ ;  /* 0x000077702e007816 */ /* 0x001fca00000000ff */
[----:B------:R0:W-:Y:S04]  /*117db0*/  @P5 STG.E.U8 desc[UR4][R8.64], R0 ;  /* 0x0000000008005986 */ /* 0x0001e8000c101104 */
[----:B-1----:R-:W2:Y:S01]  /*117dc0*/  LDL.LU.64 R50, [R1+0xf60] ;  /* 0x000f600001327983 */ /* 0x002ea20000300a00 */
[----:B------:R-:W-:-:S03]  /*117dd0*/  PRMT R2, R46, 0x7771, RZ ;  /* 0x000077712e027816 */ /* 0x000fc600000000ff */
[----:B0-----:R-:W2:Y:S01]  /*117de0*/  LDL.LU.64 R8, [R1+0xf68] ;  /* 0x000f680001087983 */ /* 0x001ea20000300a00 */
[----:B------:R-:W-:-:S03]  /*117df0*/  PRMT R0, R46, 0x7772, RZ ;  /* 0x000077722e007816 */ /* 0x000fc600000000ff */
[----:B---3--:R0:W-:Y:S04]  /*117e00*/  @P1 STG.E.U8 desc[UR4][R32.64], R2 ;  /* 0x0000000220001986 */ /* 0x0081e8000c101104 */
[----:B0-----:R-:W3:Y:S04]  /*117e10*/  LDL.LU.64 R32, [R1+0xf58] ;  /* 0x000f580001207983 */ /* 0x001ee80000300a00 */
[----:B------:R-:W3:Y:S04]  /*117e20*/  LDL.LU R47, [R1+0x758] ;  /* 0x00075800012f7983 */ /* 0x000ee80000300800 */
[----:B----4-:R0:W-:Y:S04]  /*117e30*/  @P6 STG.E.U8 desc[UR4][R36.64], R0 ;  /* 0x0000000024006986 */ /* 0x0101e8000c101104 */
[----:B0-----:R-:W4:Y:S01]  /*117e40*/  LDL.LU.64 R36, [R1+0xf50] ;  /* 0x000f500001247983 */ /* 0x001f220000300a00 */
[----:B------:R-:W-:Y:S01]  /*117e50*/  ISETP.LT.AND P0, PT, R53, UR8, !P2 ;  /* 0x0000000835007c0c */ /* 0x000fe2000d701270 */
[----:B------:R-:W-:Y:S01]  /*117e60*/  ULDC UR8, c[0x0][0x228] ;  /* 0x00008a0000087ab9 */ /* 0x000fe20000000800 */
[----:B------:R-:W-:-:S02]  /*117e70*/  ISETP.LT.AND P1, PT, R61, UR6, !P2 ;  /* 0x000000063d007c0c */ /* 0x000fc4000d721270 */
[----:B------:R-:W-:Y:S02]  /*117e80*/  ISETP.LT.AND P5, PT, R45, UR8, !P2 ;  /* 0x000000082d007c0c */ /* 0x000fe4000d7a1270 */
[----:B------:R-:W-:Y:S01]  /*117e90*/  PRMT R2, R46, 0x7773, RZ ;  /* 0x000077732e027816 */ /* 0x000fe200000000ff */
[----:B------:R-:W-:Y:S01]  /*117ea0*/  ULDC UR6, c[0x0][0x228] ;  /* 0x00008a0000067ab9 */ /* 0x000fe20000000800 */
[----:B------:R-:W-:Y:S01]  /*117eb0*/  PRMT R0, R7, 0x7770, RZ ;  /* 0x0000777007007816 */ /* 0x000fe200000000ff */
[----:B------:R-:W-:-:S04]  /*117ec0*/  ULDC UR8, c[0x0][0x228] ;  /* 0x00008a0000087ab9 */ /* 0x000fc80000000800 */
[----:B------:R0:W-:Y:S01]  /*117ed0*/  @P0 STG.E.U8 desc[UR4][R12.64], R2 ;  /* 0x000000020c000986 */ /* 0x0001e2000c101104 */
[----:B------:R-:W-:-:S03]  /*117ee0*/  ISETP.LT.AND P0, PT, R44, UR6, !P2 ;  /* 0x000000062c007c0c */ /* 0x000fc6000d701270 */
[----:B------:R1:W-:Y:S01]  /*117ef0*/  @P1 STG.E.U8 desc[UR4][R20.64], R0 ;  /* 0x0000000014001986 */ /* 0x0003e2000c101104 */
[----:B------:R-:W-:Y:S01]  /*117f00*/  ULDC UR6, c[0x0][0x228] ;  /* 0x00008a0000067ab9 */ /* 0x000fe20000000800 */
[----:B------:R-:W-:Y:S02]  /*117f10*/  ISETP.LT.AND P2, PT, R54, UR8, !P2 ;  /* 0x0000000836007c0c */ /* 0x000fe4000d741270 */
[----:B------:R-:W-:Y:S01]  /*117f20*/  ISETP.GE.AND P6, PT, R4, UR23, PT ;  /* 0x0000001704007c0c */ /* 0x000fe2000bfc6270 */
[----:B------:R-:W-:Y:S01]  /*117f30*/  ULDC UR8, c[0x0][0x228] ;  /* 0x00008a0000087ab9 */ /* 0x000fe20000000800 */
[----:B0-----:R-:W4:Y:S01]  /*117f40*/  LDL.LU.64 R12, [R1+0xf48] ;  /* 0x000f4800010c7983 */ /* 0x001f220000300a00 */
[----:B------:R-:W-:-:S03]  /*117f50*/  PRMT R2, R7, 0x7771, RZ ;  /* 0x0000777107027816 */ /* 0x000fc600000000ff */
[----:B-1----:R-:W4:Y:S01]  /*117f60*/  LDL.LU.64 R20, [R1+0xf40] ;  /* 0x000f400001147983 */ /* 0x002f220000300a00 */
[----:B------:R-:W-:-:S03]  /*117f70*/  PRMT R0, R7, 0x7772, RZ ;  /* 0x0000777207007816 */ /* 0x000fc600000000ff */
[----:B--2---:R0:W-:Y:S01]  /*117f80*/  @P5 STG.E.U8 desc[UR4][R50.64], R2 ;  /* 0x0000000232005986 */ /* 0x0041e2000c101104 */
[----:B------:R-:W-:Y:S02]  /*117f90*/  ISETP.LT.AND P5, PT, R41, UR6, !P3 ;  /* 0x0000000629007c0c */ /* 0x000fe4000dfa1270 */
[----:B------:R-:W-:Y:S01]  /*117fa0*/  ISETP.LT.AND P1, PT, R28, UR8, !P3 ;  /* 0x000000081c007c0c */ /* 0x000fe2000df21270 */
[----:B------:R-:W-:Y:S01]  /*117fb0*/  ULDC UR6, c[0x0][0x228] ;  /* 0x00008a0000067ab9 */ /* 0x000fe20000000800 */
[----:B------:R-:W-:Y:S01]  /*117fc0*/  ULDC UR8, c[0x0][0x228] ;  /* 0x00008a0000087ab9 */ /* 0x000fe20000000800 */
[----:B0-----:R-:W2:Y:S04]  /*117fd0*/  LDL.LU.64 R50, [R1+0xf30] ;  /* 0x000f300001327983 */ /* 0x001ea80000300a00 */
[----:B------:R-:W2:Y:S04]  /*117fe0*/  LDL.LU R46, [R1+0x7d8] ;  /* 0x0007d800012e7983 */ /* 0x000ea80000300800 */
[----:B------:R-:W2:Y:S01]  /*117ff0*/  LDL.LU.64 R38, [R1+0xf38] ;  /* 0x000f380001267983 */ /* 0x000ea20000300a00 */
[----:B------:R-:W-:-:S03]  /*118000*/  PRMT R2, R7, 0x7773, RZ ;  /* 0x0000777307027816 */ /* 0x000fc600000000ff */
[----:B------:R0:W-:Y:S04]  /*118010*/  @P0 STG.E.U8 desc[UR4][R8.64], R0 ;  /* 0x0000000008000986 */ /* 0x0001e8000c101104 */
[----:B------:R-:W2:Y:S04]  /*118020*/  LDL.LU R4, [R1+0x53c4] ;  /* 0x0053c40001047983 */ /* 0x000ea80000300800 */
[----:B0-----:R-:W2:Y:S01]  /*118030*/  LDL.LU.64 R8, [R1+0xf08] ;  /* 0x000f080001087983 */ /* 0x001ea20000300a00 */
[----:B---3--:R-:W-:-:S03]  /*118040*/  PRMT R0, R47, 0x7770, RZ ;  /* 0x000077702f007816 */ /* 0x008fc600000000ff */
[----:B------:R0:W-:Y:S04]  /*118050*/  @P2 STG.E.U8 desc[UR4][R32.64], R2 ;  /* 0x0000000220002986 */ /* 0x0001e8000c101104 */
[----:B0-----:R-:W3:Y:S04]  /*118060*/  LDL.LU.64 R32, [R1+0xf00] ;  /* 0x000f000001207983 */ /* 0x001ee80000300a00 */
[----:B----4-:R0:W-:Y:S04]  /*118070*/  @P5 STG.E.U8 desc[UR4][R36.64], R0 ;  /* 0x0000000024005986 */ /* 0x0101e8000c101104 */
[----:B0-----:R-:W4:Y:S01]  /*118080*/  LDL.LU.64 R36, [R1+0xee0] ;  /* 0x000ee00001247983 */ /* 0x001f220000300a00 */
[----:B------:R-:W-:Y:S01]  /*118090*/  ISETP.LT.AND P0, PT, R52, UR6, !P3 ;  /* 0x0000000634007c0c */ /* 0x000fe2000df01270 */
[----:B------:R-:W-:Y:S01]  /*1180a0*/  ULDC UR6, c[0x0][0x228] ;  /* 0x00008a0000067ab9 */ /* 0x000fe20000000800 */
[----:B------:R-:W-:-:S02]  /*1180b0*/  PRMT R2, R47, 0x7771, RZ ;  /* 0x000077712f027816 */ /* 0x000fc400000000ff */
[----:B------:R-:W-:Y:S01]  /*1180c0*/  ISETP.LT.AND P2, PT, R56, UR6, !P3 ;  /* 0x0000000638007c0c */ /* 0x000fe2000df41270 */
[----:B------:R-:W-:Y:S01]  /*1180d0*/  ULDC UR6, c[0x0][0x228] ;  /* 0x00008a0000067ab9 */ /* 0x000fe20000000800 */
[----:B------:R-:W4:Y:S01]  /*1180e0*/  LDL.LU R40, [R1+0x6e8] ;  /* 0x0006e80001287983 */ /* 0x000f220000300800 */
[----:B------:R-:W-:Y:S02]  /*1180f0*/  PRMT R0, R47, 0x7772, RZ ;  /* 0x000077722f007816 */ /* 0x000fe400000000ff */
[----:B------:R-:W-:Y:S01]  /*118100*/  ISETP.LT.AND P5, PT, R48, UR8, !P3 ;  /* 0x0000000830007c0c */ /* 0x000fe2000dfa1270 */
[----:B------:R-:W4:Y:S01]  /*118110*/  LDL.LU R7, [R1+0x75c] ;  /* 0x00075c0001077983 */ /* 0x000f220000300800 */
[----:B------:R-:W-:-:S03]  /*118120*/  ULDC UR8, c[0x0][0x228] ;  /* 0x00008a0000087ab9 */ /* 0x000fc60000000800 */
[----:B------:R0:W-:Y:S01]  /*118130*/  @P1 STG.E.U8 desc[UR4][R12.64], R2 ;  /* 0x000000020c001986 */ /* 0x0001e2000c101104 */
[----:B------:R-:W-:Y:S01]  /*118140*/  ISETP.LT.AND P1, PT, R60, UR6, !P3 ;  /* 0x000000063c007c0c */ /* 0x000fe2000df21270 */
[----:B------:R-:W-:Y:S02]  /*118150*/  ULDC UR6, c[0x0][0x228] ;  /* 0x00008a0000067ab9 */ /* 0x000fe40000000800 */
[----:B------:R1:W-:Y:S01]  /*118160*/  @P0 STG.E.U8 desc[UR4][R20.64], R0 ;  /* 0x0000000014000986 */ /* 0x0003e2000c101104 */
[----:B------:R-:W-:Y:S01]  /*118170*/  ISETP.LT.AND P0, PT, R16, UR6, !P3 ;  /* 0x0000000610007c0c */ /* 0x000fe2000df01270 */
[----:B------:R-:W-:Y:S01]  /*118180*/  ULDC UR6, c[0x0][0x228] ;  /* 0x00008a0000067ab9 */ /* 0x000fe20000000800 */
[----:B0-----:R-:W-:Y:S01]  /*118190*/  PRMT R2, R47, 0x7773, RZ ;  /* 0x000077732f027816 */ /* 0x001fe200000000ff */
[----:B------:R-:W4:Y:S04]  /*1181a0*/  LDL.LU.64 R12, [R1+0xf20] ;  /* 0x000f2000010c7983 */ /* 0x000f280000300a00 */
[----:B-1----:R-:W4:Y:S04]  /*1181b0*/  LDL.LU.64 R20, [R1+0xf28] ;  /* 0x000f280001147983 */ /* 0x002f280000300a00 */
[----:B--2---:R0:W-:Y:S01]  /*1181c0*/  @P2 STG.E.U8 desc[UR4][R50.64], R2 ;  /* 0x0000000232002986 */ /* 0x0041e2000c101104 */
[----:B------:R-:W-:-:S02]  /*1181d0*/  ISETP.LT.AND P2, PT, R24, UR8, !P3 ;  /* 0x0000000818007c0c */ /* 0x000fc4000df41270 */
[----:B------:R-:W-:Y:S01]  /*1181e0*/  PRMT R0, R46, 0x7770, RZ ;  /* 0x000077702e007816 */ /* 0x000fe200000000ff */
[----:B------:R-:W-:-:S04]  /*1181f0*/  ULDC UR8, c[0x0][0x228] ;  /* 0x00008a0000087ab9 */ /* 0x000fc80000000800 */
[----:B------:R1:W-:Y:S01]  /*118200*/  @P1 STG.E.U8 desc[UR4][R38.64], R0 ;  /* 0x0000000026001986 */ /* 0x0003e2000c101104 */
[----:B0-----:R-:W-:-:S03]  /*118210*/  PRMT R2, R46, 0x7771, RZ ;  /* 0x000077712e027816 */ /* 0x001fc600000000ff */
[----:B------:R-:W2:Y:S04]  /*118220*/  LDL.LU.64 R50, [R1+0xef8] ;  /* 0x000ef80001327983 */ /* 0x000ea80000300a00 */
[----:B------:R0:W-:Y:S01]  /*118230*/  @P5 STG.E.U8 desc[UR4][R8.64], R2 ;  /* 0x0000000208005986 */ /* 0x0001e2000c101104 */
[C---:B-1----:R-:W-:Y:S02]  /*118240*/  PRMT R0, R46.reuse, 0x7772, RZ ;  /* 0x000077722e007816 */ /* 0x042fe400000000ff */
[----:B0-----:R-:W-:-:S03]  /*118250*/  PRMT R2, R46, 0x7773, RZ ;  /* 0x000077732e027816 */ /* 0x001fc600000000ff */
[----:B---3--:R0:W-:Y:S04]  /*118260*/  @P0 STG.E.U8 desc[UR4][R32.64], R0 ;  /* 0x0000000020000986 */ /* 0x0081e8000c101104 */
[----:B------:R-:W3:Y:S04]  /*118270*/  LDL.LU R46, [R1+0x7dc] ;  /* 0x0007dc00012e7983 */ /* 0x000ee80000300800 */
[----:B------:R-:W3:Y:S04]  /*118280*/  LDL.LU.64 R34, [R1+0xf18] ;  /* 0x000f180001227983 */ /* 0x000ee80000300a00 */
[----:B0-----:R-:W3:Y:S04]  /*118290*/  LDL.LU.64 R32, [R1+0xf10] ;  /* 0x000f100001207983 */ /* 0x001ee80000300a00 */
[----:B----4-:R0:W-:Y:S04]  /*1182a0*/  @P2 STG.E.U8 desc[UR4][R36.64], R2 ;  /* 0x0000000224002986 */ /* 0x0101e8000c101104 */
[----:B0-----:R-:W4:Y:S04]  /*1182b0*/  LDL.LU.64 R36, [R1+0xee8] ;  /* 0x000ee80001247983 */ /* 0x001f280000300a00 */
[----:B------:R-:W4:Y:S01]  /*1182c0*/  LDL.LU R49, [R1+0x7c8] ;  /* 0x0007c80001317983 */ /* 0x000f220000300800 */
[----:B------:R-:W-:Y:S01]  /*1182d0*/  ISETP.LT.AND P5, PT, R43, UR6, !P3 ;  /* 0x000000062b007c0c */ /* 0x000fe2000dfa1270 */
[----:B------:R-:W-:Y:S01]  /*1182e0*/  ULDC UR6, c[0x0][0x228] ;  /* 0x00008a0000067ab9 */ /* 0x000fe20000000800 */
[----:B------:R-:W-:-:S02]  /*1182f0*/  ISETP.LT.AND P0, PT, R55, UR8, !P3 ;  /* 0x0000000837007c0c */ /* 0x000fc4000df01270 */
[----:B------:R-:W-:Y:S02]  /*118300*/  ISETP.LT.AND P2, PT, R42, UR6, !P3 ;  /* 0x000000062a007c0c */ /* 0x000fe4000df41270 */
[----:B------:R-:W-:Y:S02]  /*118310*/  PRMT R5, R40, 0x7770, RZ ;  /* 0x0000777028057816 */ /* 0x000fe400000000ff */
[----:B------:R-:W-:Y:S02]  /*118320*/  ISETP.GE.AND P1, PT, R4, UR21, PT ;  /* 0x0000001504007c0c */ /* 0x000fe4000bf26270 */
[C---:B------:R-:W-:Y:S02]  /*118330*/  PRMT R4, R7.reuse, 0x7770, RZ ;  /* 0x0000777007047816 */ /* 0x040fe400000000ff */
[C---:B------:R-:W-:Y:S02]  /*118340*/  PRMT R2, R7.reuse, 0x7771, RZ ;  /* 0x0000777107027816 */ /* 0x040fe400000000ff */
[----:B------:R-:W-:-:S02]  /*118350*/  PRMT R0, R7, 0x7772, RZ ;  /* 0x0000777207007816 */ /* 0x000fc400000000ff */
[----:B------:R-:W-:Y:S01]  /*118360*/  PRMT R6, R7, 0x7773, RZ ;  /* 0x0000777307067816 */ /* 0x000fe200000000ff */
[----:B------:R-:W-:Y:S01]  /*118370*/  ULDC UR6, c[0x0][0x228] ;  /* 0x00008a0000067ab9 */ /* 0x000fe20000000800 */
[C---:B------:R-:W-:Y:S01]  /*118380*/  PRMT R7, R40.reuse, 0x7772, RZ ;  /* 0x0000777228077816 */ /* 0x040fe200000000ff */
[----:B------:R-:W4:Y:S04]  /*118390*/  LDL.LU.64 R38, [R1+0xef0] ;  /* 0x000ef00001267983 */ /* 0x000f280000300a00 */
[----:B------:R0:W-:Y:S01]  /*1183a0*/  @P5 STG.E.U8 desc[UR4][R12.64], R5 ;  /* 0x000000050c005986 */ /* 0x0001e2000c101104 */
[----:B------:R-:W-:Y:S01]  /*1183b0*/  ISETP.LT.AND P5, PT, R53, UR6, !P3 ;  /* 0x0000000635007c0c */ /* 0x000fe2000dfa1270 */
[----:B------:R-:W-:Y:S01]  /*1183c0*/  ULDC UR6, c[0x0][0x228] ;  /* 0x00008a0000067ab9 */ /* 0x000fe20000000800 */
[----:B------:R-:W-:Y:S01]  /*1183d0*/  ULDC UR8, c[0x0][0x228] ;  /* 0x00008a0000087ab9 */ /* 0x000fe20000000800 */
[----:B0-----:R-:W-:-:S05]  /*1183e0*/  PRMT R5, R40, 0x7771, RZ ;  /* 0x0000777128057816 */ /* 0x001fca00000000ff */
[----:B------:R-:W-:Y:S01]  /*1183f0*/  @P2 STG.E.U8 desc[UR4][R20.64], R5 ;  /* 0x0000000514002986 */ /* 0x000fe2000c101104 */
[----:B------:R-:W-:Y:S02]  /*118400*/  ISETP.LT.AND P2, PT, R45, UR8, !P3 ;  /* 0x000000082d007c0c */ /* 0x000fe4000df41270 */
[----:B------:R-:W-:Y:S01]  /*118410*/  PRMT R9, R40, 0x7773, RZ ;  /* 0x0000777328097816 */ /* 0x000fe200000000ff */
[----:B------:R-:W-:Y:S01]  /*118420*/  ULDC UR8, c[0x0][0x228] ;  /* 0x00008a0000087ab9 */ /* 0x000fe20000000800 */
[----:B--2---:R0:W-:Y:S01]  /*118430*/  @P0 STG.E.U8 desc[UR4][R50.64], R7 ;  /* 0x0000000732000986 */ /* 0x0041e2000c101104 */
[----:B------:R-:W-:Y:S01]  /*118440*/  ISETP.LT.AND P0, PT, R61, UR6, !P3 ;  /* 0x000000063d007c0c */ /* 0x000fe2000df01270 */
[----:B------:R-:W-:Y:S02]  /*118450*/  ULDC UR6, c[0x0][0x228] ;  /* 0x00008a0000067ab9 */ /* 0x000fe40000000800 */
[----:B0-----:R-:W2:Y:S04]  /*118460*/  LDL.LU.64 R50, [R1+0xed8] ;  /* 0x000ed80001327983 */ /* 0x001ea80000300a00 */
[----:B------:R-:W2:Y:S04]  /*118470*/  LDL.LU R47, [R1+0x7b8] ;  /* 0x0007b800012f7983 */ /* 0x000ea80000300800 */
[----:B------:R-:W2:Y:S04]  /*118480*/  LDL.LU.64 R12, [R1+0xed0] ;  /* 0x000ed000010c7983 */ /* 0x000ea80000300a00 */
[----:B------:R-:W2:Y:S04]  /*118490*/  LDL.LU.64 R20, [R1+0xec0] ;  /* 0x000ec00001147983 */ /* 0x000ea80000300a00 */
[----:B---3--:R4:W-:Y:S02]  /*1184a0*/  @P5 STG.E.U8 desc[UR4][R34.64], R9 ;  /* 0x0000000922005986 */ /* 0x0089e4000c101104 */
[----:B----4-:R-:W-:-:S02]  /*1184b0*/  PRMT R9, R49, 0x7770, RZ ;  /* 0x0000777031097816 */ /* 0x010fc400000000ff */
[----:B------:R-:W-:-:S03]  /*1184c0*/  PRMT R11, R49, 0x7771, RZ ;  /* 0x00007771310b7816 */ /* 0x000fc600000000ff */
[----:B------:R-:W-:Y:S04]  /*1184d0*/  @P0 STG.E.U8 desc[UR4][R32.64], R9 ;  /* 0x0000000920000986 */ /* 0x000fe8000c101104 */
[----:B------:R0:W-:Y:S04]  /*1184e0*/  @P2 STG.E.U8 desc[UR4][R36.64], R11 ;  /* 0x0000000b24002986 */ /* 0x0001e8000c101104 */
[----:B0-----:R-:W3:Y:S01]  /*1184f0*/  LDL.LU.64 R36, [R1+0xeb8] ;  /* 0x000eb80001247983 */ /* 0x001ee20000300a00 */
[----:B------:R-:W-:Y:S02]  /*118500*/  ISETP.LT.AND P5, PT, R44, UR6, !P3 ;  /* 0x000000062c007c0c */ /* 0x000fe4000dfa1270 */
[----:B------:R-:W-:-:S02]  /*118510*/  ISETP.LT.AND P3, PT, R54, UR8, !P3 ;  /* 0x0000000836007c0c */ /* 0x000fc4000df61270 */
[C---:B------:R-:W-:Y:S02]  /*118520*/  PRMT R5, R46.reuse, 0x7770, RZ ;  /* 0x000077702e057816 */ /* 0x040fe400000000ff */
[C---:B------:R-:W-:Y:S02]  /*118530*/  PRMT R8, R46.reuse, 0x7771, RZ ;  /* 0x000077712e087816 */ /* 0x040fe400000000ff */
[C---:B------:R-:W-:Y:S02]  /*118540*/  PRMT R7, R46.reuse, 0x7772, RZ ;  /* 0x000077722e077816 */ /* 0x040fe400000000ff */
[----:B------:R-:W-:Y:S01]  /*118550*/  PRMT R10, R46, 0x7773, RZ ;  /* 0x000077732e0a7816 */ /* 0x000fe200000000ff */
[----:B------:R-:W4:Y:S01]  /*118560*/  LDL.LU.64 R32, [R1+0xeb0] ;  /* 0x000eb00001207983 */ /* 0x000f220000300a00 */
[----:B------:R-:W-:-:S03]  /*118570*/  PRMT R9, R49, 0x7772, RZ ;  /* 0x0000777231097816 */ /* 0x000fc600000000ff */
[----:B------:R-:W4:Y:S01]  /*118580*/  LDL.LU R46, [R1+0x7a8] ;  /* 0x0007a800012e7983 */ /* 0x000f220000300800 */
[----:B------:R-:W-:Y:S01]  /*118590*/  PRMT R11, R49, 0x7773, RZ ;  /* 0x00007773310b7816 */ /* 0x000fe200000000ff */
[----:B------:R-:W-:Y:S02]  /*1185a0*/  ULDC UR6, c[0x0][0x228] ;  /* 0x00008a0000067ab9 */ /* 0x000fe40000000800 */
[----:B------:R-:W4:Y:S01]  /*1185b0*/  LDL.LU.64 R30, [R1+0xea8] ;  /* 0x000ea800011e7983 */ /* 0x000f220000300a00 */
[----:B------:R-:W-:-:S03]  /*1185c0*/  ISETP.LT.AND P2, PT, R41, UR6, !P4 ;  /* 0x0000000629007c0c */ /* 0x000fc6000e741270 */
[----:B------:R0:W-:Y:S01]  /*1185d0*/  @P5 STG.E.U8 desc[UR4][R38.64], R9 ;  /* 0x0000000926005986 */ /* 0x0001e2000c101104 */
[----:B------:R-:W-:Y:S01]  /*1185e0*/  ULDC UR8, c[0x0][0x228] ;  /* 0x00008a0000087ab9 */ /* 0x000fe20000000800 */
[----:B------:R-:W-:Y:S01]  /*1185f0*/  ULDC UR6, c[0x0][0x228] ;  /* 0x00008a0000067ab9 */ /* 0x000fe20000000800 */
[----:B------:R-:W-:Y:S02]  /*118600*/  ISETP.LT.AND P0, PT, R28, UR8, !P4 ;  /* 0x000000081c007c0c */ /* 0x000fe4000e701270 */
[----:B------:R-:W-:Y:S01]  /*118610*/  ISETP.LT.AND P5, PT, R52, UR6, !P4 ;  /* 0x0000000634007c0c */ /* 0x000fe2000e7a1270 */
[----:B------:R-:W-:Y:S01]  /*118620*/  ULDC UR8, c[0x0][0x228] ;  /* 0x00008a0000087ab9 */ /* 0x000fe20000000800 */
[----:B------:R-:W-:Y:S01]  /*118630*/  ULDC UR6, c[0x0][0x228] ;  /* 0x00008a0000067ab9 */ /* 0x000fe20000000800 */
[----:B--2---:R1:W-:Y:S01]  /*118640*/  @P3 STG.E.U8 desc[UR4][R50.64], R11 ;  /* 0x0000000b32003986 */ /* 0x0043e2000c101104 */
[----:B0-----:R-:W-:-:S03]  /*118650*/  PRMT R9, R47, 0x7770, RZ ;  /* 0x000077702f097816 */ /* 0x001fc600000000ff */
[----:B-1----:R-:W2:Y:S04]  /*118660*/  LDL.LU.64 R50, [R1+0xea0] ;  /* 0x000ea00001327983 */ /* 0x002ea80000300a00 */
[----:B------:R-:W2:Y:S04]  /*118670*/  LDL.LU.64 R34, [R1+0xe98] ;  /* 0x000e980001227983 */ /* 0x000ea80000300a00 */
[----:B------:R-:W2:Y:S01]  /*118680*/  LDL.LU.64 R38, [R1+0xe90] ;  /* 0x000e900001267983 */ /* 0x000ea20000300a00 */
[----:B------:R-:W-:-:S03]  /*118690*/  PRMT R11, R47, 0x7771, RZ ;  /* 0x000077712f0b7816 */ /* 0x000fc600000000ff */
[----:B------:R0:W-:Y:S04]  /*1186a0*/  @P2 STG.E.U8 desc[UR4][R12.64], R9 ;  /* 0x000000090c002986 */ /* 0x0001e8000c101104 */
[----:B------:R-:W2:Y:S04]  /*1186b0*/  LDL.LU R40, [R1+0x798] ;  /* 0x0007980001287983 */ /* 0x000ea80000300800 */
[----:B------:R-:W-:Y:S01]  /*1186c0*/  @P0 STG.E.U8 desc[UR4][R20.64], R11 ;  /* 0x0000000b14000986 */ /* 0x000fe2000c101104 */
[----:B0-----:R-:W-:-:S03]  /*1186d0*/  PRMT R9, R47, 0x7772, RZ ;  /* 0x000077722f097816 */ /* 0x001fc600000000ff */
[----:B------:R-:W2:Y:S04]  /*1186e0*/  LDL.LU.64 R12, [R1+0xe88] ;  /* 0x000e8800010c7983 */ /* 0x000ea80000300a00 */
[----:B---3--:R0:W-:Y:S04]  /*1186f0*/  @P5 STG.E.U8 desc[UR4][R36.64], R9 ;  /* 0x0000000924005986 */ /* 0x0081e8000c101104 */
[----:B0-----:R-:W3:Y:S01]  /*118700*/  LDL.LU.64 R36, [R1+0xe80] ;  /* 0x000e800001247983 */ /* 0x001ee20000300a00 */
[----:B------:R-:W-:Y:S01]  /*118710*/  ISETP.LT.AND P3, PT, R56, UR8, !P4 ;  /* 0x0000000838007c0c */ /* 0x000fe2000e761270 */
[----:B------:R-:W-:Y:S01]  /*118720*/  ULDC UR8, c[0x0][0x228] ;  /* 0x00008a0000087ab9 */ /* 0x000fe20000000800 */
[----:B------:R-:W-:-:S02]  /*118730*/  ISETP.LT.AND P2, PT, R60, UR6, !P4 ;  /* 0x000000063c007c0c */ /* 0x000fc4000e741270 */
[----:B------:R-:W-:Y:S02]  /*118740*/  ISETP.LT.AND P0, PT, R48, UR8, !P4 ;  /* 0x0000000830007c0c */ /* 0x000fe4000e701270 */
[----:B------:R-:W-:Y:S01]  /*118750*/  PRMT R11, R47, 0x7773, RZ ;  /* 0x000077732f0b7816 */ /* 0x000fe200000000ff */
[----:B------:R-:W3:Y:S01]  /*118760*/  LDL.LU.64 R20, [R1+0xe78] ;  /* 0x000e780001147983 */ /* 0x000ee20000300a00 */
[----:B------:R-:W-:Y:S01]  /*118770*/  ULDC UR6, c[0x0][0x228] ;  /* 0x00008a0000067ab9 */ /* 0x000fe20000000800 */
[----:B----4-:R-:W-:Y:S01]  /*118780*/  PRMT R9, R46, 0x7770, RZ ;  /* 0x000077702e097816 */ /* 0x010fe200000000ff */
[----:B------:R-:W-:Y:S01]  /*118790*/  ULDC UR8, c[0x0][0x228] ;  /* 0x00008a0000087ab9 */ /* 0x000fe20000000800 */
[----:B------:R-:W-:Y:S01]  /*1187a0*/  ISETP.LT.AND P5, PT, R16, UR6, !P4 ;  /* 0x0000000610007c0c */ /* 0x000fe2000e7a1270 */
[----:B------:R-:W-:Y:S01]  /*1187b0*/  ULDC UR6, c[0x0][0x228] ;  /* 0x00008a0000067ab9 */ /* 0x000fe20000000800 */
[----:B------:R0:W-:Y:S01]  /*1187c0*/  @P3 STG.E.U8 desc[UR4][R32.64], R11 ;  /* 0x0000000b20003986 */ /* 0x0001e2000c101104 */
[----:B------:R-:W-:-:S03]  /*1187d0*/  ISETP.LT.AND P3, PT, R24, UR8, !P4 ;  /* 0x0000000818007c0c */ /* 0x000fc6000e761270 */
[----:B------:R1:W-:Y:S01]  /*1187e0*/  @P2 STG.E.U8 desc[UR4][R30.64], R9 ;  /* 0x000000091e002986 */ /* 0x0003e2000c101104 */
[----:B------:R-:W-:Y:S01]  /*1187f0*/  ULDC UR8, c[0x0][0x228] ;  /* 0x00008a0000087ab9 */ /* 0x000fe20000000800 */
[----:B------:R-:W-:Y:S01]  /*118800*/  ISETP.LT.AND P2, PT, R43, UR6, !P4 ;  /* 0x000000062b007c0c */ /* 0x000fe2000e741270 */
[----:B------:R-:W-:Y:S01]  /*118810*/  ULDC UR6, c[0x0][0x228] ;  /* 0x00008a0000067ab9 */ /* 0x000fe20000000800 */
[----:B0-----:R-:W4:Y:S01]  /*118820*/  LDL.LU.64 R32, [R1+0xe70] ;  /* 0x000e700001207983 */ /* 0x001f220000300a00 */
[----:B------:R-:W-:-:S03]  /*118830*/  PRMT R11, R46, 0x7771, RZ ;  /* 0x000077712e0b7816 */ /* 0x000fc600000000ff */
[----:B------:R-:W4:Y:S01]  /*118840*/  LDL.LU R49, [R1+0x748] ;  /* 0x0007480001317983 */ /* 0x000f220000300800 */
[----:B-1----:R-:W-:-:S03]  /*118850*/  PRMT R9, R46, 0x7772, RZ ;  /* 0x000077722e097816 */ /* 0x002fc600000000ff */
[----:B--2---:R0:W-:Y:S01]  /*118860*/  @P0 STG.E.U8 desc[UR4][R50.64], R11 ;  /* 0x0000000b32000986 */ /* 0x0041e2000c101104 */
[----:B------:R-:W-:-:S03]  /*118870*/  ISETP.LT.AND P0, PT, R42, UR8, !P4 ;  /* 0x000000082a007c0c */ /* 0x000fc6000e701270 */
[----:B------:R1:W-:Y:S01]  /*118880*/  @P5 STG.E.U8 desc[UR4][R34.64], R9 ;  /* 0x0000000922005986 */ /* 0x0003e2000c101104 */
[----:B------:R-:W-:Y:S01]  /*118890*/  ULDC UR8, c[0x0][0x228] ;  /* 0x00008a0000087ab9 */ /* 0x000fe20000000800 */
[----:B0-----:R-:W-:Y:S02]  /*1188a0*/  PRMT R11, R46, 0x7773, RZ ;  /* 0x000077732e0b7816 */ /* 0x001fe400000000ff */
[----:B------:R-:W2:Y:S04]  /*1188b0*/  LDL.LU.64 R50, [R1+0xe68] ;  /* 0x000e680001327983 */ /* 0x000ea80000300a00 */
[----:B------:R-:W2:Y:S01]  /*1188c0*/  LDL.LU.64 R46, [R1+0xe60] ;  /* 0x000e6000012e7983 */ /* 0x000ea20000300a00 */
[----:B-1----:R-:W-:-:S03]  /*1188d0*/  PRMT R9, R40, 0x7770, RZ ;  /* 0x0000777028097816 */ /* 0x002fc600000000ff */
[----:B------:R0:W-:Y:S04]  /*1188e0*/  @P3 STG.E.U8 desc[UR4][R38.64], R11 ;  /* 0x0000000b26003986 */ /* 0x0001e8000c101104 */
[----:B------:R1:W-:Y:S01]  /*1188f0*/  @P2 STG.E.U8 desc[UR4][R12.64], R9 ;  /* 0x000000090c002986 */ /* 0x0003e2000c101104 */
[----:B0-----:R-:W-:-:S03]  /*118900*/  PRMT R11, R40, 0x7771, RZ ;  /* 0x00007771280b7816 */ /* 0x001fc600000000ff */
[----:B-1----:R-:W2:Y:S04]  /*118910*/  LDL.LU.64 R12, [R1+0xe58] ;  /* 0x000e5800010c7983 */ /* 0x002ea80000300a00 */
[----:B---3--:R0:W-:Y:S04]  /*118920*/  @P0 STG.E.U8 desc[UR4][R36.64], R11 ;  /* 0x0000000b24000986 */ /* 0x0081e8000c101104 */
[----:B0-----:R-:W3:Y:S01]  /*118930*/  LDL.LU.64 R36, [R1+0xe50] ;  /* 0x000e500001247983 */ /* 0x001ee20000300a00 */
[----:B------:R-:W-:Y:S02]  /*118940*/  ISETP.LT.AND P5, PT, R55, UR6, !P4 ;  /* 0x0000000637007c0c */ /* 0x000fe4000e7a1270 */
[----:B------:R-:W-:Y:S01]  /*118950*/  ISETP.LT.AND P3, PT, R53, UR8, !P4 ;  /* 0x0000000835007c0c */ /* 0x000fe2000e761270 */
[----:B------:R-:W-:Y:S01]  /*118960*/  ULDC UR6, c[0x0][0x228] ;  /* 0x00008a0000067ab9 */ /* 0x000fe20000000800 */
[----:B------:R-:W-:-:S02]  /*118970*/  PRMT R9, R40, 0x7772, RZ ;  /* 0x0000777228097816 */ /* 0x000fc400000000ff */
[----:B------:R-:W-:Y:S01]  /*118980*/  ISETP.LT.AND P2, PT, R61, UR6, !P4 ;  /* 0x000000063d007c0c */ /* 0x000fe2000e741270 */
[----:B------:R-:W-:Y:S01]  /*118990*/  ULDC UR6, c[0x0][0x228] ;  /* 0x00008a0000067ab9 */ /* 0x000fe20000000800 */
[----:B------:R-:W-:Y:S02]  /*1189a0*/  PRMT R11, R40, 0x7773, RZ ;  /* 0x00007773280b7816 */ /* 0x000fe400000000ff */
[----:B------:R-:W-:Y:S01]  /*1189b0*/  ISETP.LT.AND P0, PT, R45, UR6, !P4 ;  /* 0x000000062d007c0c */ /* 0x000fe2000e701270 */
[----:B------:R-:W3:Y:S04]  /*1189c0*/  LDL.LU.64 R26, [R1+0xe48] ;  /* 0x000e4800011a7983 */ /* 0x000ee80000300a00 */
[----:B------:R-:W3:Y:S01]  /*1189d0*/  LDL.LU.64 R30, [R1+0xe40] ;  /* 0x000e4000011e7983 */ /* 0x000ee20000300a00 */
[----:B------:R-:W-:Y:S01]  /*1189e0*/  ULDC UR6, c[0x0][0x228] ;  /* 0x00008a0000067ab9 */ /* 0x000fe20000000800 */
[----:B------:R-:W-:-:S02]  /*1189f0*/  ULDC UR8, c[0x0][0x228] ;  /* 0x00008a0000087ab9 */ /* 0x000fc40000000800 */
[----:B------:R0:W-:Y:S04]  /*118a00*/  @P5 STG.E.U8 desc[UR4][R20.64], R9 ;  /* 0x0000000914005986 */ /* 0x0001e8000c101104 */
[----:B----4-:R1:W-:Y:S01]  /*118a10*/  @P3 STG.E.U8 desc[UR4][R32.64], R11 ;  /* 0x0000000b20003986 */ /* 0x0103e2000c101104 */
[----:B------:R-:W-:-:S03]  /*118a20*/  ISETP.LT.AND P3, PT, R44, UR6, !P4 ;  /* 0x000000062c007c0c */ /* 0x000fc6000e761270 */
[----:B0-----:R-:W4:Y:S01]  /*118a30*/  LDL.LU.64 R20, [R1+0xe38] ;  /* 0x000e380001147983 */ /* 0x001f220000300a00 */
[C---:B------:R-:W-:Y:S02]  /*118a40*/  PRMT R9, R49.reuse, 0x7770, RZ ;  /* 0x0000777031097816 */ /* 0x040fe400000000ff */
[C---:B-1----:R-:W-:Y:S01]  /*118a50*/  PRMT R11, R49.reuse, 0x7771, RZ ;  /* 0x00007771310b7816 */ /* 0x042fe200000000ff */
[----:B------:R-:W4:Y:S01]  /*118a60*/  LDL.LU.64 R32, [R1+0xe30] ;  /* 0x000e300001207983 */ /* 0x000f220000300a00 */
[----:B------:R-:W-:Y:S01]  /*118a70*/  ISETP.LT.AND P4, PT, R54, UR8, !P4 ;  /* 0x0000000836007c0c */ /* 0x000fe2000e781270 */
[----:B------:R-:W-:Y:S01]  /*118a80*/  ULDC UR6, c[0x0][0x228] ;  /* 0x00008a0000067ab9 */ /* 0x000fe20000000800 */
[----:B------:R-:W-:Y:S01]  /*118a90*/  ULDC UR8, c[0x0][0x228] ;  /* 0x00008a0000087ab9 */ /* 0x000fe20000000800 */
[----:B--2---:R-:W-:Y:S04]  /*118aa0*/  @P2 STG.E.U8 desc[UR4][R50.64], R9 ;  /* 0x0000000932002986 */ /* 0x004fe8000c101104 */
[----:B------:R0:W-:Y:S04]  /*118ab0*/  @P0 STG.E.U8 desc[UR4][R46.64], R11 ;  /* 0x0000000b2e000986 */ /* 0x0001e8000c101104 */
[----:B0-----:R-:W2:Y:S04]  /*118ac0*/  LDL.LU.64 R46, [R1+0xe28] ;  /* 0x000e2800012e7983 */ /* 0x001ea80000300a00 */
[----:B------:R-:W2:Y:S01]  /*118ad0*/  LDL.LU.64 R50, [R1+0xe20] ;  /* 0x000e200001327983 */ /* 0x000ea20000300a00 */
[----:B------:R-:W-:-:S02]  /*118ae0*/  PRMT R9, R49, 0x7772, RZ ;  /* 0x0000777231097816 */ /* 0x000fc400000000ff */
[----:B------:R-:W-:Y:S02]  /*118af0*/  PRMT R11, R49, 0x7773, RZ ;  /* 0x00007773310b7816 */ /* 0x000fe400000000ff */
[----:B------:R-:W2:Y:S04]  /*118b00*/  LDL.LU R49, [R1+0x6ec] ;  /* 0x0006ec0001317983 */ /* 0x000ea80000300800 */
[----:B------:R-:W2:Y:S04]  /*118b10*/  LDL.LU.64 R34, [R1+0xe18] ;  /* 0x000e180001227983 */ /* 0x000ea80000300a00 */
[----:B------:R0:W-:Y:S04]  /*118b20*/  @P3 STG.E.U8 desc[UR4][R12.64], R9 ;  /* 0x000000090c003986 */ /* 0x0001e8000c101104 */
[----:B------:R-:W2:Y:S04]  /*118b30*/  LDL.LU.64 R38, [R1+0xe10] ;  /* 0x000e100001267983 */ /* 0x000ea80000300a00 */
[----:B0-----:R-:W2:Y:S04]  /*118b40*/  LDL.LU R9, [R1+0x53cc] ;  /* 0x0053cc0001097983 */ /* 0x001ea80000300800 */
[----:B------:R-:W2:Y:S04]  /*118b50*/  LDL.LU.64 R12, [R1+0xe08] ;  /* 0x000e0800010c7983 */ /* 0x000ea80000300a00 */
[----:B---3--:R0:W-:Y:S04]  /*118b60*/  @P4 STG.E.U8 desc[UR4][R36.64], R11 ;  /* 0x0000000b24004986 */ /* 0x0081e8000c101104 */
[----:B0-----:R-:W3:Y:S01]  /*118b70*/  LDL.LU.64 R36, [R1+0xdf8] ;  /* 0x000df80001247983 */ /* 0x001ee20000300a00 */
[----:B------:R-:W-:Y:S01]  /*118b80*/  ISETP.LT.AND P5, PT, R41, UR6, !P6 ;  /* 0x0000000629007c0c */ /* 0x000fe2000f7a1270 */
[----:B------:R-:W-:Y:S01]  /*118b90*/  ULDC UR6, c[0x0][0x228] ;  /* 0x00008a0000067ab9 */ /* 0x000fe20000000800 */
[----:B------:R-:W-:-:S02]  /*118ba0*/  ISETP.LT.AND P0, PT, R28, UR8, !P6 ;  /* 0x000000081c007c0c */ /* 0x000fc4000f701270 */
[----:B------:R-:W-:Y:S01]  /*118bb0*/  ISETP.LT.AND P2, PT, R52, UR6, !P6 ;  /* 0x0000000634007c0c */ /* 0x000fe2000f741270 */
[----:B------:R-:W-:Y:S01]  /*118bc0*/  ULDC UR6, c[0x0][0x228] ;  /* 0x00008a0000067ab9 */ /* 0x000fe20000000800 */
[----:B------:R-:W-:Y:S01]  /*118bd0*/  ULDC UR8, c[0x0][0x228] ;  /* 0x00008a0000087ab9 */ /* 0x000fe20000000800 */
[----:B------:R-:W-:Y:S02]  /*118be0*/  ISETP.LT.AND P3, PT, R56, UR6, !P6 ;  /* 0x0000000638007c0c */ /* 0x000fe4000f761270 */
[----:B------:R-:W-:Y:S01]  /*118bf0*/  ISETP.LT.AND P4, PT, R60, UR8, !P6 ;  /* 0x000000083c007c0c */ /* 0x000fe2000f781270 */
[----:B------:R-:W-:Y:S01]  /*118c00*/  ULDC UR6, c[0x0][0x228] ;  /* 0x00008a0000067ab9 */ /* 0x000fe20000000800 */
[----:B------:R-:W-:Y:S02]  /*118c10*/  ULDC UR8, c[0x0][0x228] ;  /* 0x00008a0000087ab9 */ /* 0x000fe40000000800 */
[----:B------:R0:W-:Y:S04]  /*118c20*/  @P5 STG.E.U8 desc[UR4][R26.64], R4 ;  /* 0x000000041a005986 */ /* 0x0001e8000c101104 */
[----:B------:R-:W-:Y:S04]  /*118c30*/  @P0 STG.E.U8 desc[UR4][R30.64], R2 ;  /* 0x000000021e000986 */ /* 0x000fe8000c101104 */
[----:B----4-:R1:W-:Y:S01]  /*118c40*/  @P2 STG.E.U8 desc[UR4][R20.64], R0 ;  /* 0x0000000014002986 */ /* 0x0103e2000c101104 */
[----:B------:R-:W-:Y:S01]  /*118c50*/  ISETP.LT.AND P2, PT, R48, UR6, !P6 ;  /* 0x0000000630007c0c */ /* 0x000fe2000f741270 */
[----:B------:R-:W-:Y:S01]  /*118c60*/  ULDC UR6, c[0x0][0x228] ;  /* 0x00008a0000067ab9 */ /* 0x000fe20000000800 */
[----:B------:R-:W-:-:S02]  /*118c70*/  ISETP.LT.AND P5, PT, R24, UR8, !P6 ;  /* 0x0000000818007c0c */ /* 0x000fc4000f7a1270 */
[----:B------:R-:W-:Y:S01]  /*118c80*/  ISETP.LT.AND P0, PT, R16, UR6, !P6 ;  /* 0x0000000610007c0c */ /* 0x000fe2000f701270 */
[----:B------:R-:W-:Y:S01]  /*118c90*/  @P3 STG.E.U8 desc[UR4][R32.64], R6 ;  /* 0x0000000620003986 */ /* 0x000fe2000c101104 */
[----:B------:R-:W-:Y:S01]  /*118ca0*/  ULDC UR6, c[0x0][0x228] ;  /* 0x00008a0000067ab9 */ /* 0x000fe20000000800 */
[----:B------:R-:W-:Y:S02]  /*118cb0*/  ULDC UR8, c[0x0][0x228] ;  /* 0x00008a0000087ab9 */ /* 0x000fe40000000800 */
[----:B0-----:R-:W4:Y:S04]  /*118cc0*/  LDL.LU R4, [R1+0x53d4] ;  /* 0x0053d40001047983 */ /* 0x001f280000300800 */
[----:B-1----:R-:W4:Y:S01]  /*118cd0*/  LDL.LU.64 R20, [R1+0xdf0] ;  /* 0x000df00001147983 */ /* 0x002f220000300a00 */
[----:B------:R-:W-:Y:S01]  /*118ce0*/  ISETP.LT.AND P3, PT, R43, UR6, !P6 ;  /* 0x000000062b007c0c */ /* 0x000fe2000f761270 */
[----:B------:R-:W-:-:S02]  /*118cf0*/  ULDC UR6, c[0x0][0x228] ;  /* 0x00008a0000067ab9 */ /* 0x000fc40000000800 */
[----:B--2---:R0:W-:Y:S01]  /*118d00*/  @P4 STG.E.U8 desc[UR4][R46.64], R5 ;  /* 0x000000052e004986 */ /* 0x0041e2000c101104 */
[----:B------:R-:W-:-:S03]  /*118d10*/  ISETP.LT.AND P4, PT, R42, UR8, !P6 ;  /* 0x000000082a007c0c */ /* 0x000fc6000f781270 */
[----:B------:R1:W-:Y:S01]  /*118d20*/  @P2 STG.E.U8 desc[UR4][R50.64], R8 ;  /* 0x0000000832002986 */ /* 0x0003e2000c101104 */
[----:B------:R-:W-:-:S03]  /*118d30*/  ULDC UR8, c[0x0][0x228] ;  /* 0x00008a0000087ab9 */ /* 0x000fc60000000800 */
[----:B0-----:R-:W2:Y:S04]  /*118d40*/  LDL.LU R47, [R1+0x7cc] ;  /* 0x0007cc00012f7983 */ /* 0x001ea80000300800 */
[----:B------:R-:W2:Y:S04]  /*118d50*/  LDL.LU.64 R32, [R1+0xe00] ;  /* 0x000e000001207983 */ /* 0x000ea80000300a00 */
[----:B-1----:R-:W2:Y:S01]  /*118d60*/  LDL.LU.64 R50, [R1+0xde8] ;  /* 0x000de80001327983 */ /* 0x002ea20000300a00 */
[C---:B------:R-:W-:Y:S02]  /*118d70*/  PRMT R0, R49.reuse, 0x7770, RZ ;  /* 0x0000777031007816 */ /* 0x040fe400000000ff */
[----:B------:R-:W-:Y:S01]  /*118d80*/  PRMT R2, R49, 0x7771, RZ ;  /* 0x0000777131027816 */ /* 0x000fe200000000ff */
[----:B------:R-:W-:Y:S04]  /*118d90*/  @P0 STG.E.U8 desc[UR4][R34.64], R7 ;  /* 0x0000000722000986 */ /* 0x000fe8000c101104 */
[----:B------:R-:W-:Y:S04]  /*118da0*/  @P5 STG.E.U8 desc[UR4][R38.64], R10 ;  /* 0x0000000a26005986 */ /* 0x000fe8000c101104 */
[----:B------:R-:W-:Y:S04]  /*118db0*/  @P3 STG.E.U8 desc[UR4][R12.64], R0 ;  /* 0x000000000c003986 */ /* 0x000fe8000c101104 */
[----:B---3--:R0:W-:Y:S04]  /*118dc0*/  @P4 STG.E.U8 desc[UR4][R36.64], R2 ;  /* 0x0000000224004986 */ /* 0x0081e8000c101104 */
[----:B0-----:R-:W3:Y:S04]  /*118dd0*/  LDL.LU.64 R36, [R1+0xdd0] ;  /* 0x000dd00001247983 */ /* 0x001ee80000300a00 */
[----:B------:R-:W3:Y:S01]  /*118de0*/  LDL.LU R46, [R1+0x7bc] ;  /* 0x0007bc00012e7983 */ /* 0x000ee20000300800 */
[----:B------:R-:W-:Y:S01]  /*118df0*/  ISETP.LT.AND P5, PT, R55, UR6, !P6 ;  /* 0x0000000637007c0c */ /* 0x000fe2000f7a1270 */
[----:B------:R-:W-:Y:S01]  /*118e00*/  ULDC UR6, c[0x0][0x228] ;  /* 0x00008a0000067ab9 */ /* 0x000fe20000000800 */
[----:B------:R-:W-:-:S02]  /*118e10*/  ISETP.LT.AND P3, PT, R61, UR8, !P6 ;  /* 0x000000083d007c0c */ /* 0x000fc4000f761270 */
[----:B------:R-:W-:Y:S01]  /*118e20*/  ISETP.LT.AND P4, PT, R53, UR6, !P6 ;  /* 0x0000000635007c0c */ /* 0x000fe2000f781270 */
[----:B------:R-:W3:Y:S01]  /*118e30*/  LDL.LU.64 R30, [R1+0xde0] ;  /* 0x000de000011e7983 */ /* 0x000ee20000300a00 */
[C---:B------:R-:W-:Y:S02]  /*118e40*/  PRMT R0, R49.reuse, 0x7772, RZ ;  /* 0x0000777231007816 */ /* 0x040fe400000000ff */
[----:B------:R-:W-:Y:S01]  /*118e50*/  PRMT R2, R49, 0x7773, RZ ;  /* 0x0000777331027816 */ /* 0x000fe200000000ff */
[----:B------:R-:W3:Y:S04]  /*118e60*/  LDL.LU.64 R34, [R1+0xdd8] ;  /* 0x000dd80001227983 */ /* 0x000ee80000300a00 */
[----:B------:R-:W3:Y:S01]  /*118e70*/  LDL.LU.64 R12, [R1+0xdc8] ;  /* 0x000dc800010c7983 */ /* 0x000ee20000300a00 */
[----:B------:R-:W-:Y:S01]  /*118e80*/  ULDC UR6, c[0x0][0x228] ;  /* 0x00008a0000067ab9 */ /* 0x000fe20000000800 */
[----:B------:R-:W-:Y:S01]  /*118e90*/  ULDC UR8, c[0x0][0x228] ;  /* 0x00008a0000087ab9 */ /* 0x000fe20000000800 */
[----:B----4-:R-:W-:Y:S01]  /*118ea0*/  ISETP.GE.AND P0, PT, R4, UR17, PT ;  /* 0x0000001104007c0c */ /* 0x010fe2000bf06270 */
[----:B------:R0:W-:Y:S01]  /*118eb0*/  @P5 STG.E.U8 desc[UR4][R20.64], R0 ;  /* 0x0000000014005986 */ /* 0x0001e2000c101104 */
[----:B------:R-:W-:Y:S01]  /*118ec0*/  ISETP.LT.AND P5, PT, R45, UR6, !P6 ;  /* 0x000000062d007c0c */ /* 0x000fe2000f7a1270 */
[----:B------:R-:W-:-:S02]  /*118ed0*/  ULDC UR6, c[0x0][0x228] ;  /* 0x00008a0000067ab9 */ /* 0x000fc40000000800 */
[----:B0-----:R-:W4:Y:S01]  /*118ee0*/  LDL.LU.64 R20, [R1+0xdc0] ;  /* 0x000dc00001147983 */ /* 0x001f220000300a00 */
[----:B--2---:R-:W-:-:S03]  /*118ef0*/  PRMT R4, R47, 0x7770, RZ ;  /* 0x000077702f047816 */ /* 0x004fc600000000ff */
[----:B------:R-:W-:Y:S04]  /*118f00*/  @P4 STG.E.U8 desc[UR4][R32.64], R2 ;  /* 0x0000000220004986 */ /* 0x000fe8000c101104 */
[----:B------:R0:W-:Y:S01]  /*118f10*/  @P3 STG.E.U8 desc[UR4][R50.64], R4 ;  /* 0x0000000432003986 */ /* 0x0001e2000c101104 */
[----:B------:R-:W-:-:S03]  /*118f20*/  PRMT R5, R47, 0x7771, RZ ;  /* 0x000077712f057816 */ /* 0x000fc600000000ff */
[----:B0-----:R-:W2:Y:S04]  /*118f30*/  LDL.LU.64 R50, [R1+0xdb8] ;  /* 0x000db80001327983 */ /* 0x001ea80000300a00 */
[----:B------:R-:W2:Y:S04]  /*118f40*/  LDL.LU R49, [R1+0x7ac] ;  /* 0x0007ac0001317983 */ /* 0x000ea80000300800 */
[----:B------:R-:W2:Y:S04]  /*118f50*/  LDL.LU.64 R32, [R1+0xdb0] ;  /* 0x000db00001207983 */ /* 0x000ea80000300a00 */
[----:B------:R-:W2:Y:S01]  /*118f60*/  LDL.LU.64 R38, [R1+0xda8] ;  /* 0x000da80001267983 */ /* 0x000ea20000300a00 */
[----:B------:R-:W-:-:S02]  /*118f70*/  PRMT R0, R47, 0x7772, RZ ;  /* 0x000077722f007816 */ /* 0x000fc400000000ff */
[----:B------:R-:W-:Y:S01]  /*118f80*/  PRMT R6, R47, 0x7773, RZ ;  /* 0x000077732f067816 */ /* 0x000fe200000000ff */
[----:B---3--:R0:W-:Y:S01]  /*118f90*/  @P5 STG.E.U8 desc[UR4][R36.64], R5 ;  /* 0x0000000524005986 */ /* 0x0081e2000c101104 */
[C---:B------:R-:W-:Y:S02]  /*118fa0*/  PRMT R2, R46.reuse, 0x7770, RZ ;  /* 0x000077702e027816 */ /* 0x040fe400000000ff */
[C---:B------:R-:W-:Y:S02]  /*118fb0*/  PRMT R4, R46.reuse, 0x7771, RZ ;  /* 0x000077712e047816 */ /* 0x040fe400000000ff */
[C---:B------:R-:W-:Y:S01]  /*118fc0*/  PRMT R7, R46.reuse, 0x7773, RZ ;  /* 0x000077732e077816 */ /* 0x040fe200000000ff */
[----:B0-----:R-:W3:Y:S01]  /*118fd0*/  LDL.LU.64 R36, [R1+0xda0] ;  /* 0x000da00001247983 */ /* 0x001ee20000300a00 */
[----:B------:R-:W-:-:S03]  /*118fe0*/  PRMT R5, R46, 0x7772, RZ ;  /* 0x000077722e057816 */ /* 0x000fc600000000ff */
[----:B------:R-:W3:Y:S01]  /*118ff0*/  LDL.LU.64 R46, [R1+0xd90] ;  /* 0x000d9000012e7983 */ /* 0x000ee20000300a00 */
[----:B------:R-:W-:Y:S01]  /*119000*/  ISETP.LT.AND P3, PT, R44, UR6, !P6 ;  /* 0x000000062c007c0c */ /* 0x000fe2000f761270 */
[----:B------:R-:W-:Y:S01]  /*119010*/  ULDC UR6, c[0x0][0x228] ;  /* 0x00008a0000067ab9 */ /* 0x000fe20000000800 */
[----:B------:R-:W-:Y:S02]  /*119020*/  ISETP.LT.AND P6, PT, R54, UR8, !P6 ;  /* 0x0000000836007c0c */ /* 0x000fe4000f7c1270 */
[----:B------:R-:W-:Y:S02]  /*119030*/  ISETP.LT.AND P4, PT, R41, UR6, !P1 ;  /* 0x0000000629007c0c */ /* 0x000fe4000cf81270 */
[----:B------:R-:W-:Y:S01]  /*119040*/  ISETP.LT.AND P5, PT, R28, UR10, !P1 ;  /* 0x0000000a1c007c0c */ /* 0x000fe2000cfa1270 */
[----:B------:R-:W-:Y:S01]  /*119050*/  ULDC UR6, c[0x0][0x228] ;  /* 0x00008a0000067ab9 */ /* 0x000fe20000000800 */
[----:B------:R-:W-:Y:S01]  /*119060*/  ULDC UR8, c[0x0][0x228] ;  /* 0x00008a0000087ab9 */ /* 0x000fe20000000800 */
[----:B------:R-:W-:-:S04]  /*119070*/  ULDC UR10, c[0x0][0x228] ;  /* 0x00008a00000a7ab9 */ /* 0x000fc80000000800 */
[----:B------:R-:W-:Y:S01]  /*119080*/  @P3 STG.E.U8 desc[UR4][R30.64], R0 ;  /* 0x000000001e003986 */ /* 0x000fe2000c101104 */
[----:B------:R-:W-:-:S03]  /*119090*/  ISETP.LT.AND P3, PT, R52, UR6, !P1 ;  /* 0x0000000634007c0c */ /* 0x000fc6000cf61270 */
[----:B------:R-:W-:Y:S01]  /*1190a0*/  @P6 STG.E.U8 desc[UR4][R34.64], R6 ;  /* 0x0000000622006986 */ /* 0x000fe2000c101104 */
[----:B------:R-:W-:-:S03]  /*1190b0*/  ULDC UR6, c[0x0][0x228] ;  /* 0x00008a0000067ab9 */ /* 0x000fc60000000800 */
[----:B------:R0:W-:Y:S01]  /*1190c0*/  @P4 STG.E.U8 desc[UR4][R12.64], R2 ;  /* 0x000000020c004986 */ /* 0x0001e2000c101104 */
[----:B------:R-:W-:Y:S01]  /*1190d0*/  ISETP.LT.AND P6, PT, R56, UR6, !P1 ;  /* 0x0000000638007c0c */ /* 0x000fe2000cfc1270 */
[----:B------:R-:W-:Y:S02]  /*1190e0*/  ULDC UR6, c[0x0][0x228] ;  /* 0x00008a0000067ab9 */ /* 0x000fe40000000800 */
[----:B----4-:R-:W-:Y:S01]  /*1190f0*/  @P5 STG.E.U8 desc[UR4][R20.64], R4 ;  /* 0x0000000414005986 */ /* 0x010fe2000c101104 */
[----:B------:R-:W-:Y:S02]  /*119100*/  ISETP.LT.AND P4, PT, R60, UR8, !P1 ;  /* 0x000000083c007c0c */ /* 0x000fe4000cf81270 */
[----:B------:R-:W-:Y:S01]  /*119110*/  ISETP.LT.AND P5, PT, R48, UR6, !P1 ;  /* 0x0000000630007c0c */ /* 0x000fe2000cfa1270 */
[----:B------:R-:W-:Y:S01]  /*119120*/  ULDC UR6, c[0x0][0x228] ;  /* 0x00008a0000067ab9 */ /* 0x000fe20000000800 */
[----:B------:R-:W-:Y:S01]  /*119130*/  ULDC UR8, c[0x0][0x228] ;  /* 0x00008a0000087ab9 */ /* 0x000fe20000000800 */
[----:B0-----:R-:W4:Y:S04]  /*119140*/  LDL.LU.64 R12, [R1+0xd80] ;  /* 0x000d8000010c7983 */ /* 0x001f280000300a00 */
[----:B------:R-:W4:Y:S04]  /*119150*/  LDL.LU R57, [R1+0x79c] ;  /* 0x00079c0001397983 */ /* 0x000f280000300800 */
[----:B--2---:R0:W-:Y:S01]  /*119160*/  @P3 STG.E.U8 desc[UR4][R50.64], R5 ;  /* 0x0000000532003986 */ /* 0x0041e2000c101104 */
[----:B------:R-:W-:-:S02]  /*119170*/  ISETP.LT.AND P3, PT, R16, UR10, !P1 ;  /* 0x0000000a10007c0c */ /* 0x000fc4000cf61270 */
[C---:B------:R-:W-:Y:S02]  /*119180*/  PRMT R0, R49.reuse, 0x7770, RZ ;  /* 0x0000777031007816 */ /* 0x040fe400000000ff */
[C---:B------:R-:W-:Y:S01]  /*119190*/  PRMT R2, R49.reuse, 0x7771, RZ ;  /* 0x0000777131027816 */ /* 0x040fe200000000ff */
[----:B------:R1:W-:Y:S04]  /*1191a0*/  @P6 STG.E.U8 desc[UR4][R32.64], R7 ;  /* 0x0000000720006986 */ /* 0x0003e8000c101104 */
[----:B0-----:R-:W2:Y:S04]  /*1191b0*/  LDL.LU.64 R50, [R1+0xd98] ;  /* 0x000d980001327983 */ /* 0x001ea80000300a00 */
[----:B------:R-:W2:Y:S01]  /*1191c0*/  LDL.LU.64 R20, [R1+0xd88] ;  /* 0x000d880001147983 */ /* 0x000ea20000300a00 */
[----:B------:R-:W-:-:S03]  /*1191d0*/  PRMT R4, R49, 0x7772, RZ ;  /* 0x0000777231047816 */ /* 0x000fc600000000ff */
[----:B------:R-:W-:Y:S04]  /*1191e0*/  @P4 STG.E.U8 desc[UR4][R38.64], R0 ;  /* 0x0000000026004986 */ /* 0x000fe8000c101104 */
[----:B-1----:R-:W2:Y:S04]  /*1191f0*/  LDL.LU.64 R32, [R1+0xd78] ;  /* 0x000d780001207983 */ /* 0x002ea80000300a00 */
[----:B------:R-:W2:Y:S01]  /*119200*/  LDL.LU R40, [R1+0x74c] ;  /* 0x00074c0001287983 */ /* 0x000ea20000300800 */
[----:B------:R-:W-:Y:S01]  /*119210*/  PRMT R5, R49, 0x7773, RZ ;  /* 0x0000777331057816 */ /* 0x000fe200000000ff */
[----:B------:R-:W-:-:S02]  /*119220*/  ULDC UR10, c[0x0][0x228] ;  /* 0x00008a00000a7ab9 */ /* 0x000fc40000000800 */
[----:B---3--:R0:W-:Y:S04]  /*119230*/  @P5 STG.E.U8 desc[UR4][R36.64], R2 ;  /* 0x0000000224005986 */ /* 0x0081e8000c101104 */
[----:B------:R1:W-:Y:S04]  /*119240*/  @P3 STG.E.U8 desc[UR4][R46.64], R4 ;  /* 0x000000042e003986 */ /* 0x0003e8000c101104 */
[----:B0-----:R-:W3:Y:S04]  /*119250*/  LDL.LU.64 R36, [R1+0xd70] ;  /* 0x000d700001247983 */ /* 0x001ee80000300a00 */
[----:B------:R-:W3:Y:S04]  /*119260*/  LDL.LU R6, [R1+0x53f0] ;  /* 0x0053f00001067983 */ /* 0x000ee80000300800 */
[----:B-1----:R-:W3:Y:S01]  /*119270*/  LDL.LU.64 R46, [R1+0xd58] ;  /* 0x000d5800012e7983 */ /* 0x002ee20000300a00 */
[----:B------:R-:W-:Y:S01]  /*119280*/  ISETP.LT.AND P6, PT, R24, UR6, !P1 ;  /* 0x0000000618007c0c */ /* 0x000fe2000cfc1270 */
[----:B------:R-:W-:Y:S01]  /*119290*/  ULDC UR6, c[0x0][0x228] ;  /* 0x00008a0000067ab9 */ /* 0x000fe20000000800 */
[----:B------:R-:W-:-:S02]  /*1192a0*/  ISETP.LT.AND P3, PT, R42, UR8, !P1 ;  /* 0x000000082a007c0c */ /* 0x000fc4000cf61270 */
[----:B------:R-:W-:Y:S01]  /*1192b0*/  ISETP.LT.AND P5, PT, R43, UR6, !P1 ;  /* 0x000000062b007c0c */ /* 0x000fe2000cfa1270 */
[----:B------:R-:W-:Y:S01]  /*1192c0*/  ULDC UR6, c[0x0][0x228] ;  /* 0x00008a0000067ab9 */ /* 0x000fe20000000800 */
[----:B------:R-:W3:Y:S01]  /*1192d0*/  LDL.LU.64 R34, [R1+0xd68] ;  /* 0x000d680001227983 */ /* 0x000ee20000300a00 */
[----:B------:R-:W-:Y:S01]  /*1192e0*/  ISETP.LT.AND P4, PT, R55, UR6, !P1 ;  /* 0x0000000637007c0c */ /* 0x000fe2000cf81270 */
[----:B------:R-:W-:Y:S01]  /*1192f0*/  ULDC UR6, c[0x0][0x228] ;  /* 0x00008a0000067ab9 */ /* 0x000fe20000000800 */
[----:B------:R-:W-:Y:S01]  /*119300*/  ULDC UR8, c[0x0][0x228] ;  /* 0x00008a0000087ab9 */ /* 0x000fe20000000800 */
[----:B----4-:R-:W-:-:S03]  /*119310*/  PRMT R0, R57, 0x7770, RZ ;  /* 0x0000777039007816 */ /* 0x010fc600000000ff */
[----:B------:R0:W-:Y:S01]  /*119320*/  @P6 STG.E.U8 desc[UR4][R12.64], R5 ;  /* 0x000000050c006986 */ /* 0x0001e2000c101104 */
[----:B------:R-:W-:Y:S02]  /*119330*/  ISETP.LT.AND P6, PT, R53, UR10, !P1 ;  /* 0x0000000a35007c0c */ /* 0x000fe4000cfc1270 */
[C---:B------:R-:W-:Y:S02]  /*119340*/  PRMT R2, R57.reuse, 0x7771, RZ ;  /* 0x0000777139027816 */ /* 0x040fe400000000ff */
[C---:B------:R-:W-:Y:S01]  /*119350*/  PRMT R4, R57.reuse, 0x7772, RZ ;  /* 0x0000777239047816 */ /* 0x040fe200000000ff */
[----:B0-----:R-:W4:Y:S04]  /*119360*/  LDL.LU.64 R12, [R1+0xd50] ;  /* 0x000d5000010c7983 */ /* 0x001f280000300a00 */
[----:B------:R-:W4:Y:S01]  /*119370*/  LDL.LU R49, [R1+0x6d0] ;  /* 0x0006d00001317983 */ /* 0x000f220000300800 */
[----:B------:R-:W-:-:S03]  /*119380*/  PRMT R5, R57, 0x7773, RZ ;  /* 0x0000777339057816 */ /* 0x000fc600000000ff */
[----:B--2---:R0:W-:Y:S01]  /*119390*/  @P5 STG.E.U8 desc[UR4][R50.64], R0 ;  /* 0x0000000032005986 */ /* 0x0041e2000c101104 */
[----:B------:R-:W-:-:S03]  /*1193a0*/  ISETP.LT.AND P5, PT, R61, UR6, !P1 ;  /* 0x000000063d007c0c */ /* 0x000fc6000cfa1270 */
[----:B------:R1:W-:Y:S01]  /*1193b0*/  @P3 STG.E.U8 desc[UR4][R20.64], R2 ;  /* 0x0000000214003986 */ /* 0x0003e2000c101104 */
[----:B------:R-:W-:-:S03]  /*1193c0*/  ULDC UR6, c[0x0][0x228] ;  /* 0x00008a0000067ab9 */ /* 0x000fc60000000800 */
[----:B------:R-:W-:Y:S04]  /*1193d0*/  @P4 STG.E.U8 desc[UR4][R32.64], R4 ;  /* 0x0000000420004986 */ /* 0x000fe8000c101104 */
[----:B0-----:R-:W2:Y:S04]  /*1193e0*/  LDL.LU.64 R50, [R1+0xd60] ;  /* 0x000d600001327983 */ /* 0x001ea80000300a00 */
[----:B-1----:R-:W2:Y:S01]  /*1193f0*/  LDL.LU.64 R20, [R1+0xd48] ;  /* 0x000d480001147983 */ /* 0x002ea20000300a00 */
[----:B------:R-:W-:-:S03]  /*119400*/  PRMT R0, R40, 0x7770, RZ ;  /* 0x0000777028007816 */ /* 0x000fc600000000ff */
[----:B---3--:R0:W-:Y:S04]  /*119410*/  @P6 STG.E.U8 desc[UR4][R36.64], R5 ;  /* 0x0000000524006986 */ /* 0x0081e8000c101104 */
[----:B------:R1:W-:Y:S04]  /*119420*/  @P5 STG.E.U8 desc[UR4][R46.64], R0 ;  /* 0x000000002e005986 */ /* 0x0003e8000c101104 */
[----:B0-----:R-:W3:Y:S04]  /*119430*/  LDL.LU.64 R36, [R1+0xd40] ;  /* 0x000d400001247983 */ /* 0x001ee80000300a00 */
[----:B------:R-:W3:Y:S04]  /*119440*/  LDL.LU.64 R38, [R1+0xd30] ;  /* 0x000d300001267983 */ /* 0x000ee80000300a00 */
[----:B------:R-:W3:Y:S04]  /*119450*/  LDL.LU.64 R32, [R1+0xd38] ;  /* 0x000d380001207983 */ /* 0x000ee80000300a00 */
[----:B-1----:R-:W3:Y:S04]  /*119460*/  LDL.LU.64 R46, [R1+0xd20] ;  /* 0x000d2000012e7983 */ /* 0x002ee80000300a00 */
[----:B------:R-:W3:Y:S01]  /*119470*/  LDL.LU R57, [R1+0x6c0] ;  /* 0x0006c00001397983 */ /* 0x000ee20000300800 */
[----:B------:R-:W-:-:S02]  /*119480*/  ISETP.LT.AND P4, PT, R45, UR6, !P1 ;  /* 0x000000062d007c0c */ /* 0x000fc4000cf81270 */
[----:B------:R-:W-:Y:S02]  /*119490*/  ISETP.LT.AND P6, PT, R44, UR8, !P1 ;  /* 0x000000082c007c0c */ /* 0x000fe4000cfc1270 */
[----:B------:R-:W-:Y:S01]  /*1194a0*/  ISETP.GE.AND P2, PT, R9, UR19, PT ;  /* 0x0000001309007c0c */ /* 0x000fe2000bf46270 */
[----:B------:R-:W-:Y:S01]  /*1194b0*/  ULDC UR6, c[0x0][0x228] ;  /* 0x00008a0000067ab9 */ /* 0x000fe20000000800 */
[----:B------:R-:W-:Y:S01]  /*1194c0*/  ULDC UR8, c[0x0][0x228] ;  /* 0x00008a0000087ab9 */ /* 0x000fe20000000800 */
[----:B------:R-:W-:Y:S02]  /*1194d0*/  ISETP.LT.AND P1, PT, R54, UR6, !P1 ;  /* 0x0000000636007c0c */ /* 0x000fe4000cf21270 */
[----:B------:R-:W-:Y:S02]  /*1194e0*/  ISETP.LT.AND P5, PT, R41, UR8, !P2 ;  /* 0x0000000829007c0c */ /* 0x000fe4000d7a1270 */
[C---:B------:R-:W-:Y:S02]  /*1194f0*/  PRMT R0, R40.reuse, 0x7771, RZ ;  /* 0x0000777128007816 */ /* 0x040fe400000000ff */
[C---:B------:R-:W-:Y:S01]  /*119500*/  PRMT R2, R40.reuse, 0x7772, RZ ;  /* 0x0000777228027816 */ /* 0x040fe200000000ff */
[----:B------:R-:W-:Y:S01]  /*119510*/  ULDC UR6, c[0x0][0x228] ;  /* 0x00008a0000067ab9 */ /* 0x000fe20000000800 */
[----:B------:R-:W-:Y:S01]  /*119520*/  PRMT R4, R40, 0x7773, RZ ;  /* 0x0000777328047816 */ /* 0x000fe200000000ff */
[----:B------:R-:W-:Y:S01]  /*119530*/  ULDC UR8, c[0x0][0x228] ;  /* 0x00008a0000087ab9 */ /* 0x000fe20000000800 */
[----:B------:R0:W-:Y:S04]  /*119540*/  @P4 STG.E.U8 desc[UR4][R34.64], R0 ;  /* 0x0000000022004986 */ /* 0x0001e8000c101104 */
[----:B----4-:R1:W-:Y:S01]  /*119550*/  @P6 STG.E.U8 desc[UR4][R12.64], R2 ;  /* 0x000000020c006986 */ /* 0x0103e2000c101104 */
[----:B------:R-:W-:-:S02]  /*119560*/  ISETP.LT.AND P6, PT, R28, UR6, !P2 ;  /* 0x000000061c007c0c */ /* 0x000fc4000d7c1270 */
[----:B------:R-:W-:Y:S01]  /*119570*/  ISETP.LT.AND P4, PT, R52, UR8, !P2 ;  /* 0x0000000834007c0c */ /* 0x000fe2000d781270 */
[----:B------:R-:W-:Y:S01]  /*119580*/  ULDC UR6, c[0x0][0x228] ;  /* 0x00008a0000067ab9 */ /* 0x000fe20000000800 */
[----:B------:R-:W-:Y:S01]  /*119590*/  ULDC UR8, c[0x0][0x228] ;  /* 0x00008a0000087ab9 */ /* 0x000fe20000000800 */
[C---:B0-----:R-:W-:Y:S02]  /*1195a0*/  PRMT R0, R49.reuse, 0x7770, RZ ;  /* 0x0000777031007816 */ /* 0x041fe400000000ff */
[----:B-1----:R-:W-:Y:S01]  /*1195b0*/  PRMT R2, R49, 0x7772, RZ ;  /* 0x0000777231027816 */ /* 0x002fe200000000ff */
[----:B--2---:R0:W-:Y:S04]  /*1195c0*/  @P1 STG.E.U8 desc[UR4][R50.64], R4 ;  /* 0x0000000432001986 */ /* 0x0041e8000c101104 */
[----:B------:R1:W-:Y:S01]  /*1195d0*/  @P5 STG.E.U8 desc[UR4][R20.64], R0 ;  /* 0x0000000014005986 */ /* 0x0003e2000c101104 */
[----:B------:R-:W-:-:S02]  /*1195e0*/  ISETP.LT.AND P5, PT, R56, UR6, !P2 ;  /* 0x0000000638007c0c */ /* 0x000fc4000d7a1270 */
[----:B------:R-:W-:Y:S01]  /*1195f0*/  ISETP.LT.AND P1, PT, R60, UR8, !P2 ;  /* 0x000000083c007c0c */ /* 0x000fe2000d721270 */
[----:B------:R-:W-:Y:S01]  /*119600*/  ULDC UR6, c[0x0][0x228] ;  /* 0x00008a0000067ab9 */ /* 0x000fe20000000800 */
[----:B------:R-:W-:Y:S01]  /*119610*/  ULDC UR8, c[0x0][0x228] ;  /* 0x00008a0000087ab9 */ /* 0x000fe20000000800 */
[----:B0-----:R-:W2:Y:S04]  /*119620*/  LDL.LU.64 R50, [R1+0xd28] ;  /* 0x000d280001327983 */ /* 0x001ea80000300a00 */
[----:B------:R-:W4:Y:S01]  /*119630*/  LDL.LU.64 R12, [R1+0xd18] ;  /* 0x000d1800010c7983 */ /* 0x000f220000300a00 */
[----:B-1----:R-:W-:-:S03]  /*119640*/  PRMT R0, R49, 0x7771, RZ ;  /* 0x0000777131007816 */ /* 0x002fc600000000ff */
[----:B------:R-:W4:Y:S04]  /*119650*/  LDL.LU R40, [R1+0x6b0] ;  /* 0x0006b00001287983 */ /* 0x000f280000300800 */
[----:B------:R-:W4:Y:S04]  /*119660*/  LDL.LU.64 R20, [R1+0xd10] ;  /* 0x000d100001147983 */ /* 0x000f280000300a00 */
[----:B---3--:R0:W-:Y:S04]  /*119670*/  @P6 STG.E.U8 desc[UR4][R36.64], R0 ;  /* 0x0000000024006986 */ /* 0x0081e8000c101104 */
[----:B------:R1:W-:Y:S04]  /*119680*/  @P4 STG.E.U8 desc[UR4][R38.64], R2 ;  /* 0x0000000226004986 */ /* 0x0003e8000c101104 */
[----:B0-----:R-:W3:Y:S01]  /*119690*/  LDL.LU.64 R36, [R1+0xd08] ;  /* 0x000d080001247983 */ /* 0x001ee20000300a00 */
[----:B------:R-:W-:-:S02]  /*1196a0*/  PRMT R0, R49, 0x7773, RZ ;  /* 0x0000777331007816 */ /* 0x000fc400000000ff */
[----:B-1----:R-:W-:-:S03]  /*1196b0*/  PRMT R2, R57, 0x7770, RZ ;  /* 0x0000777039027816 */ /* 0x002fc600000000ff */
[----:B------:R0:W-:Y:S04]  /*1196c0*/  @P5 STG.E.U8 desc[UR4][R32.64], R0 ;  /* 0x0000000020005986 */ /* 0x0001e8000c101104 */
[----:B------:R1:W-:Y:S04]  /*1196d0*/  @P1 STG.E.U8 desc[UR4][R46.64], R2 ;  /* 0x000000022e001986 */ /* 0x0003e8000c101104 */
[----:B0-----:R-:W3:Y:S04]  /*1196e0*/  LDL.LU.64 R32, [R1+0xd00] ;  /* 0x000d000001207983 */ /* 0x001ee80000300a00 */
[----:B-1----:R-:W3:Y:S01]  /*1196f0*/  LDL.LU.64 R46, [R1+0xcf8] ;  /* 0x000cf800012e7983 */ /* 0x002ee20000300a00 */
        /* <DEDUP_REMOVED lines=8> */
[----:B------:R-:W3:Y:S01]  /*119780*/  LDL.LU R49, [R1+0x690] ;  /* 0x0006900001317983 */ /* 0x000ee20000300800 */
[----:B------:R-:W-:Y:S01]  /*119790*/  ULDC UR6, c[0x0][0x228] ;  /* 0x00008a0000067ab9 */ /* 0x000fe20000000800 */
[----:B------:R-:W-:-:S02]  /*1197a0*/  ULDC UR8, c[0x0][0x228] ;  /* 0x00008a0000087ab9 */ /* 0x000fc40000000800 */
[----:B--2---:R0:W-:Y:S01]  /*1197b0*/  @P6 STG.E.U8 desc[UR4][R50.64], R0 ;  /* 0x0000000032006986 */ /* 0x0041e2000c101104 */
[----:B------:R-:W-:-:S03]  /*1197c0*/  ISETP.LT.AND P6, PT, R42, UR6, !P2 ;  /* 0x000000062a007c0c */ /* 0x000fc6000d7c1270 */
[----:B----4-:R1:W-:Y:S01]  /*1197d0*/  @P4 STG.E.U8 desc[UR4][R12.64], R2 ;  /* 0x000000020c004986 */ /* 0x0103e2000c101104 */
[----:B------:R-:W-:Y:S01]  /*1197e0*/  ISETP.LT.AND P4, PT, R55, UR8, !P2 ;  /* 0x0000000837007c0c */ /* 0x000fe2000d781270 */
[----:B------:R-:W-:Y:S01]  /*1197f0*/  ULDC UR6, c[0x0][0x228] ;  /* 0x00008a0000067ab9 */ /* 0x000fe20000000800 */
[----:B------:R-:W-:Y:S01]  /*119800*/  ULDC UR8, c[0x0][0x228] ;  /* 0x00008a0000087ab9 */ /* 0x000fe20000000800 */
[----:B0-----:R-:W2:Y:S01]  /*119810*/  LDL.LU.64 R50, [R1+0xcf0] ;  /* 0x000cf00001327983 */ /* 0x001ea20000300a00 */
[----:B------:R-:W-:-:S03]  /*119820*/  PRMT R0, R57, 0x7773, RZ ;  /* 0x0000777339007816 */ /* 0x000fc600000000ff */
[----:B------:R-:W4:Y:S01]  /*119830*/  LDL.LU R4, [R1+0x53f4] ;  /* 0x0053f40001047983 */ /* 0x000f220000300800 */
[----:B-1----:R-:W-:-:S03]  /*119840*/  PRMT R2, R40, 0x7770, RZ ;  /* 0x0000777028027816 */ /* 0x002fc600000000ff */
[----:B------:R-:W4:Y:S04]  /*119850*/  LDL.LU.64 R12, [R1+0xce8] ;  /* 0x000ce800010c7983 */ /* 0x000f280000300a00 */
[----:B------:R0:W-:Y:S02]  /*119860*/  @P5 STG.E.U8 desc[UR4][R20.64], R0 ;  /* 0x0000000014005986 */ /* 0x0001e4000c101104 */
[C---:B0-----:R-:W-:Y:S02]  /*119870*/  PRMT R0, R40.reuse, 0x7771, RZ ;  /* 0x0000777128007816 */ /* 0x041fe400000000ff */
[----:B---3--:R0:W-:Y:S04]  /*119880*/  @P1 STG.E.U8 desc[UR4][R36.64], R2 ;  /* 0x0000000224001986 */ /* 0x0081e8000c101104 */
[----:B0-----:R-:W3:Y:S04]  /*119890*/  LDL.LU.64 R36, [R1+0xcd8] ;  /* 0x000cd80001247983 */ /* 0x001ee80000300a00 */
[----:B------:R-:W3:Y:S01]  /*1198a0*/  LDL.LU.64 R20, [R1+0xcd0] ;  /* 0x000cd00001147983 */ /* 0x000ee20000300a00 */
[----:B------:R-:W-:-:S03]  /*1198b0*/  PRMT R2, R40, 0x7772, RZ ;  /* 0x0000777228027816 */ /* 0x000fc600000000ff */
[----:B------:R-:W3:Y:S04]  /*1198c0*/  LDL.LU R57, [R1+0x680] ;  /* 0x0006800001397983 */ /* 0x000ee80000300800 */
[----:B------:R0:W-:Y:S04]  /*1198d0*/  @P6 STG.E.U8 desc[UR4][R32.64], R0 ;  /* 0x0000000020006986 */ /* 0x0001e8000c101104 */
[----:B------:R1:W-:Y:S04]  /*1198e0*/  @P4 STG.E.U8 desc[UR4][R46.64], R2 ;  /* 0x000000022e004986 */ /* 0x0003e8000c101104 */
[----:B0-----:R-:W3:Y:S04]  /*1198f0*/  LDL.LU.64 R32, [R1+0xce0] ;  /* 0x000ce00001207983 */ /* 0x001ee80000300a00 */
[----:B-1----:R-:W3:Y:S01]  /*119900*/  LDL.LU.64 R46, [R1+0xcb8] ;  /* 0x000cb800012e7983 */ /* 0x002ee20000300a00 */
[----:B------:R-:W-:-:S02]  /*119910*/  ISETP.LT.AND P5, PT, R53, UR6, !P2 ;  /* 0x0000000635007c0c */ /* 0x000fc4000d7a1270 */
[----:B------:R-:W-:Y:S01]  /*119920*/  ISETP.LT.AND P1, PT, R61, UR8, !P2 ;  /* 0x000000083d007c0c */ /* 0x000fe2000d721270 */
[----:B------:R-:W-:Y:S01]  /*119930*/  ULDC UR6, c[0x0][0x228] ;  /* 0x00008a0000067ab9 */ /* 0x000fe20000000800 */
[----:B------:R-:W-:Y:S02]  /*119940*/  PRMT R0, R40, 0x7773, RZ ;  /* 0x0000777328007816 */ /* 0x000fe400000000ff */
[----:B------:R-:W-:Y:S01]  /*119950*/  ISETP.LT.AND P6, PT, R45, UR6, !P2 ;  /* 0x000000062d007c0c */ /* 0x000fe2000d7c1270 */
[----:B------:R-:W-:Y:S01]  /*119960*/  ULDC UR8, c[0x0][0x228] ;  /* 0x00008a0000087ab9 */ /* 0x000fe20000000800 */
[----:B------:R-:W-:Y:S02]  /*119970*/  PRMT R2, R49, 0x7770, RZ ;  /* 0x0000777031027816 */ /* 0x000fe400000000ff */
[----:B------:R-:W-:Y:S01]  /*119980*/  ISETP.LT.AND P4, PT, R44, UR8, !P2 ;  /* 0x000000082c007c0c */ /* 0x000fe2000d781270 */
[----:B------:R-:W-:Y:S01]  /*119990*/  ULDC UR6, c[0x0][0x228] ;  /* 0x00008a0000067ab9 */ /* 0x000fe20000000800 */
[----:B------:R-:W-:Y:S01]  /*1199a0*/  ULDC UR8, c[0x0][0x228] ;  /* 0x00008a0000087ab9 */ /* 0x000fe20000000800 */
[----:B------:R-:W-:Y:S01]  /*1199b0*/  ISETP.LT.AND P2, PT, R54, UR6, !P2 ;  /* 0x0000000636007c0c */ /* 0x000fe2000d741270 */
[----:B------:R-:W-:Y:S01]  /*1199c0*/  ULDC UR6, c[0x0][0x228] ;  /* 0x00008a0000067ab9 */ /* 0x000fe20000000800 */
[----:B--2---:R0:W-:Y:S04]  /*1199d0*/  @P5 STG.E.U8 desc[UR4][R50.64], R0 ;  /* 0x0000000032005986 */ /* 0x0041e8000c101104 */
[----:B----4-:R1:W-:Y:S01]  /*1199e0*/  @P1 STG.E.U8 desc[UR4][R12.64], R2 ;  /* 0x000000020c001986 */ /* 0x0103e2000c101104 */
[----:B------:R-:W-:Y:S01]  /*1199f0*/  ISETP.LT.AND P1, PT, R41, UR8, !P0 ;  /* 0x0000000829007c0c */ /* 0x000fe2000c721270 */
[----:B------:R-:W-:-:S02]  /*119a00*/  ULDC UR8, c[0x0][0x228] ;  /* 0x00008a0000087ab9 */ /* 0x000fc40000000800 */
[----:B0-----:R-:W2:Y:S01]  /*119a10*/  LDL.LU.64 R50, [R1+0xcc0] ;  /* 0x000cc00001327983 */ /* 0x001ea20000300a00 */
[----:B------:R-:W-:-:S03]  /*119a20*/  PRMT R0, R49, 0x7771, RZ ;  /* 0x0000777131007816 */ /* 0x000fc600000000ff */
[----:B------:R-:W4:Y:S04]  /*119a30*/  LDL.LU.64 R38, [R1+0xcb0] ;  /* 0x000cb00001267983 */ /* 0x000f280000300a00 */
[----:B------:R-:W4:Y:S01]  /*119a40*/  LDL.LU R40, [R1+0x670] ;  /* 0x0006700001287983 */ /* 0x000f220000300800 */
[----:B-1----:R-:W-:-:S03]  /*119a50*/  PRMT R2, R49, 0x7772, RZ ;  /* 0x0000777231027816 */ /* 0x002fc600000000ff */
[----:B---3--:R0:W-:Y:S04]  /*119a60*/  @P6 STG.E.U8 desc[UR4][R36.64], R0 ;  /* 0x0000000024006986 */ /* 0x0081e8000c101104 */
[----:B------:R1:W-:Y:S04]  /*119a70*/  @P4 STG.E.U8 desc[UR4][R20.64], R2 ;  /* 0x0000000214004986 */ /* 0x0003e8000c101104 */
[----:B0-----:R-:W3:Y:S01]  /*119a80*/  LDL.LU.64 R36, [R1+0xcc8] ;  /* 0x000cc80001247983 */ /* 0x001ee20000300a00 */
[----:B------:R-:W-:-:S03]  /*119a90*/  PRMT R0, R49, 0x7773, RZ ;  /* 0x0000777331007816 */ /* 0x000fc600000000ff */
[----:B-1----:R-:W3:Y:S01]  /*119aa0*/  LDL.LU.64 R20, [R1+0xca8] ;  /* 0x000ca80001147983 */ /* 0x002ee20000300a00 */
[----:B------:R-:W-:-:S03]  /*119ab0*/  PRMT R2, R57, 0x7770, RZ ;  /* 0x0000777039027816 */ /* 0x000fc600000000ff */
[----:B------:R0:W-:Y:S04]  /*119ac0*/  @P2 STG.E.U8 desc[UR4][R32.64], R0 ;  /* 0x0000000020002986 */ /* 0x0001e8000c101104 */
[----:B------:R1:W-:Y:S04]  /*119ad0*/  @P1 STG.E.U8 desc[UR4][R46.64], R2 ;  /* 0x000000022e001986 */ /* 0x0003e8000c101104 */
[----:B0-----:R-:W3:Y:S04]  /*119ae0*/  LDL.LU.64 R32, [R1+0xca0] ;  /* 0x000ca00001207983 */ /* 0x001ee80000300a00 */
[----:B-1----:R-:W3:Y:S01]  /*119af0*/  LDL.LU.64 R46, [R1+0xc98] ;  /* 0x000c9800012e7983 */ /* 0x002ee20000300a00 */
[----:B------:R-:W-:-:S02]  /*119b00*/  ISETP.LT.AND P6, PT, R28, UR6, !P0 ;  /* 0x000000061c007c0c */ /* 0x000fc4000c7c1270 */
[----:B------:R-:W-:Y:S01]  /*119b10*/  ISETP.LT.AND P4, PT, R52, UR8, !P0 ;  /* 0x0000000834007c0c */ /* 0x000fe2000c781270 */
[----:B------:R-:W-:Y:S01]  /*119b20*/  ULDC UR6, c[0x0][0x228] ;  /* 0x00008a0000067ab9 */ /* 0x000fe20000000800 */
[C---:B------:R-:W-:Y:S02]  /*119b30*/  PRMT R0, R57.reuse, 0x7771, RZ ;  /* 0x0000777139007816 */ /* 0x040fe400000000ff */
[----:B------:R-:W-:Y:S01]  /*119b40*/  ISETP.LT.AND P2, PT, R56, UR6, !P0 ;  /* 0x0000000638007c0c */ /* 0x000fe2000c741270 */
[----:B------:R-:W-:Y:S01]  /*119b50*/  ULDC UR8, c[0x0][0x228] ;  /* 0x00008a0000087ab9 */ /* 0x000fe20000000800 */
[----:B------:R-:W-:Y:S02]  /*119b60*/  PRMT R2, R57, 0x7772, RZ ;  /* 0x0000777239027816 */ /* 0x000fe400000000ff */
[----:B------:R-:W-:Y:S01]  /*119b70*/  ISETP.LT.AND P1, PT, R60, UR8, !P0 ;  /* 0x000000083c007c0c */ /* 0x000fe2000c721270 */
[----:B------:R-:W3:Y:S01]  /*119b80*/  LDL.LU R49, [R1+0x6a0] ;  /* 0x0006a00001317983 */ /* 0x000ee20000300800 */
[----:B------:R-:W-:-:S03]  /*119b90*/  ULDC UR6, c[0x0][0x228] ;  /* 0x00008a0000067ab9 */ /* 0x000fc60000000800 */
[----:B------:R-:W3:Y:S01]  /*119ba0*/  LDL.LU.64 R12, [R1+0xc90] ;  /* 0x000c9000010c7983 */ /* 0x000ee20000300a00 */
[----:B------:R-:W-:Y:S01]  /*119bb0*/  ULDC UR8, c[0x0][0x228] ;  /* 0x00008a0000087ab9 */ /* 0x000fe20000000800 */
[----:B------:R-:W-:Y:S02]  /*119bc0*/  ISETP.GE.AND P3, PT, R6, UR15, PT ;  /* 0x0000000f06007c0c */ /* 0x000fe4000bf66270 */
[----:B------:R-:W-:Y:S02]  /*119bd0*/  ISETP.GE.AND P5, PT, R4, UR13, PT ;  /* 0x0000000d04007c0c */ /* 0x000fe4000bfa6270 */
[----:B------:R-:W0:Y:S04]  /*119be0*/  LDS.128 R4, [R3] ;  /* 0x0000000003047984 */ /* 0x000e280000000c00 */
[----:B--2---:R1:W-:Y:S01]  /*119bf0*/  @P6 STG.E.U8 desc[UR4][R50.64], R0 ;  /* 0x0000000032006986 */ /* 0x0043e2000c101104 */
[----:B------:R-:W-:-:S03]  /*119c00*/  ISETP.LT.AND P6, PT, R48, UR6, !P0 ;  /* 0x0000000630007c0c */ /* 0x000fc6000c7c1270 */
[----:B----4-:R2:W-:Y:S01]  /*119c10*/  @P4 STG.E.U8 desc[UR4][R38.64], R2 ;  /* 0x0000000226004986 */ /* 0x0105e2000c101104 */
[----:B------:R-:W-:Y:S01]  /*119c20*/  ISETP.LT.AND P4, PT, R16, UR8, !P0 ;  /* 0x0000000810007c0c */ /* 0x000fe2000c781270 */
[----:B------:R-:W-:Y:S01]  /*119c30*/  ULDC UR6, c[0x0][0x228] ;  /* 0x00008a0000067ab9 */ /* 0x000fe20000000800 */
[----:B------:R-:W-:Y:S01]  /*119c40*/  ULDC UR8, c[0x0][0x228] ;  /* 0x00008a0000087ab9 */ /* 0x000fe20000000800 */
[----:B-1----:R-:W-:Y:S01]  /*119c50*/  PRMT R0, R57, 0x7773, RZ ;  /* 0x0000777339007816 */ /* 0x002fe200000000ff */
[----:B------:R-:W4:Y:S01]  /*119c60*/  LDL.LU.64 R50, [R1+0xc88] ;  /* 0x000c880001327983 */ /* 0x000f220000300a00 */
[----:B--2---:R-:W-:-:S03]  /*119c70*/  PRMT R2, R40, 0x7770, RZ ;  /* 0x0000777028027816 */ /* 0x004fc600000000ff */
[----:B---3--:R1:W-:Y:S04]  /*119c80*/  @P2 STG.E.U8 desc[UR4][R36.64], R0 ;  /* 0x0000000024002986 */ /* 0x0083e8000c101104 */
[----:B------:R2:W-:Y:S04]  /*119c90*/  @P1 STG.E.U8 desc[UR4][R20.64], R2 ;  /* 0x0000000214001986 */ /* 0x0005e8000c101104 */
[----:B-1----:R-:W3:Y:S01]  /*119ca0*/  LDL.LU.64 R36, [R1+0xc80] ;  /* 0x000c800001247983 */ /* 0x002ee20000300a00 */
[----:B------:R-:W-:-:S03]  /*119cb0*/  PRMT R0, R40, 0x7771, RZ ;  /* 0x0000777128007816 */ /* 0x000fc600000000ff */
[----:B--2---:R-:W2:Y:S01]  /*119cc0*/  LDL.LU.64 R20, [R1+0xc78] ;  /* 0x000c780001147983 */ /* 0x004ea20000300a00 */
[----:B------:R-:W-:-:S03]  /*119cd0*/  PRMT R2, R40, 0x7772, RZ ;  /* 0x0000777228027816 */ /* 0x000fc600000000ff */
[----:B------:R1:W-:Y:S04]  /*119ce0*/  @P6 STG.E.U8 desc[UR4][R32.64], R0 ;  /* 0x0000000020006986 */ /* 0x0003e8000c101104 */
[----:B------:R0:W-:Y:S04]  /*119cf0*/  @P4 STG.E.U8 desc[UR4][R46.64], R2 ;  /* 0x000000022e004986 */ /* 0x0001e8000c101104 */
[----:B-1----:R-:W2:Y:S04]  /*119d00*/  LDL.LU.64 R32, [R1+0xc70] ;  /* 0x000c700001207983 */ /* 0x002ea80000300a00 */
[----:B------:R-:W2:Y:S04]  /*119d10*/  LDL.LU R3, [R1+0x5404] ;  /* 0x0054040001037983 */ /* 0x000ea80000300800 */
[----:B0-----:R-:W2:Y:S01]  /*119d20*/  LDL.LU.64 R46, [R1+0xc58] ;  /* 0x000c5800012e7983 */ /* 0x001ea20000300a00 */
        /* <DEDUP_REMOVED lines=9> */
[----:B------:R-:W2:Y:S04]  /*119dc0*/  LDL.LU.64 R30, [R1+0xc68] ;  /* 0x000c6800011e7983 */ /* 0x000ea80000300a00 */
[----:B------:R-:W2:Y:S01]  /*119dd0*/  LDL.LU.64 R34, [R1+0xc50] ;  /* 0x000c500001227983 */ /* 0x000ea20000300a00 */
[----:B------:R-:W-:-:S03]  /*119de0*/  ULDC UR8, c[0x0][0x228] ;  /* 0x00008a0000087ab9 */ /* 0x000fc60000000800 */
[----:B------:R0:W-:Y:S01]  /*119df0*/  @P2 STG.E.U8 desc[UR4][R12.64], R0 ;  /* 0x000000000c002986 */ /* 0x0001e2000c101104 */
[----:B------:R-:W-:Y:S01]  /*119e00*/  ISETP.LT.AND P2, PT, R53, UR6, !P0 ;  /* 0x0000000635007c0c */ /* 0x000fe2000c741270 */
[----:B------:R-:W-:Y:S01]  /*119e10*/  ULDC UR6, c[0x0][0x228] ;  /* 0x00008a0000067ab9 */ /* 0x000fe20000000800 */
[----:B0-----:R-:W-:Y:S01]  /*119e20*/  PRMT R0, R49, 0x7771, RZ ;  /* 0x0000777131007816 */ /* 0x001fe200000000ff */
[----:B----4-:R0:W-:Y:S01]  /*119e30*/  @P1 STG.E.U8 desc[UR4][R50.64], R2 ;  /* 0x0000000232001986 */ /* 0x0101e2000c101104 */
[----:B------:R-:W-:Y:S01]  /*119e40*/  ISETP.LT.AND P1, PT, R61, UR8, !P0 ;  /* 0x000000083d007c0c */ /* 0x000fe2000c721270 */
[----:B------:R-:W-:Y:S02]  /*119e50*/  ULDC UR8, c[0x0][0x228] ;  /* 0x00008a0000087ab9 */ /* 0x000fe40000000800 */
[----:B0-----:R-:W4:Y:S01]  /*119e60*/  LDL.LU R50, [R1+0x6d4] ;  /* 0x0006d40001327983 */ /* 0x001f220000300800 */
[----:B------:R-:W-:-:S03]  /*119e70*/  PRMT R2, R49, 0x7772, RZ ;  /* 0x0000777231027816 */ /* 0x000fc600000000ff */
[----:B---3--:R0:W-:Y:S04]  /*119e80*/  @P6 STG.E.U8 desc[UR4][R36.64], R0 ;  /* 0x0000000024006986 */ /* 0x0081e8000c101104 */
[----:B--2---:R1:W-:Y:S04]  /*119e90*/  @P4 STG.E.U8 desc[UR4][R20.64], R2 ;  /* 0x0000000214004986 */ /* 0x0043e8000c101104 */
[----:B0-----:R-:W2:Y:S01]  /*119ea0*/  LDL.LU.64 R36, [R1+0xc60] ;  /* 0x000c600001247983 */ /* 0x001ea20000300a00 */
[----:B------:R-:W-:-:S03]  /*119eb0*/  PRMT R0, R49, 0x7773, RZ ;  /* 0x0000777331007816 */ /* 0x000fc600000000ff */
[----:B------:R-:W3:Y:S01]  /*119ec0*/  LDL.LU.64 R12, [R1+0xc40] ;  /* 0x000c4000010c7983 */ /* 0x000ee20000300a00 */
[----:B-1----:R-:W-:-:S03]  /*119ed0*/  PRMT R2, R4, 0x7770, RZ ;  /* 0x0000777004027816 */ /* 0x002fc600000000ff */
[----:B------:R0:W-:Y:S04]  /*119ee0*/  @P2 STG.E.U8 desc[UR4][R32.64], R0 ;  /* 0x0000000020002986 */ /* 0x0001e8000c101104 */
[----:B------:R1:W-:Y:S04]  /*119ef0*/  @P1 STG.E.U8 desc[UR4][R46.64], R2 ;  /* 0x000000022e001986 */ /* 0x0003e8000c101104 */
[----:B0-----:R-:W3:Y:S04]  /*119f00*/  LDL.LU.64 R32, [R1+0xc48] ;  /* 0x000c480001207983 */ /* 0x001ee80000300a00 */
[----:B------:R-:W3:Y:S04]  /*119f10*/  LDL.LU.64 R38, [R1+0xc30] ;  /* 0x000c300001267983 */ /* 0x000ee80000300a00 */
[----:B------:R-:W3:Y:S04]  /*119f20*/  LDL.LU.64 R20, [R1+0xc38] ;  /* 0x000c380001147983 */ /* 0x000ee80000300a00 */
[----:B-1----:R-:W3:Y:S04]  /*119f30*/  LDL.LU.64 R46, [R1+0xc20] ;  /* 0x000c2000012e7983 */ /* 0x002ee80000300a00 */
[----:B------:R-:W3:Y:S01]  /*119f40*/  LDL.LU R51, [R1+0x6c4] ;  /* 0x0006c40001337983 */ /* 0x000ee20000300800 */
[----:B------:R-:W-:-:S02]  /*119f50*/  ISETP.LT.AND P6, PT, R45, UR6, !P0 ;  /* 0x000000062d007c0c */ /* 0x000fc4000c7c1270 */
[----:B------:R-:W-:Y:S01]  /*119f60*/  ISETP.LT.AND P4, PT, R44, UR8, !P0 ;  /* 0x000000082c007c0c */ /* 0x000fe2000c781270 */
[----:B------:R-:W-:Y:S01]  /*119f70*/  ULDC UR6, c[0x0][0x228] ;  /* 0x00008a0000067ab9 */ /* 0x000fe20000000800 */
[----:B------:R-:W-:Y:S01]  /*119f80*/  ULDC UR8, c[0x0][0x228] ;  /* 0x00008a0000087ab9 */ /* 0x000fe20000000800 */
[----:B------:R-:W-:Y:S02]  /*119f90*/  PRMT R0, R4, 0x7771, RZ ;  /* 0x0000777104007816 */ /* 0x000fe400000000ff */
[----:B------:R-:W-:Y:S02]  /*119fa0*/  ISETP.LT.AND P0, PT, R54, UR6, !P0 ;  /* 0x0000000636007c0c */ /* 0x000fe4000c701270 */
[C---:B------:R-:W-:Y:S02]  /*119fb0*/  PRMT R2, R4.reuse, 0x7772, RZ ;  /* 0x0000777204027816 */ /* 0x040fe400000000ff */
[----:B------:R-:W-:Y:S01]  /*119fc0*/  ISETP.LT.AND P1, PT, R41, UR8, !P3 ;  /* 0x0000000829007c0c */ /* 0x000fe2000df21270 */
[----:B------:R-:W-:Y:S01]  /*119fd0*/  ULDC UR6, c[0x0][0x228] ;  /* 0x00008a0000067ab9 */ /* 0x000fe20000000800 */
[----:B------:R-:W-:Y:S01]  /*119fe0*/  ULDC UR8, c[0x0][0x228] ;  /* 0x00008a0000087ab9 */ /* 0x000fe20000000800 */
[----:B------:R-:W-:Y:S01]  /*119ff0*/  PRMT R4, R4, 0x7773, RZ ;  /* 0x0000777304047816 */ /* 0x000fe200000000ff */
[----:B------:R4:W-:Y:S04]  /*11a000*/  @P6 STG.E.U8 desc[UR4][R30.64], R0 ;  /* 0x000000001e006986 */ /* 0x0009e8000c101104 */
[----:B------:R0:W-:Y:S01]  /*11a010*/  @P4 STG.E.U8 desc[UR4][R34.64], R2 ;  /* 0x0000000222004986 */ /* 0x0001e2000c101104 */
[----:B------:R-:W-:-:S02]  /*11a020*/  ISETP.LT.AND P4, PT, R28, UR6, !P3 ;  /* 0x000000061c007c0c */ /* 0x000fc4000df81270 */
[----:B------:R-:W-:Y:S01]  /*11a030*/  ISETP.LT.AND P6, PT, R52, UR8, !P3 ;  /* 0x0000000834007c0c */ /* 0x000fe2000dfc1270 */
[----:B------:R-:W-:Y:S01]  /*11a040*/  ULDC UR6, c[0x0][0x228] ;  /* 0x00008a0000067ab9 */ /* 0x000fe20000000800 */
[----:B------:R-:W-:Y:S01]  /*11a050*/  ULDC UR8, c[0x0][0x228] ;  /* 0x00008a0000087ab9 */ /* 0x000fe20000000800 */
[C---:B----4-:R-:W-:Y:S02]  /*11a060*/  PRMT R0, R50.reuse, 0x7770, RZ ;  /* 0x0000777032007816 */ /* 0x050fe400000000ff */
[----:B0-----:R-:W-:Y:S01]  /*11a070*/  PRMT R2, R50, 0x7772, RZ ;  /* 0x0000777232027816 */ /* 0x001fe200000000ff */
[----:B--2---:R0:W-:Y:S04]  /*11a080*/  @P0 STG.E.U8 desc[UR4][R36.64], R4 ;  /* 0x0000000424000986 */ /* 0x0041e8000c101104 */
[----:B---3--:R1:W-:Y:S01]  /*11a090*/  @P1 STG.E.U8 desc[UR4][R12.64], R0 ;  /* 0x000000000c001986 */ /* 0x0083e2000c101104 */
[----:B------:R-:W-:-:S02]  /*11a0a0*/  ISETP.LT.AND P0, PT, R56, UR6, !P3 ;  /* 0x0000000638007c0c */ /* 0x000fc4000df01270 */
[----:B------:R-:W-:Y:S01]  /*11a0b0*/  ISETP.LT.AND P1, PT, R60, UR8, !P3 ;  /* 0x000000083c007c0c */ /* 0x000fe2000df21270 */
[----:B------:R-:W-:Y:S01]  /*11a0c0*/  ULDC UR6, c[0x0][0x228] ;  /* 0x00008a0000067ab9 */ /* 0x000fe20000000800 */
[----:B------:R-:W-:Y:S01]  /*11a0d0*/  ULDC UR8, c[0x0][0x228] ;  /* 0x00008a0000087ab9 */ /* 0x000fe20000000800 */
[----:B0-----:R-:W2:Y:S04]  /*11a0e0*/  LDL.LU.64 R36, [R1+0xc28] ;  /* 0x000c280001247983 */ /* 0x001ea80000300a00 */
[----:B------:R-:W3:Y:S01]  /*11a0f0*/  LDL.LU.64 R34, [R1+0xc10] ;  /* 0x000c100001227983 */ /* 0x000ee20000300a00 */
[----:B-1----:R-:W-:-:S03]  /*11a100*/  PRMT R0, R50, 0x7771, RZ ;  /* 0x0000777132007816 */ /* 0x002fc600000000ff */
[----:B------:R-:W4:Y:S04]  /*11a110*/  LDL.LU R49, [R1+0x6b4] ;  /* 0x0006b40001317983 */ /* 0x000f280000300800 */
[----:B------:R-:W4:Y:S04]  /*11a120*/  LDL.LU.64 R12, [R1+0xc18] ;  /* 0x000c1800010c7983 */ /* 0x000f280000300a00 */
[----:B------:R0:W-:Y:S04]  /*11a130*/  @P4 STG.E.U8 desc[UR4][R32.64], R0 ;  /* 0x0000000020004986 */ /* 0x0001e8000c101104 */
[----:B------:R1:W-:Y:S04]  /*11a140*/  @P6 STG.E.U8 desc[UR4][R38.64], R2 ;  /* 0x0000000226006986 */ /* 0x0003e8000c101104 */
[----:B0-----:R-:W4:Y:S01]  /*11a150*/  LDL.LU.64 R32, [R1+0xc00] ;  /* 0x000c000001207983 */ /* 0x001f220000300a00 */
[----:B------:R-:W-:-:S02]  /*11a160*/  PRMT R0, R50, 0x7773, RZ ;  /* 0x0000777332007816 */ /* 0x000fc400000000ff */
[----:B-1----:R-:W-:-:S03]  /*11a170*/  PRMT R2, R51, 0x7770, RZ ;  /* 0x0000777033027816 */ /* 0x002fc600000000ff */
[----:B------:R0:W-:Y:S04]  /*11a180*/  @P0 STG.E.U8 desc[UR4][R20.64], R0 ;  /* 0x0000000014000986 */ /* 0x0001e8000c101104 */
[----:B------:R1:W-:Y:S04]  /*11a190*/  @P1 STG.E.U8 desc[UR4][R46.64], R2 ;  /* 0x000000022e001986 */ /* 0x0003e8000c101104 */
[----:B0-----:R-:W4:Y:S04]  /*11a1a0*/  LDL.LU.64 R20, [R1+0xc08] ;  /* 0x000c080001147983 */ /* 0x001f280000300a00 */
[----:B-1----:R-:W4:Y:S01]  /*11a1b0*/  LDL.LU.64 R46, [R1+0xbf8] ;  /* 0x000bf800012e7983 */ /* 0x002f220000300a00 */
[----:B------:R-:W-:-:S02]  /*11a1c0*/  ISETP.LT.AND P4, PT, R48, UR6, !P3 ;  /* 0x0000000630007c0c */ /* 0x000fc4000df81270 */
[----:B------:R-:W-:Y:S01]  /*11a1d0*/  ISETP.LT.AND P6, PT, R16, UR8, !P3 ;  /* 0x0000000810007c0c */ /* 0x000fe2000dfc1270 */
[----:B------:R-:W-:Y:S01]  /*11a1e0*/  ULDC UR6, c[0x0][0x228] ;  /* 0x00008a0000067ab9 */ /* 0x000fe20000000800 */
[----:B------:R-:W-:Y:S01]  /*11a1f0*/  ULDC UR8, c[0x0][0x228] ;  /* 0x00008a0000087ab9 */ /* 0x000fe20000000800 */
[----:B------:R-:W-:Y:S02]  /*11a200*/  ISETP.LT.AND P0, PT, R24, UR6, !P3 ;  /* 0x0000000618007c0c */ /* 0x000fe4000df01270 */
[----:B------:R-:W-:Y:S02]  /*11a210*/  ISETP.LT.AND P1, PT, R43, UR8, !P3 ;  /* 0x000000082b007c0c */ /* 0x000fe4000df21270 */
[C---:B------:R-:W-:Y:S02]  /*11a220*/  PRMT R0, R51.reuse, 0x7771, RZ ;  /* 0x0000777133007816 */ /* 0x040fe400000000ff */
[----:B------:R-:W-:Y:S01]  /*11a230*/  PRMT R2, R51, 0x7772, RZ ;  /* 0x0000777233027816 */ /* 0x000fe200000000ff */
[----:B------:R-:W4:Y:S01]  /*11a240*/  LDL.LU R50, [R1+0x694] ;  /* 0x0006940001327983 */ /* 0x000f220000300800 */
[----:B------:R-:W-:Y:S01]  /*11a250*/  ULDC UR6, c[0x0][0x228] ;  /* 0x00008a0000067ab9 */ /* 0x000fe20000000800 */
[----:B------:R-:W-:-:S02]  /*11a260*/  ISETP.GE.AND P2, PT, R3, UR11, PT ;  /* 0x0000000b03007c0c */ /* 0x000fc4000bf46270 */
[----:B------:R-:W4:Y:S01]  /*11a270*/  LDL.LU.64 R38, [R1+0xbf0] ;  /* 0x000bf00001267983 */ /* 0x000f220000300a00 */
[----:B------:R-:W-:-:S03]  /*11a280*/  ULDC UR8, c[0x0][0x228] ;  /* 0x00008a0000087ab9 */ /* 0x000fc60000000800 */
[----:B------:R-:W4:Y:S04]  /*11a290*/  LDL.LU R3, [R1+0x540c] ;  /* 0x00540c0001037983 */ /* 0x000f280000300800 */
[----:B--2---:R0:W-:Y:S04]  /*11a2a0*/  @P4 STG.E.U8 desc[UR4][R36.64], R0 ;  /* 0x0000000024004986 */ /* 0x0041e8000c101104 */
[----:B---3--:R4:W-:Y:S01]  /*11a2b0*/  @P6 STG.E.U8 desc[UR4][R34.64], R2 ;  /* 0x0000000222006986 */ /* 0x0089e2000c101104 */
[----:B------:R-:W-:Y:S02]  /*11a2c0*/  ISETP.LT.AND P4, PT, R42, UR6, !P3 ;  /* 0x000000062a007c0c */ /* 0x000fe4000df81270 */
[----:B------:R-:W-:Y:S01]  /*11a2d0*/  ISETP.LT.AND P6, PT, R55, UR8, !P3 ;  /* 0x0000000837007c0c */ /* 0x000fe2000dfc1270 */
[----:B------:R-:W-:Y:S01]  /*11a2e0*/  ULDC UR6, c[0x0][0x228] ;  /* 0x00008a0000067ab9 */ /* 0x000fe20000000800 */
[----:B------:R-:W-:Y:S01]  /*11a2f0*/  ULDC UR8, c[0x0][0x228] ;  /* 0x00008a0000087ab9 */ /* 0x000fe20000000800 */
[----:B0-----:R-:W-:Y:S01]  /*11a300*/  PRMT R0, R51, 0x7773, RZ ;  /* 0x0000777333007816 */ /* 0x001fe200000000ff */
[----:B------:R-:W2:Y:S01]  /*11a310*/  LDL.LU.64 R36, [R1+0xbe8] ;  /* 0x000be80001247983 */ /* 0x000ea20000300a00 */
[----:B----4-:R-:W-:-:S03]  /*11a320*/  PRMT R2, R49, 0x7770, RZ ;  /* 0x0000777031027816 */ /* 0x010fc600000000ff */
[----:B------:R0:W-:Y:S04]  /*11a330*/  @P0 STG.E.U8 desc[UR4][R12.64], R0 ;  /* 0x000000000c000986 */ /* 0x0001e8000c101104 */
[----:B------:R1:W-:Y:S01]  /*11a340*/  @P1 STG.E.U8 desc[UR4][R32.64], R2 ;  /* 0x0000000220001986 */ /* 0x0003e2000c101104 */
[----:B0-----:R-:W-:-:S03]  /*11a350*/  PRMT R0, R49, 0x7771, RZ ;  /* 0x0000777131007816 */ /* 0x001fc600000000ff */
[----:B-1----:R-:W3:Y:S04]  /*11a360*/  LDL.LU.64 R32, [R1+0xbe0] ;  /* 0x000be00001207983 */ /* 0x002ee80000300a00 */
[----:B------:R-:W4:Y:S01]  /*11a370*/  LDL.LU.64 R12, [R1+0xbd8] ;  /* 0x000bd800010c7983 */ /* 0x000f220000300a00 */
[----:B------:R-:W-:-:S03]  /*11a380*/  PRMT R2, R49, 0x7772, RZ ;  /* 0x0000777231027816 */ /* 0x000fc600000000ff */
[----:B------:R-:W4:Y:S04]  /*11a390*/  LDL.LU R57, [R1+0x684] ;  /* 0x0006840001397983 */ /* 0x000f280000300800 */
        /* <DEDUP_REMOVED lines=12> */
[----:B------:R-:W4:Y:S01]  /*11a460*/  LDL.LU.64 R34, [R1+0xbc0] ;  /* 0x000bc00001227983 */ /* 0x000f220000300a00 */
[----:B------:R-:W-:Y:S01]  /*11a470*/  ULDC UR6, c[0x0][0x228] ;  /* 0x00008a0000067ab9 */ /* 0x000fe20000000800 */
[----:B------:R-:W-:Y:S01]  /*11a480*/  ULDC UR8, c[0x0][0x228] ;  /* 0x00008a0000087ab9 */ /* 0x000fe20000000800 */
[----:B------:R-:W-:Y:S01]  /*11a490*/  ISETP.LT.AND P3, PT, R54, UR6, !P3 ;  /* 0x0000000636007c0c */ /* 0x000fe2000df61270 */
[----:B------:R-:W-:Y:S01]  /*11a4a0*/  ULDC UR6, c[0x0][0x228] ;  /* 0x00008a0000067ab9 */ /* 0x000fe20000000800 */
[----:B------:R0:W-:Y:S04]  /*11a4b0*/  @P0 STG.E.U8 desc[UR4][R38.64], R0 ;  /* 0x0000000026000986 */ /* 0x0001e8000c101104 */
[----:B0-----:R-:W4:Y:S01]  /*11a4c0*/  LDL.LU.64 R38, [R1+0xbb8] ;  /* 0x000bb80001267983 */ /* 0x001f220000300a00 */
[----:B------:R-:W-:-:S03]  /*11a4d0*/  PRMT R0, R50, 0x7771, RZ ;  /* 0x0000777132007816 */ /* 0x000fc600000000ff */
[----:B--2---:R0:W-:Y:S01]  /*11a4e0*/  @P1 STG.E.U8 desc[UR4][R36.64], R2 ;  /* 0x0000000224001986 */ /* 0x0041e2000c101104 */
[----:B------:R-:W-:Y:S01]  /*11a4f0*/  ISETP.LT.AND P1, PT, R41, UR8, !P5 ;  /* 0x0000000829007c0c */ /* 0x000fe2000ef21270 */
[----:B------:R-:W-:Y:S02]  /*11a500*/  ULDC UR8, c[0x0][0x228] ;  /* 0x00008a0000087ab9 */ /* 0x000fe40000000800 */
[----:B0-----:R-:W2:Y:S04]  /*11a510*/  LDL.LU.64 R36, [R1+0xbb0] ;  /* 0x000bb00001247983 */ /* 0x001ea80000300a00 */
[----:B------:R-:W2:Y:S01]  /*11a520*/  LDL.LU R49, [R1+0x674] ;  /* 0x0006740001317983 */ /* 0x000ea20000300800 */
[----:B------:R-:W-:-:S03]  /*11a530*/  PRMT R2, R50, 0x7772, RZ ;  /* 0x0000777232027816 */ /* 0x000fc600000000ff */
[----:B---3--:R0:W-:Y:S04]  /*11a540*/  @P4 STG.E.U8 desc[UR4][R32.64], R0 ;  /* 0x0000000020004986 */ /* 0x0081e8000c101104 */
[----:B----4-:R1:W-:Y:S04]  /*11a550*/  @P6 STG.E.U8 desc[UR4][R12.64], R2 ;  /* 0x000000020c006986 */ /* 0x0103e8000c101104 */
[----:B0-----:R-:W3:Y:S01]  /*11a560*/  LDL.LU.64 R32, [R1+0xba8] ;  /* 0x000ba80001207983 */ /* 0x001ee20000300a00 */
[----:B------:R-:W-:Y:S02]  /*11a570*/  PRMT R0, R50, 0x7773, RZ ;  /* 0x0000777332007816 */ /* 0x000fe400000000ff */
[----:B-1----:R-:W-:Y:S01]  /*11a580*/  PRMT R2, R57, 0x7770, RZ ;  /* 0x0000777039027816 */ /* 0x002fe200000000ff */
[----:B------:R-:W4:Y:S04]  /*11a590*/  LDL.LU.64 R50, [R1+0xba0] ;  /* 0x000ba00001327983 */ /* 0x000f280000300a00 */
[----:B------:R-:W-:Y:S04]  /*11a5a0*/  @P3 STG.E.U8 desc[UR4][R20.64], R0 ;  /* 0x0000000014003986 */ /* 0x000fe8000c101104 */
[----:B------:R0:W-:Y:S04]  /*11a5b0*/  @P1 STG.E.U8 desc[UR4][R46.64], R2 ;  /* 0x000000022e001986 */ /* 0x0001e8000c101104 */
[----:B0-----:R-:W4:Y:S01]  /*11a5c0*/  LDL.LU.64 R46, [R1+0xb90] ;  /* 0x000b9000012e7983 */ /* 0x001f220000300a00 */
[----:B------:R-:W-:-:S02]  /*11a5d0*/  ISETP.LT.AND P6, PT, R28, UR6, !P5 ;  /* 0x000000061c007c0c */ /* 0x000fc4000efc1270 */
[----:B------:R-:W-:Y:S01]  /*11a5e0*/  ISETP.LT.AND P4, PT, R52, UR8, !P5 ;  /* 0x0000000834007c0c */ /* 0x000fe2000ef81270 */
[----:B------:R-:W-:Y:S01]  /*11a5f0*/  ULDC UR6, c[0x0][0x228] ;  /* 0x00008a0000067ab9 */ /* 0x000fe20000000800 */
[----:B------:R-:W-:Y:S01]  /*11a600*/  ULDC UR8, c[0x0][0x228] ;  /* 0x00008a0000087ab9 */ /* 0x000fe20000000800 */
[----:B------:R-:W4:Y:S01]  /*11a610*/  LDL.LU.64 R12, [R1+0xb98] ;  /* 0x000b9800010c7983 */ /* 0x000f220000300a00 */
[----:B------:R-:W-:Y:S02]  /*11a620*/  PRMT R0, R57, 0x7771, RZ ;  /* 0x0000777139007816 */ /* 0x000fe400000000ff */
[----:B------:R-:W-:Y:S01]  /*11a630*/  ISETP.LT.AND P3, PT, R56, UR6, !P5 ;  /* 0x0000000638007c0c */ /* 0x000fe2000ef61270 */
[----:B------:R-:W4:Y:S01]  /*11a640*/  LDL.LU.64 R20, [R1+0xb88] ;  /* 0x000b880001147983 */ /* 0x000f220000300a00 */
[----:B------:R-:W-:-:S03]  /*11a650*/  ISETP.LT.AND P1, PT, R60, UR8, !P5 ;  /* 0x000000083c007c0c */ /* 0x000fc6000ef21270 */
[----:B------:R-:W4:Y:S01]  /*11a660*/  LDL.LU R40, [R1+0x6a4] ;  /* 0x0006a40001287983 */ /* 0x000f220000300800 */
[----:B------:R-:W-:Y:S01]  /*11a670*/  PRMT R2, R57, 0x7772, RZ ;  /* 0x0000777239027816 */ /* 0x000fe200000000ff */
[----:B------:R-:W-:Y:S01]  /*11a680*/  ULDC UR6, c[0x0][0x228] ;  /* 0x00008a0000067ab9 */ /* 0x000fe20000000800 */
[----:B------:R-:W-:Y:S01]  /*11a690*/  ULDC UR8, c[0x0][0x228] ;  /* 0x00008a0000087ab9 */ /* 0x000fe20000000800 */
[----:B------:R0:W-:Y:S01]  /*11a6a0*/  @P6 STG.E.U8 desc[UR4][R34.64], R0 ;  /* 0x0000000022006986 */ /* 0x0001e2000c101104 */
[----:B------:R-:W-:-:S03]  /*11a6b0*/  ISETP.LT.AND P6, PT, R48, UR6, !P5 ;  /* 0x0000000630007c0c */ /* 0x000fc6000efc1270 */
[----:B------:R2:W-:Y:S01]  /*11a6c0*/  @P4 STG.E.U8 desc[UR4][R38.64], R2 ;  /* 0x0000000226004986 */ /* 0x0005e2000c101104 */
[----:B------:R-:W-:Y:S02]  /*11a6d0*/  ISETP.LT.AND P4, PT, R16, UR8, !P5 ;  /* 0x0000000810007c0c */ /* 0x000fe4000ef81270 */
[----:B------:R-:W-:Y:S01]  /*11a6e0*/  ISETP.GE.AND P0, PT, R3, UR9, PT ;  /* 0x0000000903007c0c */ /* 0x000fe2000bf06270 */
[----:B------:R-:W-:Y:S01]  /*11a6f0*/  ULDC UR6, c[0x0][0x228] ;  /* 0x00008a0000067ab9 */ /* 0x000fe20000000800 */
[----:B------:R-:W-:Y:S01]  /*11a700*/  ULDC UR8, c[0x0][0x228] ;  /* 0x00008a0000087ab9 */ /* 0x000fe20000000800 */
[----:B0-----:R-:W-:Y:S02]  /*11a710*/  PRMT R0, R57, 0x7773, RZ ;  /* 0x0000777339007816 */ /* 0x001fe400000000ff */
[----:B--2---:R-:W-:-:S03]  /*11a720*/  PRMT R2, R49, 0x7770, RZ ;  /* 0x0000777031027816 */ /* 0x004fc600000000ff */
[----:B------:R0:W-:Y:S04]  /*11a730*/  @P3 STG.E.U8 desc[UR4][R36.64], R0 ;  /* 0x0000000024003986 */ /* 0x0001e8000c101104 */
[----:B0-----:R-:W2:Y:S04]  /*11a740*/  LDL.LU.64 R36, [R1+0xb80] ;  /* 0x000b800001247983 */ /* 0x001ea80000300a00 */
[----:B---3--:R0:W-:Y:S01]  /*11a750*/  @P1 STG.E.U8 desc[UR4][R32.64], R2 ;  /* 0x0000000220001986 */ /* 0x0081e2000c101104 */
[----:B------:R-:W-:-:S05]  /*11a760*/  PRMT R0, R49, 0x7771, RZ ;  /* 0x0000777131007816 */ /* 0x000fca00000000ff */
[----:B----4-:R1:W-:Y:S04]  /*11a770*/  @P6 STG.E.U8 desc[UR4][R50.64], R0 ;  /* 0x0000000032006986 */ /* 0x0103e8000c101104 */
[----:B0-----:R-:W3:Y:S01]  /*11a780*/  LDL.LU.64 R32, [R1+0xb78] ;  /* 0x000b780001207983 */ /* 0x001ee20000300a00 */
[----:B------:R-:W-:-:S03]  /*11a790*/  PRMT R2, R49, 0x7772, RZ ;  /* 0x0000777231027816 */ /* 0x000fc600000000ff */
[----:B-1----:R-:W4:Y:S04]  /*11a7a0*/  LDL.LU.64 R50, [R1+0xb70] ;  /* 0x000b700001327983 */ /* 0x002f280000300a00 */
[----:B------:R-:W4:Y:S04]  /*11a7b0*/  LDL.LU R3, [R1+0x5420] ;  /* 0x0054200001037983 */ /* 0x000f280000300800 */
[----:B------:R0:W-:Y:S04]  /*11a7c0*/  @P4 STG.E.U8 desc[UR4][R46.64], R2 ;  /* 0x000000022e004986 */ /* 0x0001e8000c101104 */
[----:B0-----:R-:W4:Y:S01]  /*11a7d0*/  LDL.LU.64 R46, [R1+0xb68] ;  /* 0x000b6800012e7983 */ /* 0x001f220000300a00 */
[----:B------:R-:W-:-:S02]  /*11a7e0*/  ISETP.LT.AND P3, PT, R24, UR6, !P5 ;  /* 0x0000000618007c0c */ /* 0x000fc4000ef61270 */
[----:B------:R-:W-:Y:S01]  /*11a7f0*/  ISETP.LT.AND P1, PT, R43, UR8, !P5 ;  /* 0x000000082b007c0c */ /* 0x000fe2000ef21270 */
[----:B------:R-:W-:Y:S01]  /*11a800*/  ULDC UR6, c[0x0][0x228] ;  /* 0x00008a0000067ab9 */ /* 0x000fe20000000800 */
[----:B------:R-:W-:Y:S01]  /*11a810*/  ULDC UR8, c[0x0][0x228] ;  /* 0x00008a0000087ab9 */ /* 0x000fe20000000800 */
[----:B------:R-:W-:Y:S02]  /*11a820*/  PRMT R0, R49, 0x7773, RZ ;  /* 0x0000777331007816 */ /* 0x000fe400000000ff */
[----:B------:R-:W-:Y:S02]  /*11a830*/  ISETP.LT.AND P6, PT, R42, UR6, !P5 ;  /* 0x000000062a007c0c */ /* 0x000fe4000efc1270 */
[----:B------:R-:W-:Y:S02]  /*11a840*/  PRMT R2, R40, 0x7770, RZ ;  /* 0x0000777028027816 */ /* 0x000fe400000000ff */
[----:B------:R-:W-:Y:S01]  /*11a850*/  ISETP.LT.AND P4, PT, R55, UR8, !P5 ;  /* 0x0000000837007c0c */ /* 0x000fe2000ef81270 */
[----:B------:R-:W-:Y:S01]  /*11a860*/  ULDC UR6, c[0x0][0x228] ;  /* 0x00008a0000067ab9 */ /* 0x000fe20000000800 */
        /* <DEDUP_REMOVED lines=9> */
[----:B-1----:R-:W4:Y:S01]  /*11a900*/  LDL.LU.64 R20, [R1+0xb58] ;  /* 0x000b580001147983 */ /* 0x002f220000300a00 */
[----:B------:R-:W-:-:S03]  /*11a910*/  PRMT R2, R40, 0x7772, RZ ;  /* 0x0000777228027816 */ /* 0x000fc600000000ff */
[----:B------:R-:W4:Y:S04]  /*11a920*/  LDL.LU R49, [R1+0x6d8] ;  /* 0x0006d80001317983 */ /* 0x000f280000300800 */
[----:B--2---:R0:W-:Y:S04]  /*11a930*/  @P6 STG.E.U8 desc[UR4][R36.64], R0 ;  /* 0x0000000024006986 */ /* 0x0041e8000c101104 */
[----:B0-----:R-:W2:Y:S04]  /*11a940*/  LDL.LU.64 R36, [R1+0xb50] ;  /* 0x000b500001247983 */ /* 0x001ea80000300a00 */
[----:B---3--:R0:W-:Y:S01]  /*11a950*/  @P4 STG.E.U8 desc[UR4][R32.64], R2 ;  /* 0x0000000220004986 */ /* 0x0081e2000c101104 */
[----:B------:R-:W-:-:S05]  /*11a960*/  PRMT R0, R40, 0x7773, RZ ;  /* 0x0000777328007816 */ /* 0x000fca00000000ff */
[----:B----4-:R1:W-:Y:S04]  /*11a970*/  @P3 STG.E.U8 desc[UR4][R50.64], R0 ;  /* 0x0000000032003986 */ /* 0x0103e8000c101104 */
[----:B0-----:R-:W3:Y:S01]  /*11a980*/  LDL.LU.64 R32, [R1+0xb40] ;  /* 0x000b400001207983 */ /* 0x001ee20000300a00 */
[----:B------:R-:W-:-:S03]  /*11a990*/  PRMT R2, R5, 0x7770, RZ ;  /* 0x0000777005027816 */ /* 0x000fc600000000ff */
[----:B-1----:R-:W4:Y:S04]  /*11a9a0*/  LDL.LU.64 R50, [R1+0xb38] ;  /* 0x000b380001327983 */ /* 0x002f280000300a00 */
[----:B------:R-:W4:Y:S04]  /*11a9b0*/  LDL.LU.64 R38, [R1+0xb30] ;  /* 0x000b300001267983 */ /* 0x000f280000300a00 */
[----:B------:R0:W-:Y:S04]  /*11a9c0*/  @P1 STG.E.U8 desc[UR4][R46.64], R2 ;  /* 0x000000022e001986 */ /* 0x0001e8000c101104 */
[----:B------:R-:W4:Y:S04]  /*11a9d0*/  LDL.LU.64 R12, [R1+0xb20] ;  /* 0x000b2000010c7983 */ /* 0x000f280000300a00 */
[----:B0-----:R-:W4:Y:S04]  /*11a9e0*/  LDL.LU.64 R46, [R1+0xb08] ;  /* 0x000b0800012e7983 */ /* 0x001f280000300a00 */
[----:B------:R-:W4:Y:S01]  /*11a9f0*/  LDL.LU R57, [R1+0x6c8] ;  /* 0x0006c80001397983 */ /* 0x000f220000300800 */
[----:B------:R-:W-:-:S02]  /*11aa00*/  ISETP.LT.AND P4, PT, R45, UR6, !P5 ;  /* 0x000000062d007c0c */ /* 0x000fc4000ef81270 */
[----:B------:R-:W-:Y:S02]  /*11aa10*/  ISETP.LT.AND P6, PT, R44, UR8, !P5 ;  /* 0x000000082c007c0c */ /* 0x000fe4000efc1270 */
[----:B------:R-:W-:Y:S01]  /*11aa20*/  ISETP.GE.AND P3, PT, R3, UR7, PT ;  /* 0x0000000703007c0c */ /* 0x000fe2000bf66270 */
[----:B------:R-:W-:Y:S01]  /*11aa30*/  ULDC UR6, c[0x0][0x228] ;  /* 0x00008a0000067ab9 */ /* 0x000fe20000000800 */
[----:B------:R-:W-:Y:S01]  /*11aa40*/  ULDC UR7, c[0x0][0x228] ;  /* 0x00008a0000077ab9 */ /* 0x000fe20000000800 */
[C---:B------:R-:W-:Y:S02]  /*11aa50*/  PRMT R0, R5.reuse, 0x7771, RZ ;  /* 0x0000777105007816 */ /* 0x040fe400000000ff */
[----:B------:R-:W-:Y:S02]  /*11aa60*/  ISETP.LT.AND P5, PT, R54, UR6, !P5 ;  /* 0x0000000636007c0c */ /* 0x000fe4000efa1270 */
[----:B------:R-:W-:Y:S02]  /*11aa70*/  PRMT R2, R5, 0x7772, RZ ;  /* 0x0000777205027816 */ /* 0x000fe400000000ff */
[----:B------:R-:W-:Y:S01]  /*11aa80*/  ISETP.LT.AND P1, PT, R41, UR7, !P2 ;  /* 0x0000000729007c0c */ /* 0x000fe2000d721270 */
[----:B------:R-:W-:Y:S01]  /*11aa90*/  ULDC UR6, c[0x0][0x228] ;  /* 0x00008a0000067ab9 */ /* 0x000fe20000000800 */
[----:B------:R-:W-:Y:S01]  /*11aaa0*/  ULDC UR7, c[0x0][0x228] ;  /* 0x00008a0000077ab9 */ /* 0x000fe20000000800 */
[----:B------:R-:W-:Y:S01]  /*11aab0*/  ULDC UR8, c[0x0][0x228] ;  /* 0x00008a0000087ab9 */ /* 0x000fe20000000800 */
[----:B------:R0:W-:Y:S04]  /*11aac0*/  @P4 STG.E.U8 desc[UR4][R34.64], R0 ;  /* 0x0000000022004986 */ /* 0x0001e8000c101104 */
[----:B------:R1:W-:Y:S01]  /*11aad0*/  @P6 STG.E.U8 desc[UR4][R20.64], R2 ;  /* 0x0000000214006986 */ /* 0x0003e2000c101104 */
[----:B------:R-:W-:-:S02]  /*11aae0*/  ISETP.LT.AND P6, PT, R28, UR6, !P2 ;  /* 0x000000061c007c0c */ /* 0x000fc4000d7c1270 */
[----:B------:R-:W-:Y:S02]  /*11aaf0*/  PRMT R5, R5, 0x7773, RZ ;  /* 0x0000777305057816 */ /* 0x000fe400000000ff */
[----:B------:R-:W-:Y:S01]  /*11ab00*/  ISETP.LT.AND P4, PT, R52, UR7, !P2 ;  /* 0x0000000734007c0c */ /* 0x000fe2000d781270 */
[----:B------:R-:W-:Y:S01]  /*11ab10*/  ULDC UR6, c[0x0][0x228] ;  /* 0x00008a0000067ab9 */ /* 0x000fe20000000800 */
[----:B------:R-:W-:Y:S01]  /*11ab20*/  ULDC UR7, c[0x0][0x228] ;  /* 0x00008a0000077ab9 */ /* 0x000fe20000000800 */
[C---:B0-----:R-:W-:Y:S02]  /*11ab30*/  PRMT R0, R49.reuse, 0x7770, RZ ;  /* 0x0000777031007816 */ /* 0x041fe400000000ff */
[----:B-1----:R-:W-:Y:S01]  /*11ab40*/  PRMT R2, R49, 0x7772, RZ ;  /* 0x0000777231027816 */ /* 0x002fe200000000ff */
[----:B--2---:R0:W-:Y:S01]  /*11ab50*/  @P5 STG.E.U8 desc[UR4][R36.64], R5 ;  /* 0x0000000524005986 */ /* 0x0041e2000c101104 */
[----:B------:R-:W-:Y:S01]  /*11ab60*/  ISETP.LT.AND P5, PT, R56, UR6, !P2 ;  /* 0x0000000638007c0c */ /* 0x000fe2000d7a1270 */
[----:B------:R-:W-:-:S02]  /*11ab70*/  ULDC UR6, c[0x0][0x228] ;  /* 0x00008a0000067ab9 */ /* 0x000fc40000000800 */
[----:B0-----:R-:W2:Y:S04]  /*11ab80*/  LDL.LU.64 R36, [R1+0xb10] ;  /* 0x000b100001247983 */ /* 0x001ea80000300a00 */
[----:B---3--:R0:W-:Y:S04]  /*11ab90*/  @P1 STG.E.U8 desc[UR4][R32.64], R0 ;  /* 0x0000000020001986 */ /* 0x0081e8000c101104 */
[----:B------:R-:W3:Y:S01]  /*11aba0*/  LDL.LU.64 R20, [R1+0xaf8] ;  /* 0x000af80001147983 */ /* 0x000ee20000300a00 */
[----:B------:R-:W-:-:S03]  /*11abb0*/  ISETP.LT.AND P1, PT, R60, UR7, !P2 ;  /* 0x000000073c007c0c */ /* 0x000fc6000d721270 */
[----:B------:R-:W3:Y:S01]  /*11abc0*/  LDL.LU R40, [R1+0x6b8] ;  /* 0x0006b80001287983 */ /* 0x000ee20000300800 */
[----:B------:R-:W-:Y:S01]  /*11abd0*/  ULDC UR7, c[0x0][0x228] ;  /* 0x00008a0000077ab9 */ /* 0x000fe20000000800 */
[C---:B0-----:R-:W-:Y:S02]  /*11abe0*/  PRMT R0, R49.reuse, 0x7771, RZ ;  /* 0x0000777131007816 */ /* 0x041fe400000000ff */
[----:B------:R-:W3:Y:S04]  /*11abf0*/  LDL.LU.64 R32, [R1+0xaf0] ;  /* 0x000af00001207983 */ /* 0x000ee80000300a00 */
[----:B----4-:R0:W-:Y:S04]  /*11ac00*/  @P6 STG.E.U8 desc[UR4][R50.64], R0 ;  /* 0x0000000032006986 */ /* 0x0101e8000c101104 */
[----:B------:R1:W-:Y:S04]  /*11ac10*/  @P4 STG.E.U8 desc[UR4][R38.64], R2 ;  /* 0x0000000226004986 */ /* 0x0003e8000c101104 */
[----:B0-----:R-:W4:Y:S01]  /*11ac20*/  LDL.LU.64 R50, [R1+0xae0] ;  /* 0x000ae00001327983 */ /* 0x001f220000300a00 */
[----:B------:R-:W-:-:S02]  /*11ac30*/  PRMT R0, R49, 0x7773, RZ ;  /* 0x0000777331007816 */ /* 0x000fc400000000ff */
[----:B-1----:R-:W-:-:S03]  /*11ac40*/  PRMT R2, R57, 0x7770, RZ ;  /* 0x0000777039027816 */ /* 0x002fc600000000ff */
[----:B------:R-:W-:Y:S04]  /*11ac50*/  @P5 STG.E.U8 desc[UR4][R12.64], R0 ;  /* 0x000000000c005986 */ /* 0x000fe8000c101104 */
[----:B------:R0:W-:Y:S04]  /*11ac60*/  @P1 STG.E.U8 desc[UR4][R46.64], R2 ;  /* 0x000000022e001986 */ /* 0x0001e8000c101104 */
[----:B0-----:R-:W4:Y:S01]  /*11ac70*/  LDL.LU.64 R46, [R1+0xad8] ;  /* 0x000ad800012e7983 */ /* 0x001f220000300a00 */
[----:B------:R-:W-:Y:S02]  /*11ac80*/  ISETP.LT.AND P6, PT, R48, UR6, !P2 ;  /* 0x0000000630007c0c */ /* 0x000fe4000d7c1270 */
[----:B------:R-:W-:Y:S01]  /*11ac90*/  ISETP.LT.AND P4, PT, R16, UR7, !P2 ;  /* 0x0000000710007c0c */ /* 0x000fe2000d781270 */
[----:B------:R-:W-:Y:S01]  /*11aca0*/  ULDC UR6, c[0x0][0x228] ;  /* 0x00008a0000067ab9 */ /* 0x000fe20000000800 */
[----:B------:R-:W-:Y:S01]  /*11acb0*/  ULDC UR7, c[0x0][0x228] ;  /* 0x00008a0000077ab9 */ /* 0x000fe20000000800 */
[----:B------:R-:W4:Y:S01]  /*11acc0*/  LDL.LU.64 R38, [R1+0xaa8] ;  /* 0x000aa80001267983 */ /* 0x000f220000300a00 */
[----:B------:R-:W-:-:S02]  /*11acd0*/  ISETP.LT.AND P5, PT, R24, UR6, !P2 ;  /* 0x0000000618007c0c */ /* 0x000fc4000d7a1270 */
[----:B------:R-:W-:Y:S02]  /*11ace0*/  ISETP.LT.AND P1, PT, R43, UR7, !P2 ;  /* 0x000000072b007c0c */ /* 0x000fe4000d721270 */
[C---:B------:R-:W-:Y:S02]  /*11acf0*/  PRMT R0, R57.reuse, 0x7771, RZ ;  /* 0x0000777139007816 */ /* 0x040fe400000000ff */
[----:B------:R-:W-:Y:S01]  /*11ad00*/  PRMT R2, R57, 0x7772, RZ ;  /* 0x0000777239027816 */ /* 0x000fe200000000ff */
[----:B------:R-:W4:Y:S04]  /*11ad10*/  LDL.LU R49, [R1+0x698] ;  /* 0x0006980001317983 */ /* 0x000f280000300800 */
[----:B------:R-:W4:Y:S01]  /*11ad20*/  LDL.LU.64 R12, [R1+0xaa0] ;  /* 0x000aa000010c7983 */ /* 0x000f220000300a00 */
[----:B------:R-:W-:-:S03]  /*11ad30*/  ULDC UR6, c[0x0][0x228] ;  /* 0x00008a0000067ab9 */ /* 0x000fc60000000800 */
[----:B------:R-:W4:Y:S01]  /*11ad40*/  LDL.LU R3, [R1+0x5434] ;  /* 0x0054340001037983 */ /* 0x000f220000300800 */
[----:B------:R-:W-:-:S03]  /*11ad50*/  ULDC UR7, c[0x0][0x228] ;  /* 0x00008a0000077ab9 */ /* 0x000fc60000000800 */
[----:B--2---:R0:W-:Y:S04]  /*11ad60*/  @P6 STG.E.U8 desc[UR4][R36.64], R0 ;  /* 0x0000000024006986 */ /* 0x0041e8000c101104 */
[----:B---3--:R1:W-:Y:S01]  /*11ad70*/  @P4 STG.E.U8 desc[UR4][R20.64], R2 ;  /* 0x0000000214004986 */ /* 0x0083e2000c101104 */
[----:B------:R-:W-:Y:S02]  /*11ad80*/  ISETP.LT.AND P6, PT, R42, UR6, !P2 ;  /* 0x000000062a007c0c */ /* 0x000fe4000d7c1270 */
[----:B0-----:R-:W-:Y:S01]  /*11ad90*/  PRMT R0, R57, 0x7773, RZ ;  /* 0x0000777339007816 */ /* 0x001fe200000000ff */
[----:B------:R-:W2:Y:S01]  /*11ada0*/  LDL.LU.64 R36, [R1+0xa38] ;  /* 0x000a380001247983 */ /* 0x000ea20000300a00 */
[----:B-1----:R-:W-:Y:S02]  /*11adb0*/  PRMT R2, R40, 0x7770, RZ ;  /* 0x0000777028027816 */ /* 0x002fe400000000ff */
[----:B------:R-:W-:Y:S01]  /*11adc0*/  ISETP.LT.AND P4, PT, R55, UR7, !P2 ;  /* 0x0000000737007c0c */ /* 0x000fe2000d781270 */
[----:B------:R-:W-:Y:S01]  /*11add0*/  ULDC UR6, c[0x0][0x228] ;  /* 0x00008a0000067ab9 */ /* 0x000fe20000000800 */
[----:B------:R0:W-:Y:S01]  /*11ade0*/  @P5 STG.E.U8 desc[UR4][R32.64], R0 ;  /* 0x0000000020005986 */ /* 0x0001e2000c101104 */
[----:B------:R-:W-:-:S03]  /*11adf0*/  ULDC UR7, c[0x0][0x228] ;  /* 0x00008a0000077ab9 */ /* 0x000fc60000000800 */
[----:B0-----:R-:W3:Y:S04]  /*11ae00*/  LDL.LU.64 R32, [R1+0xa68] ;  /* 0x000a680001207983 */ /* 0x001ee80000300a00 */
[----:B----4-:R0:W-:Y:S01]  /*11ae10*/  @P1 STG.E.U8 desc[UR4][R50.64], R2 ;  /* 0x0000000232001986 */ /* 0x0101e2000c101104 */
[----:B------:R-:W-:-:S03]  /*11ae20*/  PRMT R0, R40, 0x7771, RZ ;  /* 0x0000777128007816 */ /* 0x000fc600000000ff */
[----:B0-----:R-:W4:Y:S04]  /*11ae30*/  LDL.LU.64 R50, [R1+0xa30] ;  /* 0x000a300001327983 */ /* 0x001f280000300a00 */
[----:B------:R-:W4:Y:S04]  /*11ae40*/  LDL.LU R57, [R1+0x688] ;  /* 0x0006880001397983 */ /* 0x000f280000300800 */
[----:B------:R-:W4:Y:S04]  /*11ae50*/  LDL.LU.64 R20, [R1+0xa98] ;  /* 0x000a980001147983 */ /* 0x000f280000300a00 */
[----:B------:R0:W-:Y:S04]  /*11ae60*/  @P6 STG.E.U8 desc[UR4][R46.64], R0 ;  /* 0x000000002e006986 */ /* 0x0001e8000c101104 */
[----:B0-----:R-:W4:Y:S01]  /*11ae70*/  LDL.LU.64 R46, [R1+0xa28] ;  /* 0x000a2800012e7983 */ /* 0x001f220000300a00 */
[----:B------:R-:W-:-:S02]  /*11ae80*/  ISETP.LT.AND P5, PT, R53, UR6, !P2 ;  /* 0x0000000635007c0c */ /* 0x000fc4000d7a1270 */
[----:B------:R-:W-:Y:S02]  /*11ae90*/  PRMT R2, R40, 0x7772, RZ ;  /* 0x0000777228027816 */ /* 0x000fe400000000ff */
[----:B------:R-:W-:Y:S01]  /*11aea0*/  ISETP.LT.AND P1, PT, R61, UR7, !P2 ;  /* 0x000000073d007c0c */ /* 0x000fe2000d721270 */
[----:B------:R-:W-:Y:S01]  /*11aeb0*/  ULDC UR6, c[0x0][0x228] ;  /* 0x00008a0000067ab9 */ /* 0x000fe20000000800 */
[----:B------:R-:W-:Y:S01]  /*11aec0*/  ULDC UR7, c[0x0][0x228] ;  /* 0x00008a0000077ab9 */ /* 0x000fe20000000800 */
[----:B------:R0:W-:Y:S01]  /*11aed0*/  @P4 STG.E.U8 desc[UR4][R38.64], R2 ;  /* 0x0000000226004986 */ /* 0x0001e2000c101104 */
[----:B------:R-:W-:Y:S02]  /*11aee0*/  ISETP.LT.AND P4, PT, R45, UR6, !P2 ;  /* 0x000000062d007c0c */ /* 0x000fe4000d781270 */
[----:B------:R-:W-:Y:S02]  /*11aef0*/  ISETP.LT.AND P6, PT, R44, UR7, !P2 ;  /* 0x000000072c007c0c */ /* 0x000fe4000d7c1270 */
[----:B------:R-:W-:Y:S01]  /*11af00*/  PRMT R0, R40, 0x7773, RZ ;  /* 0x0000777328007816 */ /* 0x000fe200000000ff */
[----:B------:R-:W-:Y:S01]  /*11af10*/  ULDC UR6, c[0x0][0x228] ;  /* 0x00008a0000067ab9 */ /* 0x000fe20000000800 */
[----:B------:R-:W-:Y:S01]  /*11af20*/  ULDC UR7, c[0x0][0x228] ;  /* 0x00008a0000077ab9 */ /* 0x000fe20000000800 */
[----:B------:R-:W-:Y:S01]  /*11af30*/  ISETP.LT.AND P2, PT, R54, UR6, !P2 ;  /* 0x0000000636007c0c */ /* 0x000fe2000d741270 */
[----:B------:R-:W-:Y:S01]  /*11af40*/  ULDC UR6, c[0x0][0x228] ;  /* 0x00008a0000067ab9 */ /* 0x000fe20000000800 */
[----:B------:R1:W-:Y:S01]  /*11af50*/  @P5 STG.E.U8 desc[UR4][R12.64], R0 ;  /* 0x000000000c005986 */ /* 0x0003e2000c101104 */
[----:B0-----:R-:W-:-:S03]  /*11af60*/  PRMT R2, R49, 0x7770, RZ ;  /* 0x0000777031027816 */ /* 0x001fc600000000ff */
[----:B-1----:R-:W4:Y:S01]  /*11af70*/  LDL.LU.64 R12, [R1+0xa20] ;  /* 0x000a2000010c7983 */ /* 0x002f220000300a00 */
[----:B------:R-:W-:-:S03]  /*11af80*/  PRMT R0, R49, 0x7771, RZ ;  /* 0x0000777131007816 */ /* 0x000fc600000000ff */
[----:B--2---:R0:W-:Y:S01]  /*11af90*/  @P1 STG.E.U8 desc[UR4][R36.64], R2 ;  /* 0x0000000224001986 */ /* 0x0041e2000c101104 */
[----:B------:R-:W-:Y:S01]  /*11afa0*/  ISETP.LT.AND P1, PT, R41, UR7, !P0 ;  /* 0x0000000729007c0c */ /* 0x000fe2000c721270 */
[----:B------:R-:W-:Y:S02]  /*11afb0*/  ULDC UR7, c[0x0][0x228] ;  /* 0x00008a0000077ab9 */ /* 0x000fe40000000800 */
[----:B0-----:R-:W2:Y:S01]  /*11afc0*/  LDL.LU.64 R36, [R1+0xa18] ;  /* 0x000a180001247983 */ /* 0x001ea20000300a00 */
[----:B------:R-:W-:-:S03]  /*11afd0*/  PRMT R2, R49, 0x7772, RZ ;  /* 0x0000777231027816 */ /* 0x000fc600000000ff */
[----:B------:R-:W2:Y:S04]  /*11afe0*/  LDL.LU R40, [R1+0x678] ;  /* 0x0006780001287983 */ /* 0x000ea80000300800 */
[----:B---3--:R0:W-:Y:S04]  /*11aff0*/  @P4 STG.E.U8 desc[UR4][R32.64], R0 ;  /* 0x0000000020004986 */ /* 0x0081e8000c101104 */
[----:B0-----:R-:W3:Y:S04]  /*11b000*/  LDL.LU.64 R32, [R1+0xa10] ;  /* 0x000a100001207983 */ /* 0x001ee80000300a00 */
[----:B----4-:R0:W-:Y:S01]  /*11b010*/  @P6 STG.E.U8 desc[UR4][R50.64], R2 ;  /* 0x0000000232006986 */ /* 0x0101e2000c101104 */
[----:B------:R-:W-:-:S05]  /*11b020*/  PRMT R0, R49, 0x7773, RZ ;  /* 0x0000777331007816 */ /* 0x000fca00000000ff */
[----:B------:R1:W-:Y:S04]  /*11b030*/  @P2 STG.E.U8 desc[UR4][R20.64], R0 ;  /* 0x0000000014002986 */ /* 0x0003e8000c101104 */
[----:B0-----:R-:W4:Y:S01]  /*11b040*/  LDL.LU.64 R50, [R1+0xa08] ;  /* 0x000a080001327983 */ /* 0x001f220000300a00 */
[----:B------:R-:W-:-:S03]  /*11b050*/  PRMT R2, R57, 0x7770, RZ ;  /* 0x0000777039027816 */ /* 0x000fc600000000ff */
[----:B------:R-:W4:Y:S04]  /*11b060*/  LDL.LU.64 R34, [R1+0xa60] ;  /* 0x000a600001227983 */ /* 0x000f280000300a00 */
[----:B------:R-:W4:Y:S04]  /*11b070*/  LDL.LU.64 R38, [R1+0xa58] ;  /* 0x000a580001267983 */ /* 0x000f280000300a00 */
[----:B-1----:R-:W4:Y:S04]  /*11b080*/  LDL.LU.64 R20, [R1+0xa90] ;  /* 0x000a900001147983 */ /* 0x002f280000300a00 */
[----:B------:R0:W-:Y:S04]  /*11b090*/  @P1 STG.E.U8 desc[UR4][R46.64], R2 ;  /* 0x000000022e001986 */ /* 0x0001e8000c101104 */
[----:B0-----:R-:W4:Y:S04]  /*11b0a0*/  LDL.LU.64 R46, [R1+0xa50] ;  /* 0x000a5000012e7983 */ /* 0x001f280000300a00 */
[----:B------:R-:W4:Y:S01]  /*11b0b0*/  LDL.LU R49, [R1+0x6a8] ;  /* 0x0006a80001317983 */ /* 0x000f220000300800 */
[----:B------:R-:W-:-:S02]  /*11b0c0*/  ISETP.LT.AND P6, PT, R28, UR6, !P0 ;  /* 0x000000061c007c0c */ /* 0x000fc4000c7c1270 */
[----:B------:R-:W-:Y:S01]  /*11b0d0*/  ISETP.LT.AND P4, PT, R52, UR7, !P0 ;  /* 0x0000000734007c0c */ /* 0x000fe2000c781270 */
[----:B------:R-:W-:Y:S01]  /*11b0e0*/  ULDC UR6, c[0x0][0x228] ;  /* 0x00008a0000067ab9 */ /* 0x000fe20000000800 */
[----:B------:R-:W-:Y:S01]  /*11b0f0*/  ULDC UR7, c[0x0][0x228] ;  /* 0x00008a0000077ab9 */ /* 0x000fe20000000800 */
[----:B------:R-:W-:Y:S02]  /*11b100*/  ISETP.LT.AND P2, PT, R56, UR6, !P0 ;  /* 0x0000000638007c0c */ /* 0x000fe4000c741270 */
[----:B------:R-:W-:Y:S02]  /*11b110*/  ISETP.LT.AND P1, PT, R60, UR7, !P0 ;  /* 0x000000073c007c0c */ /* 0x000fe4000c721270 */
[C---:B------:R-:W-:Y:S02]  /*11b120*/  PRMT R0, R57.reuse, 0x7771, RZ ;  /* 0x0000777139007816 */ /* 0x040fe400000000ff */
[C---:B------:R-:W-:Y:S01]  /*11b130*/  PRMT R2, R57.reuse, 0x7772, RZ ;  /* 0x0000777239027816 */ /* 0x040fe200000000ff */
[----:B------:R-:W-:Y:S01]  /*11b140*/  ULDC UR6, c[0x0][0x228] ;  /* 0x00008a0000067ab9 */ /* 0x000fe20000000800 */
[----:B------:R-:W-:Y:S01]  /*11b150*/  ULDC UR7, c[0x0][0x228] ;  /* 0x00008a0000077ab9 */ /* 0x000fe20000000800 */
[----:B------:R0:W-:Y:S01]  /*11b160*/  @P6 STG.E.U8 desc[UR4][R12.64], R0 ;  /* 0x000000000c006986 */ /* 0x0001e2000c101104 */
[----:B------:R-:W-:Y:S01]  /*11b170*/  ISETP.LT.AND P6, PT, R48, UR6, !P0 ;  /* 0x0000000630007c0c */ /* 0x000fe2000c7c1270 */
[----:B------:R-:W-:Y:S01]  /*11b180*/  ULDC UR6, c[0x0][0x228] ;  /* 0x00008a0000067ab9 */ /* 0x000fe20000000800 */
[----:B0-----:R-:W-:Y:S01]  /*11b190*/  PRMT R0, R57, 0x7773, RZ ;  /* 0x0000777339007816 */ /* 0x001fe200000000ff */
[----:B------:R-:W4:Y:S04]  /*11b1a0*/  LDL.LU.64 R12, [R1+0xa88] ;  /* 0x000a8800010c7983 */ /* 0x000f280000300a00 */
[----:B--2---:R0:W-:Y:S01]  /*11b1b0*/  @P4 STG.E.U8 desc[UR4][R36.64], R2 ;  /* 0x0000000224004986 */ /* 0x0041e2000c101104 */
[----:B------:R-:W-:Y:S01]  /*11b1c0*/  ISETP.LT.AND P4, PT, R16, UR7, !P0 ;  /* 0x0000000710007c0c */ /* 0x000fe2000c781270 */
[----:B------:R-:W-:-:S02]  /*11b1d0*/  ULDC UR7, c[0x0][0x228] ;  /* 0x00008a0000077ab9 */ /* 0x000fc40000000800 */
[----:B0-----:R-:W2:Y:S01]  /*11b1e0*/  LDL.LU.64 R36, [R1+0xa48] ;  /* 0x000a480001247983 */ /* 0x001ea20000300a00 */
[----:B------:R-:W-:-:S03]  /*11b1f0*/  PRMT R2, R40, 0x7770, RZ ;  /* 0x0000777028027816 */ /* 0x000fc600000000ff */
[----:B---3--:R0:W-:Y:S01]  /*11b200*/  @P2 STG.E.U8 desc[UR4][R32.64], R0 ;  /* 0x0000000020002986 */ /* 0x0081e2000c101104 */
[----:B------:R-:W-:Y:S01]  /*11b210*/  ISETP.LT.AND P2, PT, R24, UR6, !P0 ;  /* 0x0000000618007c0c */ /* 0x000fe2000c741270 */
[----:B------:R-:W-:Y:S02]  /*11b220*/  ULDC UR6, c[0x0][0x228] ;  /* 0x00008a0000067ab9 */ /* 0x000fe40000000800 */
[----:B0-----:R-:W3:Y:S04]  /*11b230*/  LDL.LU.64 R32, [R1+0xac0] ;  /* 0x000ac00001207983 */ /* 0x001ee80000300a00 */
[----:B----4-:R0:W-:Y:S01]  /*11b240*/  @P1 STG.E.U8 desc[UR4][R50.64], R2 ;  /* 0x0000000232001986 */ /* 0x0101e2000c101104 */
[----:B------:R-:W-:Y:S02]  /*11b250*/  ISETP.LT.AND P1, PT, R43, UR7, !P0 ;  /* 0x000000072b007c0c */ /* 0x000fe4000c721270 */
[----:B------:R-:W-:Y:S01]  /*11b260*/  PRMT R0, R40, 0x7771, RZ ;  /* 0x0000777128007816 */ /* 0x000fe200000000ff */
[----:B------:R-:W-:-:S04]  /*11b270*/  ULDC UR7, c[0x0][0x228] ;  /* 0x00008a0000077ab9 */ /* 0x000fc80000000800 */
[----:B------:R1:W-:Y:S01]  /*11b280*/  @P6 STG.E.U8 desc[UR4][R34.64], R0 ;  /* 0x0000000022006986 */ /* 0x0003e2000c101104 */
[----:B0-----:R-:W-:-:S03]  /*11b290*/  PRMT R2, R40, 0x7772, RZ ;  /* 0x0000777228027816 */ /* 0x001fc600000000ff */
[----:B------:R-:W4:Y:S04]  /*11b2a0*/  LDL.LU.64 R50, [R1+0xa80] ;  /* 0x000a800001327983 */ /* 0x000f280000300a00 */
[----:B------:R0:W-:Y:S01]  /*11b2b0*/  @P4 STG.E.U8 desc[UR4][R38.64], R2 ;  /* 0x0000000226004986 */ /* 0x0001e2000c101104 */
[----:B-1----:R-:W-:-:S05]  /*11b2c0*/  PRMT R0, R40, 0x7773, RZ ;  /* 0x0000777328007816 */ /* 0x002fca00000000ff */
[----:B------:R1:W-:Y:S01]  /*11b2d0*/  @P2 STG.E.U8 desc[UR4][R20.64], R0 ;  /* 0x0000000014002986 */ /* 0x0003e2000c101104 */
[----:B0-----:R-:W-:-:S05]  /*11b2e0*/  PRMT R2, R49, 0x7770, RZ ;  /* 0x0000777031027816 */ /* 0x001fca00000000ff */
[----:B------:R0:W-:Y:S04]  /*11b2f0*/  @P1 STG.E.U8 desc[UR4][R46.64], R2 ;  /* 0x000000022e001986 */ /* 0x0001e8000c101104 */
[----:B-1----:R-:W4:Y:S04]  /*11b300*/  LDL.LU.64 R20, [R1+0xab8] ;  /* 0x000ab80001147983 */ /* 0x002f280000300a00 */
[----:B0-----:R-:W4:Y:S01]  /*11b310*/  LDL.LU.64 R46, [R1+0xab0] ;  /* 0x000ab000012e7983 */ /* 0x001f220000300a00 */
[----:B------:R-:W-:Y:S02]  /*11b320*/  ISETP.LT.AND P6, PT, R42, UR6, !P0 ;  /* 0x000000062a007c0c */ /* 0x000fe4000c7c1270 */
[----:B------:R-:W-:Y:S01]  /*11b330*/  ISETP.LT.AND P4, PT, R55, UR7, !P0 ;  /* 0x0000000737007c0c */ /* 0x000fe2000c781270 */
[----:B------:R-:W-:Y:S01]  /*11b340*/  ULDC UR6, c[0x0][0x228] ;  /* 0x00008a0000067ab9 */ /* 0x000fe20000000800 */
[----:B------:R-:W-:-:S02]  /*11b350*/  PRMT R0, R49, 0x7771, RZ ;  /* 0x0000777131007816 */ /* 0x000fc400000000ff */
[----:B------:R-:W-:Y:S02]  /*11b360*/  ISETP.LT.AND P2, PT, R53, UR6, !P0 ;  /* 0x0000000635007c0c */ /* 0x000fe4000c741270 */
[----:B------:R-:W-:Y:S01]  /*11b370*/  PRMT R2, R49, 0x7772, RZ ;  /* 0x0000777231027816 */ /* 0x000fe200000000ff */
[----:B------:R-:W-:Y:S01]  /*11b380*/  ULDC UR6, c[0x0][0x228] ;  /* 0x00008a0000067ab9 */ /* 0x000fe20000000800 */
[----:B------:R-:W-:Y:S01]  /*11b390*/  ULDC UR7, c[0x0][0x228] ;  /* 0x00008a0000077ab9 */ /* 0x000fe20000000800 */
[----:B------:R-:W-:Y:S01]  /*11b3a0*/  ISETP.LT.AND P1, PT, R61, UR6, !P0 ;  /* 0x000000063d007c0c */ /* 0x000fe2000c721270 */
[----:B------:R-:W-:Y:S01]  /*11b3b0*/  ULDC UR6, c[0x0][0x228] ;  /* 0x00008a0000067ab9 */ /* 0x000fe20000000800 */
[----:B------:R0:W-:Y:S02]  /*11b3c0*/  @P6 STG.E.U8 desc[UR4][R12.64], R0 ;  /* 0x000000000c006986 */ /* 0x0001e4000c101104 */
[----:B0-----:R-:W-:Y:S02]  /*11b3d0*/  PRMT R0, R49, 0x7773, RZ ;  /* 0x0000777331007816 */ /* 0x001fe400000000ff */
[----:B--2---:R0:W-:Y:S01]  /*11b3e0*/  @P4 STG.E.U8 desc[UR4][R36.64], R2 ;  /* 0x0000000224004986 */ /* 0x0041e2000c101104 */
[----:B------:R-:W-:Y:S01]  /*11b3f0*/  ISETP.LT.AND P4, PT, R45, UR6, !P0 ;  /* 0x000000062d007c0c */ /* 0x000fe2000c781270 */
[----:B------:R-:W-:-:S02]  /*11b400*/  ULDC UR6, c[0x0][0x228] ;  /* 0x00008a0000067ab9 */ /* 0x000fc40000000800 */
[----:B0-----:R-:W2:Y:S04]  /*11b410*/  LDL.LU.64 R36, [R1+0xad0] ;  /* 0x000ad00001247983 */ /* 0x001ea80000300a00 */
[----:B------:R-:W2:Y:S04]  /*11b420*/  LDL.LU R40, [R1+0x6dc] ;  /* 0x0006dc0001287983 */ /* 0x000ea80000300800 */
[----:B------:R-:W2:Y:S01]  /*11b430*/  LDL.LU.64 R34, [R1+0xae8] ;  /* 0x000ae80001227983 */ /* 0x000ea20000300a00 */
[----:B------:R-:W-:-:S03]  /*11b440*/  PRMT R2, R6, 0x7770, RZ ;  /* 0x0000777006027816 */ /* 0x000fc600000000ff */
[----:B---3--:R0:W-:Y:S01]  /*11b450*/  @P2 STG.E.U8 desc[UR4][R32.64], R0 ;  /* 0x0000000020002986 */ /* 0x0081e2000c101104 */
[----:B------:R-:W-:-:S03]  /*11b460*/  ISETP.LT.AND P2, PT, R44, UR7, !P0 ;  /* 0x000000072c007c0c */ /* 0x000fc6000c741270 */
[----:B------:R-:W3:Y:S01]  /*11b470*/  LDL.LU.64 R38, [R1+0xac8] ;  /* 0x000ac80001267983 */ /* 0x000ee20000300a00 */
[----:B------:R-:W-:-:S03]  /*11b480*/  ULDC UR7, c[0x0][0x228] ;  /* 0x00008a0000077ab9 */ /* 0x000fc60000000800 */
[----:B0-----:R-:W3:Y:S04]  /*11b490*/  LDL.LU.64 R32, [R1+0xa78] ;  /* 0x000a780001207983 */ /* 0x001ee80000300a00 */
[----:B----4-:R0:W-:Y:S01]  /*11b4a0*/  @P1 STG.E.U8 desc[UR4][R50.64], R2 ;  /* 0x0000000232001986 */ /* 0x0101e2000c101104 */
[----:B------:R-:W-:-:S03]  /*11b4b0*/  PRMT R0, R6, 0x7771, RZ ;  /* 0x0000777106007816 */ /* 0x000fc600000000ff */
[----:B0-----:R-:W4:Y:S01]  /*11b4c0*/  LDL.LU.64 R50, [R1+0xa40] ;  /* 0x000a400001327983 */ /* 0x001f220000300a00 */
[----:B------:R-:W-:-:S03]  /*11b4d0*/  PRMT R2, R6, 0x7772, RZ ;  /* 0x0000777206027816 */ /* 0x000fc600000000ff */
[----:B------:R-:W4:Y:S04]  /*11b4e0*/  LDL.LU R49, [R1+0x6cc] ;  /* 0x0006cc0001317983 */ /* 0x000f280000300800 */
[----:B------:R-:W-:Y:S04]  /*11b4f0*/  @P4 STG.E.U8 desc[UR4][R20.64], R0 ;  /* 0x0000000014004986 */ /* 0x000fe8000c101104 */
[----:B------:R0:W-:Y:S04]  /*11b500*/  @P2 STG.E.U8 desc[UR4][R46.64], R2 ;  /* 0x000000022e002986 */ /* 0x0001e8000c101104 */
[----:B0-----:R-:W4:Y:S01]  /*11b510*/  LDL.LU.64 R46, [R1+0x9f0] ;  /* 0x0009f000012e7983 */ /* 0x001f220000300a00 */
[----:B------:R-:W-:-:S02]  /*11b520*/  ISETP.LT.AND P0, PT, R54, UR6, !P0 ;  /* 0x0000000636007c0c */ /* 0x000fc4000c701270 */
[----:B------:R-:W-:Y:S02]  /*11b530*/  ISETP.LT.AND P6, PT, R41, UR7, !P3 ;  /* 0x0000000729007c0c */ /* 0x000fe4000dfc1270 */
[----:B------:R-:W-:Y:S02]  /*11b540*/  ISETP.GE.AND P5, PT, R3, UR27, PT ;  /* 0x0000001b03007c0c */ /* 0x000fe4000bfa6270 */
[----:B------:R-:W-:Y:S01]  /*11b550*/  PRMT R6, R6, 0x7773, RZ ;  /* 0x0000777306067816 */ /* 0x000fe200000000ff */
[----:B------:R-:W-:Y:S01]  /*11b560*/  ULDC UR6, c[0x0][0x228] ;  /* 0x00008a0000067ab9 */ /* 0x000fe20000000800 */
[----:B------:R-:W-:Y:S01]  /*11b570*/  ULDC UR7, c[0x0][0x228] ;  /* 0x00008a0000077ab9 */ /* 0x000fe20000000800 */
[----:B------:R-:W-:Y:S01]  /*11b580*/  ISETP.LT.AND P1, PT, R41, UR8, !P5 ;  /* 0x0000000829007c0c */ /* 0x000fe2000ef21270 */
[----:B------:R-:W-:Y:S01]  /*11b590*/  ULDC UR8, c[0x0][0x228] ;  /* 0x00008a0000087ab9 */ /* 0x000fe20000000800 */
[----:B------:R-:W-:Y:S01]  /*11b5a0*/  ISETP.LT.AND P2, PT, R28, UR6, !P3 ;  /* 0x000000061c007c0c */ /* 0x000fe2000df41270 */
[----:B------:R-:W4:Y:S01]  /*11b5b0*/  LDL.LU.64 R12, [R1+0xa00] ;  /* 0x000a0000010c7983 */ /* 0x000f220000300a00 */
[----:B------:R-:W-:-:S03]  /*11b5c0*/  ISETP.LT.AND P4, PT, R52, UR7, !P3 ;  /* 0x0000000734007c0c */ /* 0x000fc6000df81270 */
[----:B------:R-:W4:Y:S01]  /*11b5d0*/  LDL.LU.64 R20, [R1+0x9e8] ;  /* 0x0009e80001147983 */ /* 0x000f220000300a00 */
[----:B------:R-:W-:Y:S01]  /*11b5e0*/  ULDC UR6, c[0x0][0x228] ;  /* 0x00008a0000067ab9 */ /* 0x000fe20000000800 */
[----:B------:R-:W-:Y:S02]  /*11b5f0*/  ULDC UR7, c[0x0][0x228] ;  /* 0x00008a0000077ab9 */ /* 0x000fe40000000800 */
[----:B--2---:R0:W-:Y:S01]  /*11b600*/  @P0 STG.E.U8 desc[UR4][R36.64], R6 ;  /* 0x0000000624000986 */ /* 0x0041e2000c101104 */
[----:B------:R-:W-:Y:S02]  /*11b610*/  ISETP.LT.AND P0, PT, R56, UR8, !P3 ;  /* 0x0000000838007c0c */ /* 0x000fe4000df01270 */
[C---:B------:R-:W-:Y:S02]  /*11b620*/  PRMT R0, R40.reuse, 0x7770, RZ ;  /* 0x0000777028007816 */ /* 0x040fe400000000ff */
[C---:B------:R-:W-:Y:S02]  /*11b630*/  PRMT R2, R40.reuse, 0x7771, RZ ;  /* 0x0000777128027816 */ /* 0x040fe400000000ff */
[----:B------:R-:W-:-:S02]  /*11b640*/  PRMT R3, R40, 0x7772, RZ ;  /* 0x0000777228037816 */ /* 0x000fc400000000ff */
[----:B------:R-:W-:Y:S01]  /*11b650*/  PRMT R4, R40, 0x7773, RZ ;  /* 0x0000777328047816 */ /* 0x000fe200000000ff */
[----:B------:R-:W-:Y:S01]  /*11b660*/  ULDC UR8, c[0x0][0x228] ;  /* 0x00008a0000087ab9 */ /* 0x000fe20000000800 */
[----:B------:R1:W-:Y:S04]  /*11b670*/  @P6 STG.E.U8 desc[UR4][R34.64], R0 ;  /* 0x0000000022006986 */ /* 0x0003e8000c101104 */
[----:B0-----:R-:W2:Y:S04]  /*11b680*/  LDL.LU.64 R36, [R1+0x9d8] ;  /* 0x0009d80001247983 */ /* 0x001ea80000300a00 */
[----:B------:R-:W2:Y:S04]  /*11b690*/  LDL.LU R57, [R1+0x6bc] ;  /* 0x0006bc0001397983 */ /* 0x000ea80000300800 */
[----:B------:R-:W2:Y:S01]  /*11b6a0*/  LDL.LU.64 R40, [R1+0x9c8] ;  /* 0x0009c80001287983 */ /* 0x000ea20000300a00 */
[----:B------:R-:W-:-:S03]  /*11b6b0*/  ISETP.LT.AND P6, PT, R60, UR6, !P3 ;  /* 0x000000063c007c0c */ /* 0x000fc6000dfc1270 */
[----:B---3--:R-:W-:Y:S04]  /*11b6c0*/  @P2 STG.E.U8 desc[UR4][R38.64], R2 ;  /* 0x0000000226002986 */ /* 0x008fe8000c101104 */
[----:B------:R-:W-:Y:S01]  /*11b6d0*/  @P4 STG.E.U8 desc[UR4][R32.64], R3 ;  /* 0x0000000320004986 */ /* 0x000fe2000c101104 */
[----:B------:R-:W-:-:S03]  /*11b6e0*/  ULDC UR6, c[0x0][0x228] ;  /* 0x00008a0000067ab9 */ /* 0x000fc60000000800 */
[----:B----4-:R0:W-:Y:S01]  /*11b6f0*/  @P0 STG.E.U8 desc[UR4][R50.64], R4 ;  /* 0x0000000432000986 */ /* 0x0101e2000c101104 */
[----:B-1----:R-:W-:-:S03]  /*11b700*/  PRMT R0, R49, 0x7770, RZ ;  /* 0x0000777031007816 */ /* 0x002fc600000000ff */
[----:B0-----:R-:W3:Y:S04]  /*11b710*/  LDL.LU.64 R50, [R1+0x9b8] ;  /* 0x0009b80001327983 */ /* 0x001ee80000300a00 */
[----:B------:R-:W4:Y:S04]  /*11b720*/  LDL.LU.64 R32, [R1+0x9a8] ;  /* 0x0009a80001207983 */ /* 0x000f280000300a00 */
[----:B------:R0:W-:Y:S04]  /*11b730*/  @P6 STG.E.U8 desc[UR4][R46.64], R0 ;  /* 0x000000002e006986 */ /* 0x0001e8000c101104 */
[----:B0-----:R-:W4:Y:S01]  /*11b740*/  LDL.LU.64 R46, [R1+0x998] ;  /* 0x00099800012e7983 */ /* 0x001f220000300a00 */
[----:B------:R-:W-:-:S02]  /*11b750*/  ISETP.LT.AND P2, PT, R48, UR6, !P3 ;  /* 0x0000000630007c0c */ /* 0x000fc4000df41270 */
[----:B------:R-:W-:Y:S01]  /*11b760*/  ISETP.LT.AND P0, PT, R16, UR7, !P3 ;  /* 0x0000000710007c0c */ /* 0x000fe2000df01270 */
[----:B------:R-:W-:Y:S01]  /*11b770*/  ULDC UR6, c[0x0][0x228] ;  /* 0x00008a0000067ab9 */ /* 0x000fe20000000800 */
[C---:B------:R-:W-:Y:S02]  /*11b780*/  PRMT R0, R49.reuse, 0x7771, RZ ;  /* 0x0000777131007816 */ /* 0x040fe400000000ff */
[----:B------:R-:W-:Y:S01]  /*11b790*/  ISETP.LT.AND P6, PT, R24, UR6, !P3 ;  /* 0x0000000618007c0c */ /* 0x000fe2000dfc1270 */
[----:B------:R-:W-:Y:S01]  /*11b7a0*/  ULDC UR6, c[0x0][0x228] ;  /* 0x00008a0000067ab9 */ /* 0x000fe20000000800 */
[----:B------:R-:W-:Y:S02]  /*11b7b0*/  PRMT R2, R49, 0x7772, RZ ;  /* 0x0000777231027816 */ /* 0x000fe400000000ff */
[----:B------:R-:W-:Y:S02]  /*11b7c0*/  ISETP.LT.AND P4, PT, R43, UR6, !P3 ;  /* 0x000000062b007c0c */ /* 0x000fe4000df81270 */
[----:B------:R-:W-:Y:S01]  /*11b7d0*/  PRMT R3, R49, 0x7773, RZ ;  /* 0x0000777331037816 */ /* 0x000fe200000000ff */
[----:B------:R-:W-:Y:S01]  /*11b7e0*/  ULDC UR6, c[0x0][0x228] ;  /* 0x00008a0000067ab9 */ /* 0x000fe20000000800 */
[----:B------:R-:W4:Y:S04]  /*11b7f0*/  LDL.LU R49, [R1+0x69c] ;  /* 0x00069c0001317983 */ /* 0x000f280000300800 */
[----:B------:R0:W-:Y:S04]  /*11b800*/  @P2 STG.E.U8 desc[UR4][R12.64], R0 ;  /* 0x000000000c002986 */ /* 0x0001e8000c101104 */
[----:B------:R1:W-:Y:S01]  /*11b810*/  @P0 STG.E.U8 desc[UR4][R20.64], R2 ;  /* 0x0000000214000986 */ /* 0x0003e2000c101104 */
[----:B------:R-:W-:Y:S01]  /*11b820*/  ISETP.LT.AND P0, PT, R42, UR6, !P3 ;  /* 0x000000062a007c0c */ /* 0x000fe2000df01270 */
[----:B------:R-:W-:Y:S01]  /*11b830*/  ULDC UR6, c[0x0][0x228] ;  /* 0x00008a0000067ab9 */ /* 0x000fe20000000800 */
[----:B------:R-:W-:-:S02]  /*11b840*/  ULDC UR7, c[0x0][0x228] ;  /* 0x00008a0000077ab9 */ /* 0x000fc40000000800 */
[----:B------:R-:W-:Y:S01]  /*11b850*/  ISETP.LT.AND P2, PT, R28, UR7, !P5 ;  /* 0x000000071c007c0c */ /* 0x000fe2000ef41270 */
[----:B------:R-:W-:Y:S01]  /*11b860*/  ULDC UR7, c[0x0][0x228] ;  /* 0x00008a0000077ab9 */ /* 0x000fe20000000800 */
[----:B--2---:R2:W-:Y:S01]  /*11b870*/  @P6 STG.E.U8 desc[UR4][R36.64], R3 ;  /* 0x0000000324006986 */ /* 0x0045e2000c101104 */
[----:B0-----:R-:W-:Y:S02]  /*11b880*/  PRMT R0, R57, 0x7770, RZ ;  /* 0x0000777039007816 */ /* 0x001fe400000000ff */
[----:B------:R-:W-:Y:S01]  /*11b890*/  ISETP.LT.AND P6, PT, R55, UR6, !P3 ;  /* 0x0000000637007c0c */ /* 0x000fe2000dfc1270 */
[----:B------:R-:W-:Y:S02]  /*11b8a0*/  ULDC UR6, c[0x0][0x228] ;  /* 0x00008a0000067ab9 */ /* 0x000fe40000000800 */
[----:B------:R0:W-:Y:S01]  /*11b8b0*/  @P4 STG.E.U8 desc[UR4][R40.64], R0 ;  /* 0x0000000028004986 */ /* 0x0001e2000c101104 */
[----:B------:R-:W-:Y:S02]  /*11b8c0*/  ISETP.LT.AND P4, PT, R53, UR6, !P3 ;  /* 0x0000000635007c0c */ /* 0x000fe4000df81270 */
[C---:B-1----:R-:W-:Y:S01]  /*11b8d0*/  PRMT R2, R57.reuse, 0x7772, RZ ;  /* 0x0000777239027816 */ /* 0x042fe200000000ff */
[----:B------:R-:W-:Y:S01]  /*11b8e0*/  ULDC UR6, c[0x0][0x228] ;  /* 0x00008a0000067ab9 */ /* 0x000fe20000000800 */
[----:B--2---:R-:W2:Y:S04]  /*11b8f0*/  LDL.LU.64 R36, [R1+0x988] ;  /* 0x0009880001247983 */ /* 0x004ea80000300a00 */
[----:B0-----:R-:W2:Y:S01]  /*11b900*/  LDL.LU.64 R40, [R1+0x968] ;  /* 0x0009680001287983 */ /* 0x001ea20000300a00 */
[----:B------:R-:W-:-:S03]  /*11b910*/  PRMT R0, R57, 0x7771, RZ ;  /* 0x0000777139007816 */ /* 0x000fc600000000ff */
[----:B------:R-:W2:Y:S01]  /*11b920*/  LDL.LU.64 R12, [R1+0x978] ;  /* 0x00097800010c7983 */ /* 0x000ea20000300a00 */
[----:B------:R-:W-:-:S03]  /*11b930*/  PRMT R3, R57, 0x7773, RZ ;  /* 0x0000777339037816 */ /* 0x000fc600000000ff */
[----:B---3--:R0:W-:Y:S04]  /*11b940*/  @P0 STG.E.U8 desc[UR4][R50.64], R0 ;  /* 0x0000000032000986 */ /* 0x0081e8000c101104 */
[----:B----4-:R-:W-:Y:S04]  /*11b950*/  @P6 STG.E.U8 desc[UR4][R32.64], R2 ;  /* 0x0000000220006986 */ /* 0x010fe8000c101104 */
[----:B0-----:R-:W3:Y:S04]  /*11b960*/  LDL.LU.64 R50, [R1+0x950] ;  /* 0x0009500001327983 */ /* 0x001ee80000300a00 */
[----:B------:R-:W4:Y:S04]  /*11b970*/  LDL.LU R28, [R1+0x68c] ;  /* 0x00068c00011c7983 */ /* 0x000f280000300800 */
[----:B------:R0:W-:Y:S04]  /*11b980*/  @P4 STG.E.U8 desc[UR4][R46.64], R3 ;  /* 0x000000032e004986 */ /* 0x0001e8000c101104 */
[----:B0-----:R-:W4:Y:S01]  /*11b990*/  LDL.LU.64 R46, [R1+0xb48] ;  /* 0x000b4800012e7983 */ /* 0x001f220000300a00 */
[----:B------:R-:W-:-:S02]  /*11b9a0*/  ISETP.LT.AND P0, PT, R61, UR6, !P3 ;  /* 0x000000063d007c0c */ /* 0x000fc4000df01270 */
[----:B------:R-:W-:Y:S02]  /*11b9b0*/  ISETP.LT.AND P6, PT, R45, UR7, !P3 ;  /* 0x000000072d007c0c */ /* 0x000fe4000dfc1270 */
[C---:B------:R-:W-:Y:S01]  /*11b9c0*/  PRMT R4, R49.reuse, 0x7770, RZ ;  /* 0x0000777031047816 */ /* 0x040fe200000000ff */
[----:B------:R-:W-:Y:S01]  /*11b9d0*/  ULDC UR6, c[0x0][0x228] ;  /* 0x00008a0000067ab9 */ /* 0x000fe20000000800 */
[----:B------:R-:W-:Y:S01]  /*11b9e0*/  ULDC UR7, c[0x0][0x228] ;  /* 0x00008a0000077ab9 */ /* 0x000fe20000000800 */
[----:B------:R-:W4:Y:S01]  /*11b9f0*/  LDL.LU.64 R20, [R1+0xb28] ;  /* 0x000b280001147983 */ /* 0x000f220000300a00 */
[----:B------:R-:W-:Y:S02]  /*11ba00*/  ISETP.LT.AND P4, PT, R44, UR6, !P3 ;  /* 0x000000062c007c0c */ /* 0x000fe4000df81270 */
[----:B------:R-:W-:Y:S02]  /*11ba10*/  ISETP.LT.AND P3, PT, R54, UR7, !P3 ;  /* 0x0000000736007c0c */ /* 0x000fe4000df61270 */
[C---:B------:R-:W-:Y:S01]  /*11ba20*/  PRMT R0, R49.reuse, 0x7771, RZ ;  /* 0x0000777131007816 */ /* 0x040fe200000000ff */
[----:B------:R-:W4:Y:S01]  /*11ba30*/  LDL.LU.64 R32, [R1+0xb18] ;  /* 0x000b180001207983 */ /* 0x000f220000300a00 */
[----:B------:R-:W-:Y:S01]  /*11ba40*/  ULDC UR6, c[0x0][0x228] ;  /* 0x00008a0000067ab9 */ /* 0x000fe20000000800 */
[----:B------:R-:W-:-:S02]  /*11ba50*/  PRMT R2, R49, 0x7772, RZ ;  /* 0x0000777231027816 */ /* 0x000fc400000000ff */
[----:B------:R-:W-:Y:S01]  /*11ba60*/  PRMT R3, R49, 0x7773, RZ ;  /* 0x0000777331037816 */ /* 0x000fe200000000ff */
[----:B--2---:R0:W-:Y:S01]  /*11ba70*/  @P0 STG.E.U8 desc[UR4][R36.64], R4 ;  /* 0x0000000424000986 */ /* 0x0041e2000c101104 */
[----:B------:R-:W-:-:S03]  /*11ba80*/  ISETP.LT.AND P0, PT, R52, UR8, !P5 ;  /* 0x0000000834007c0c */ /* 0x000fc6000ef01270 */
[----:B------:R1:W-:Y:S01]  /*11ba90*/  @P6 STG.E.U8 desc[UR4][R40.64], R0 ;  /* 0x0000000028006986 */ /* 0x0003e2000c101104 */
[----:B------:R-:W-:Y:S01]  /*11baa0*/  ISETP.LT.AND P6, PT, R56, UR6, !P5 ;  /* 0x0000000638007c0c */ /* 0x000fe2000efc1270 */
[----:B------:R-:W-:Y:S02]  /*11bab0*/  ULDC UR6, c[0x0][0x228] ;  /* 0x00008a0000067ab9 */ /* 0x000fe40000000800 */
[----:B0-----:R-:W2:Y:S04]  /*11bac0*/  LDL.LU.64 R36, [R1+0xb00] ;  /* 0x000b000001247983 */ /* 0x001ea80000300a00 */
[----:B------:R-:W2:Y:S04]  /*11bad0*/  LDL.LU R52, [R1+0x67c] ;  /* 0x00067c0001347983 */ /* 0x000ea80000300800 */
[----:B------:R-:W2:Y:S04]  /*11bae0*/  LDL.LU.64 R56, [R1+0xa70] ;  /* 0x000a700001387983 */ /* 0x000ea80000300a00 */
[----:B------:R-:W-:Y:S01]  /*11baf0*/  @P4 STG.E.U8 desc[UR4][R12.64], R2 ;  /* 0x000000020c004986 */ /* 0x000fe2000c101104 */
[----:B------:R-:W-:Y:S01]  /*11bb00*/  ISETP.LT.AND P4, PT, R60, UR6, !P5 ;  /* 0x000000063c007c0c */ /* 0x000fe2000ef81270 */
[----:B------:R-:W-:-:S02]  /*11bb10*/  ULDC UR6, c[0x0][0x228] ;  /* 0x00008a0000067ab9 */ /* 0x000fc40000000800 */
[----:B-1----:R-:W2:Y:S04]  /*11bb20*/  LDL.LU.64 R40, [R1+0x9f8] ;  /* 0x0009f80001287983 */ /* 0x002ea80000300a00 */
[----:B---3--:R0:W-:Y:S01]  /*11bb30*/  @P3 STG.E.U8 desc[UR4][R50.64], R3 ;  /* 0x0000000332003986 */ /* 0x0081e2000c101104 */
[----:B----4-:R-:W-:Y:S02]  /*11bb40*/  PRMT R4, R28, 0x7770, RZ ;  /* 0x000077701c047816 */ /* 0x010fe400000000ff */
[----:B------:R-:W-:Y:S02]  /*11bb50*/  ISETP.LT.AND P3, PT, R48, UR6, !P5 ;  /* 0x0000000630007c0c */ /* 0x000fe4000ef61270 */
[----:B------:R-:W-:Y:S01]  /*11bb60*/  PRMT R0, R28, 0x7771, RZ ;  /* 0x000077711c007816 */ /* 0x000fe200000000ff */
[----:B------:R-:W-:Y:S01]  /*11bb70*/  ULDC UR6, c[0x0][0x228] ;  /* 0x00008a0000067ab9 */ /* 0x000fe20000000800 */
[----:B0-----:R-:W3:Y:S04]  /*11bb80*/  LDL.LU.64 R50, [R1+0x9e0] ;  /* 0x0009e00001327983 */ /* 0x001ee80000300a00 */
[----:B------:R-:W4:Y:S04]  /*11bb90*/  LDL.LU R60, [R1+0x6ac] ;  /* 0x0006ac00013c7983 */ /* 0x000f280000300800 */
[----:B------:R-:W4:Y:S04]  /*11bba0*/  LDL.LU.64 R48, [R1+0x9d0] ;  /* 0x0009d00001307983 */ /* 0x000f280000300a00 */
[----:B------:R0:W-:Y:S04]  /*11bbb0*/  @P1 STG.E.U8 desc[UR4][R46.64], R4 ;  /* 0x000000042e001986 */ /* 0x0001e8000c101104 */
[----:B0-----:R-:W4:Y:S01]  /*11bbc0*/  LDL.LU.64 R46, [R1+0x9c0] ;  /* 0x0009c000012e7983 */ /* 0x001f220000300a00 */
[----:B------:R-:W-:-:S02]  /*11bbd0*/  ISETP.LT.AND P1, PT, R16, UR6, !P5 ;  /* 0x0000000610007c0c */ /* 0x000fc4000ef21270 */
[----:B------:R-:W-:Y:S01]  /*11bbe0*/  PRMT R2, R28, 0x7772, RZ ;  /* 0x000077721c027816 */ /* 0x000fe200000000ff */
[----:B------:R-:W-:Y:S01]  /*11bbf0*/  ULDC UR6, c[0x0][0x228] ;  /* 0x00008a0000067ab9 */ /* 0x000fe20000000800 */
[----:B------:R0:W-:Y:S01]  /*11bc00*/  @P2 STG.E.U8 desc[UR4][R20.64], R0 ;  /* 0x0000000014002986 */ /* 0x0001e2000c101104 */
[----:B------:R-:W-:Y:S02]  /*11bc10*/  ISETP.LT.AND P2, PT, R24, UR6, !P5 ;  /* 0x0000000618007c0c */ /* 0x000fe4000ef41270 */
[----:B------:R-:W-:Y:S01]  /*11bc20*/  PRMT R3, R28, 0x7773, RZ ;  /* 0x000077731c037816 */ /* 0x000fe200000000ff */
[----:B------:R-:W-:Y:S01]  /*11bc30*/  ULDC UR6, c[0x0][0x228] ;  /* 0x00008a0000067ab9 */ /* 0x000fe20000000800 */
[----:B------:R1:W-:Y:S01]  /*11bc40*/  @P0 STG.E.U8 desc[UR4][R32.64], R2 ;  /* 0x0000000220000986 */ /* 0x0003e2000c101104 */
[----:B------:R-:W-:Y:S01]  /*11bc50*/  ISETP.LT.AND P0, PT, R43, UR6, !P5 ;  /* 0x000000062b007c0c */ /* 0x000fe2000ef01270 */
[----:B------:R-:W-:Y:S01]  /*11bc60*/  ULDC UR6, c[0x0][0x228] ;  /* 0x00008a0000067ab9 */ /* 0x000fe20000000800 */
[----:B--2---:R-:W-:Y:S01]  /*11bc70*/  PRMT R4, R52, 0x7770, RZ ;  /* 0x0000777034047816 */ /* 0x004fe200000000ff */
[----:B------:R2:W-:Y:S01]  /*11bc80*/  @P6 STG.E.U8 desc[UR4][R36.64], R3 ;  /* 0x0000000324006986 */ /* 0x0005e2000c101104 */
[----:B------:R-:W-:-:S02]  /*11bc90*/  ISETP.LT.AND P6, PT, R42, UR6, !P5 ;  /* 0x000000062a007c0c */ /* 0x000fc4000efc1270 */
[C---:B0-----:R-:W-:Y:S01]  /*11bca0*/  PRMT R0, R52.reuse, 0x7771, RZ ;  /* 0x0000777134007816 */ /* 0x041fe200000000ff */
[----:B------:R-:W-:Y:S01]  /*11bcb0*/  ULDC UR6, c[0x0][0x228] ;  /* 0x00008a0000067ab9 */ /* 0x000fe20000000800 */
[----:B------:R4:W-:Y:S01]  /*11bcc0*/  @P4 STG.E.U8 desc[UR4][R56.64], R4 ;  /* 0x0000000438004986 */ /* 0x0009e2000c101104 */
[----:B------:R-:W-:Y:S02]  /*11bcd0*/  ISETP.LT.AND P4, PT, R55, UR6, !P5 ;  /* 0x0000000637007c0c */ /* 0x000fe4000ef81270 */
[C---:B-1----:R-:W-:Y:S01]  /*11bce0*/  PRMT R2, R52.reuse, 0x7772, RZ ;  /* 0x0000777234027816 */ /* 0x042fe200000000ff */
[----:B------:R-:W-:Y:S01]  /*11bcf0*/  ULDC UR6, c[0x0][0x228] ;  /* 0x00008a0000067ab9 */ /* 0x000fe20000000800 */
[----:B------:R0:W-:Y:S01]  /*11bd00*/  @P3 STG.E.U8 desc[UR4][R40.64], R0 ;  /* 0x0000000028003986 */ /* 0x0001e2000c101104 */
[----:B------:R-:W-:Y:S01]  /*11bd10*/  ISETP.LT.AND P3, PT, R53, UR6, !P5 ;  /* 0x0000000635007c0c */ /* 0x000fe2000ef61270 */
[----:B------:R-:W-:Y:S01]  /*11bd20*/  ULDC UR6, c[0x0][0x228] ;  /* 0x00008a0000067ab9 */ /* 0x000fe20000000800 */
[----:B--2---:R-:W-:Y:S01]  /*11bd30*/  PRMT R3, R52, 0x7773, RZ ;  /* 0x0000777334037816 */ /* 0x004fe200000000ff */
[----:B---3--:R1:W-:Y:S01]  /*11bd40*/  @P1 STG.E.U8 desc[UR4][R50.64], R2 ;  /* 0x0000000232001986 */ /* 0x0083e2000c101104 */
[----:B------:R-:W-:-:S02]  /*11bd50*/  ISETP.LT.AND P1, PT, R61, UR6, !P5 ;  /* 0x000000063d007c0c */ /* 0x000fc4000ef21270 */
[C---:B----4-:R-:W-:Y:S01]  /*11bd60*/  PRMT R4, R60.reuse, 0x7770, RZ ;  /* 0x000077703c047816 */ /* 0x050fe200000000ff */
[----:B------:R-:W-:Y:S01]  /*11bd70*/  ULDC UR6, c[0x0][0x228] ;  /* 0x00008a0000067ab9 */ /* 0x000fe20000000800 */
[----:B------:R2:W-:Y:S01]  /*11bd80*/  @P2 STG.E.U8 desc[UR4][R48.64], R3 ;  /* 0x0000000330002986 */ /* 0x0005e2000c101104 */
[----:B------:R-:W-:Y:S01]  /*11bd90*/  ISETP.LT.AND P2, PT, R45, UR6, !P5 ;  /* 0x000000062d007c0c */ /* 0x000fe2000ef41270 */
[----:B------:R-:W-:Y:S01]  /*11bda0*/  ULDC UR6, c[0x0][0x228] ;  /* 0x00008a0000067ab9 */ /* 0x000fe20000000800 */
[C---:B0-----:R-:W-:Y:S02]  /*11bdb0*/  PRMT R0, R60.reuse, 0x7771, RZ ;  /* 0x000077713c007816 */ /* 0x041fe400000000ff */
[C---:B------:R-:W-:Y:S02]  /*11bdc0*/  PRMT R5, R60.reuse, 0x7772, RZ ;  /* 0x000077723c057816 */ /* 0x040fe400000000ff */
[----:B-1----:R-:W-:Y:S01]  /*11bdd0*/  PRMT R2, R60, 0x7773, RZ ;  /* 0x000077733c027816 */ /* 0x002fe200000000ff */
[----:B------:R0:W-:Y:S01]  /*11bde0*/  @P0 STG.E.U8 desc[UR4][R46.64], R4 ;  /* 0x000000042e000986 */ /* 0x0001e2000c101104 */
[----:B------:R-:W-:-:S03]  /*11bdf0*/  ISETP.LT.AND P0, PT, R44, UR6, !P5 ;  /* 0x000000062c007c0c */ /* 0x000fc6000ef01270 */
[----:B------:R-:W3:Y:S04]  /*11be00*/  LDL.LU.64 R52, [R1+0x9b0] ;  /* 0x0009b00001347983 */ /* 0x000ee80000300a00 */
[----:B------:R-:W4:Y:S04]  /*11be10*/  LDL.LU.64 R50, [R1+0x9a0] ;  /* 0x0009a00001327983 */ /* 0x000f280000300a00 */
[----:B--2---:R-:W2:Y:S04]  /*11be20*/  LDL.LU.64 R48, [R1+0x990] ;  /* 0x0009900001307983 */ /* 0x004ea80000300a00 */
[----:B0-----:R-:W2:Y:S04]  /*11be30*/  LDL.LU.64 R46, [R1+0x980] ;  /* 0x00098000012e7983 */ /* 0x001ea80000300a00 */
[----:B------:R-:W2:Y:S04]  /*11be40*/  LDL.LU.64 R60, [R1+0x960] ;  /* 0x00096000013c7983 */ /* 0x000ea80000300a00 */
[----:B------:R-:W2:Y:S01]  /*11be50*/  LDL.LU.64 R44, [R1+0x970] ;  /* 0x00097000012c7983 */ /* 0x000ea20000300a00 */
[----:B------:R-:W-:-:S02]  /*11be60*/  PRMT R3, R7, 0x7770, RZ ;  /* 0x0000777007037816 */ /* 0x000fc400000000ff */
[C---:B------:R-:W-:Y:S02]  /*11be70*/  PRMT R4, R7.reuse, 0x7771, RZ ;  /* 0x0000777107047816 */ /* 0x040fe400000000ff */
[C---:B------:R-:W-:Y:S02]  /*11be80*/  PRMT R6, R7.reuse, 0x7772, RZ ;  /* 0x0000777207067816 */ /* 0x040fe400000000ff */
[----:B------:R-:W-:Y:S02]  /*11be90*/  ISETP.LT.AND P5, PT, R54, UR6, !P5 ;  /* 0x0000000636007c0c */ /* 0x000fe4000efa1270 */
[----:B------:R-:W-:Y:S01]  /*11bea0*/  PRMT R7, R7, 0x7773, RZ ;  /* 0x0000777307077816 */ /* 0x000fe200000000ff */
[----:B---3--:R0:W-:Y:S04]  /*11beb0*/  @P6 STG.E.U8 desc[UR4][R52.64], R0 ;  /* 0x0000000034006986 */ /* 0x0081e8000c101104 */
[----:B----4-:R0:W-:Y:S04]  /*11bec0*/  @P4 STG.E.U8 desc[UR4][R50.64], R5 ;  /* 0x0000000532004986 */ /* 0x0101e8000c101104 */
[----:B--2---:R0:W-:Y:S04]  /*11bed0*/  @P3 STG.E.U8 desc[UR4][R48.64], R2 ;  /* 0x0000000230003986 */ /* 0x0041e8000c101104 */
[----:B------:R0:W-:Y:S04]  /*11bee0*/  @P1 STG.E.U8 desc[UR4][R46.64], R3 ;  /* 0x000000032e001986 */ /* 0x0001e8000c101104 */
[----:B------:R0:W-:Y:S04]  /*11bef0*/  @P2 STG.E.U8 desc[UR4][R60.64], R4 ;  /* 0x000000043c002986 */ /* 0x0001e8000c101104 */
[----:B------:R0:W-:Y:S01]  /*11bf00*/  @P0 STG.E.U8 desc[UR4][R44.64], R6 ;  /* 0x000000062c000986 */ /* 0x0001e2000c101104 */
[----:B------:R-:W-:Y:S05]  /*11bf10*/  @!P5 EXIT ;  /* 0x000000000000d94d */ /* 0x000fea0003800000 */
[----:B0-----:R-:W2:Y:S04]  /*11bf20*/  LDL.LU.64 R44, [R1+0x958] ;  /* 0x00095800012c7983 */ /* 0x001ea80000300a00 */
[----:B--2---:R-:W-:Y:S01]  /*11bf30*/  STG.E.U8 desc[UR4][R44.64], R7 ;  /* 0x000000072c007986 */ /* 0x004fe2000c101104 */
[----:B------:R-:W-:Y:S05]  /*11bf40*/  EXIT ;  /* 0x000000000000794d */ /* 0x000fea0003800000 */
.L_x_2:
[----:B------:R-:W-:-:S00]  /*11bf50*/  BRA `(.L_x_2) ;  /* 0xfffffffc00fc7947 */ /* 0x000fc0000383ffff */
[----:B------:R-:W-:-:S00]  /*11bf60*/  NOP ;  /* 0x0000000000007918 */ /* 0x000fc00000000000 */
        /* <DEDUP_REMOVED lines=9> */
.L_x_3:


//--------------------- .nv.shared.matmul_kernel  --------------------------
	.section	.nv.shared.matmul_kernel,"aw",@nobits
	.sectionflags	@""
	.align	16
	.zero		1024


//--------------------- .nv.shared.reserved.0     --------------------------
	.section	.nv.shared.reserved.0,"aw",@nobits
	.weak		__nv_reservedSMEM_offset_0_alias
	.size		__nv_reservedSMEM_offset_0_alias, 0, 0
	.other		__nv_reservedSMEM_offset_0_alias,@"STO_CUDA_RESERVED_SHARED STV_DEFAULT"
__nv_reservedSMEM_offset_0_alias:
	.zero		0


//--------------------- .nv.constant0.matmul_kernel --------------------------
	.section	.nv.constant0.matmul_kernel,"a",@progbits
	.sectionflags	@""
	.align	4
.nv.constant0.matmul_kernel:
	.zero		608


//--------------------- SYMBOLS --------------------------

	.type		.nv.reservedSmem.offset0,@object
	.size		.nv.reservedSmem.offset0,0x4
